// cutlass_sweep.examples — 35_gemm_softmax/gemm_softmax.cu @ arch=sm_100
// __CUTLASS_EXAMPLE_DIR__=35_gemm_softmax
/***************************************************************************************************
 * Copyright (c) 2017 - 2025 NVIDIA CORPORATION & AFFILIATES. All rights reserved.
 * SPDX-License-Identifier: BSD-3-Clause
 *
 * Redistribution and use in source and binary forms, with or without
 * modification, are permitted provided that the following conditions are met:
 *
 * 1. Redistributions of source code must retain the above copyright notice, this
 * list of conditions and the following disclaimer.
 *
 * 2. Redistributions in binary form must reproduce the above copyright notice,
 * this list of conditions and the following disclaimer in the documentation
 * and/or other materials provided with the distribution.
 *
 * 3. Neither the name of the copyright holder nor the names of its
 * contributors may be used to endorse or promote products derived from
 * this software without specific prior written permission.
 *
 * THIS SOFTWARE IS PROVIDED BY THE COPYRIGHT HOLDERS AND CONTRIBUTORS "AS IS"
 * AND ANY EXPRESS OR IMPLIED WARRANTIES, INCLUDING, BUT NOT LIMITED TO, THE
 * IMPLIED WARRANTIES OF MERCHANTABILITY AND FITNESS FOR A PARTICULAR PURPOSE ARE
 * DISCLAIMED. IN NO EVENT SHALL THE COPYRIGHT HOLDER OR CONTRIBUTORS BE LIABLE
 * FOR ANY DIRECT, INDIRECT, INCIDENTAL, SPECIAL, EXEMPLARY, OR CONSEQUENTIAL
 * DAMAGES (INCLUDING, BUT NOT LIMITED TO, PROCUREMENT OF SUBSTITUTE GOODS OR
 * SERVICES; LOSS OF USE, DATA, OR PROFITS; OR BUSINESS INTERRUPTION) HOWEVER
 * CAUSED AND ON ANY THEORY OF LIABILITY, WHETHER IN CONTRACT, STRICT LIABILITY,
 * OR TORT (INCLUDING NEGLIGENCE OR OTHERWISE) ARISING IN ANY WAY OUT OF THE USE
 * OF THIS SOFTWARE, EVEN IF ADVISED OF THE POSSIBILITY OF SUCH DAMAGE.
 *
 **************************************************************************************************/

/**

*/

#include <cmath>
#include <iostream>
#include <vector>
#include <limits>

#include "cutlass/cutlass.h"
#include "cutlass/arch/memory.h"
#include "cutlass/arch/memory_sm75.h"
#include "cutlass/gemm/device/gemm_complex.h"
#include "cutlass/numeric_types.h"
#include "cutlass/numeric_size.h"
#include "cutlass/util/command_line.h"
#include "cutlass/util/host_tensor.h"

#include "cutlass/util/reference/host/gemm_complex.h"
#include "cutlass/util/reference/device/gemm_complex.h"
#include "cutlass/util/reference/host/tensor_reduce.h"
#include "cutlass/util/reference/host/tensor_compare.h"
#include "cutlass/util/reference/host/tensor_norm.h"
#include "cutlass/util/reference/host/tensor_copy.h"
#include "cutlass/util/reference/device/tensor_fill.h"
#include "cutlass/util/reference/host/tensor_fill.h"
#include "cutlass/util/reference/host/error_metrics.h"
#include "cutlass/util/tensor_view_io.h"
#include "cutlass/numeric_size.h" // cutlass::bits_to_bytes

#include "cutlass/layout/matrix.h"
#include "cutlass/epilogue/thread/linear_combination.h"
/////////////////////////////////////////////////////////////////////////////////////////////////

#include "gemm_with_softmax.h"

/////////////////////////////////////////////////////////////////////////////////////////////////

#define TRACE(x) { std::cout << "gemm_softmax.cu:" << __LINE__ << "  " << x << std::endl; }

/////////////////////////////////////////////////////////////////////////////////////////////////

enum class Disposition {
  kPassed,
  kIncorrect,
  kNotVerified
};

/////////////////////////////////////////////////////////////////////////////////////////////////

// Command line options parsing
struct Options {

  bool help;
  cutlass::gemm::GemmCoord problem_size;
  int batch_count;
  int iterations;
  unsigned seed;
  float alpha;
  float beta;
  bool verification_enabled;
  float tolerance;

  Options():
    help(false),
    problem_size({16, 24, 64}),
    batch_count(16),
    iterations(20),
    seed(2022),
    alpha(1),
    beta(0),
    verification_enabled(true),
    tolerance(1e-5f)
  { }

  bool valid() {

    return true;
  }

  // Parses the command line
  void parse(int argc, char const **args) {
    cutlass::CommandLine cmd(argc, args);

    if (cmd.check_cmd_line_flag("help")) {
      help = true;
    }

    cmd.get_cmd_line_argument("m", problem_size.m());
    cmd.get_cmd_line_argument("n", problem_size.n());
    cmd.get_cmd_line_argument("k", problem_size.k());

    cmd.get_cmd_line_argument("batch_count", batch_count);

    cmd.get_cmd_line_argument("alpha", alpha);
    cmd.get_cmd_line_argument("beta", beta);

    cmd.get_cmd_line_argument("iterations", iterations);
    cmd.get_cmd_line_argument("verify", verification_enabled);
    cmd.get_cmd_line_argument("seed", seed);
    cmd.get_cmd_line_argument("tolerance", tolerance);
  }

  /// Prints the usage statement.
  std::ostream & print_usage(std::ostream &out) const {

    out << "35_gemm_softmax example\n\n"
      << "  This example uses the CUTLASS Library to compute GEMM + Softmax for arbitrary problem sizes.\n\n"
      << "Options:\n\n"
      << "  --help                      If specified, displays this usage statement.\n\n"
      << "  --m=<int>                   GEMM M dimension\n"
      << "  --n=<int>                   GEMM N dimension\n"
      << "  --k=<int>                   GEMM K dimension\n"
      << "  --batch_count=<int>         Batch number\n"
      << "  --alpha=<f32>               Epilogue scalar alpha\n"
      << "  --beta=<f32>                Epilogue scalar beta\n\n"
      << "  --seed=<int>                Random number seed (1*)\n\n"
      << "  --iterations=<int>          Number of profiling iterations to perform (0 to disable profiling).\n\n"
      << "  --verify=<bool>             If true, performs reference calculation.\n\n"
      << "  --tolerance <float>         Error tolerance\n"
    ;

    out << "\n\nExamples:\n\n"
      << "$ ./examples/35_gemm_softmax/35_gemm_softmax --m=1024 --n=512 \\\n"
      << "     --alpha=2 --beta=0.707 \n\n";

    return out;
  }

  /// Returns true if the environment and Toolkit support this
  bool supported(bool verbose = true) const {

    // Ampere Tensor Core operations exposed with mma.sync and ldmatrix are first available
    // in CUDA 11.0.
    //
    // CUTLASS must be compiled with CUDA 11.0 Toolkit to run these examples.
    if (!(__CUDACC_VER_MAJOR__ >= 11)) {
      if (verbose) {
        std::cerr << "Ampere Tensor Core operations must be compiled with CUDA 11.0 Toolkit or later." << std::endl;
      }
      return false;
    }

    cudaDeviceProp props;

    cudaError_t error = cudaGetDeviceProperties(&props, 0);
    if (error != cudaSuccess) {
      if (verbose) {
        std::cerr << "cudaGetDeviceProperties() returned an error: " << cudaGetErrorString(error) << std::endl;
      }
      return false;
    }

    if (!((props.major * 10 + props.minor) >= 80)) {
      if (verbose) {
        std::cerr << "Ampere Tensor Core operations must be run on a machine with compute capability at least 80."
                  << std::endl;
      }
      return false;
    }

    return true;
  }
};

/////////////////////////////////////////////////////////////////////////////////////////////////

struct Testbed {

  //
  // Type definitions
  //


  using ElementA = cutlass::half_t;
  using ElementB = cutlass::half_t;
  using ElementC = cutlass::half_t;
  using ElementCompute = float;
  using ElementD = ElementC;
  using ElementSoftmax = ElementC;

  using LayoutA = cutlass::layout::RowMajor;
  using LayoutB = cutlass::layout::ColumnMajor;

  using ThreadblockShape = cutlass::gemm::GemmShape<128, 128, 32>;
  using WarpShape        = cutlass::gemm::GemmShape<64, 64, 32>;
  using InstructionShape = cutlass::gemm::GemmShape<16, 8, 16>;

  using OperatorClass = cutlass::arch::OpClassTensorOp;
  using ArchTag = cutlass::arch::Sm80;

  // ApplyShape impacts the final Softmax performance a lot.
  // Set ApplyShape::kColumn to be the next multiple of 32 number that is after
  // (gemm_N / alignment).
  // Set ApplyShape::kRow to max(1, 128 / ApplyShape::kColumn).
  using ApplyShape = cutlass::MatrixShape<1, 1024>;

  static int const kStages = 3;

  /// Linear scaling operator
  using EpilogueFunctorOp = cutlass::epilogue::thread::LinearCombination<
    ElementC,
    128 / cutlass::sizeof_bits<ElementC>::value,
    ElementCompute,
    ElementCompute
  >;

  using GemmSoftmax = cutlass::GemmSoftmax<
    ElementA, LayoutA,
    ElementB, LayoutB,
    ElementC,
    ElementCompute,
    OperatorClass,
    ArchTag,
    ThreadblockShape,
    WarpShape,
    InstructionShape,
    EpilogueFunctorOp,
    kStages,
    ApplyShape
  >;

  using ElementNorm = typename GemmSoftmax::ElementNorm;
  using ElementSum = typename GemmSoftmax::ElementSum;
  using LayoutC = typename GemmSoftmax::LayoutC;
  using LayoutN = typename GemmSoftmax::LayoutN;
  using LayoutS = typename GemmSoftmax::LayoutS;
  using MatrixCoord = typename LayoutC::TensorCoord;

  //
  // Data members
  //

  Options const &options;


  cutlass::HostTensor<ElementNorm, LayoutC>     reference_N;

  cutlass::DeviceAllocation<ElementA> block_A;
  cutlass::DeviceAllocation<ElementB> block_B;
  cutlass::DeviceAllocation<ElementC> block_C;
  cutlass::DeviceAllocation<ElementD> block_D;
  cutlass::DeviceAllocation<ElementD> block_Ref;
  cutlass::DeviceAllocation<ElementSoftmax> block_Softmax;
  cutlass::DeviceAllocation<ElementNorm> block_Norm;
  cutlass::DeviceAllocation<ElementSum> block_Sum;

  int block_num = (options.problem_size.n() + GemmSoftmax::ThreadblockShape::kN - 1) / GemmSoftmax::ThreadblockShape::kN;

  cutlass::gemm::GemmCoord problem = options.problem_size;

  int64_t lda = LayoutA::packed({problem.m(), problem.k()}).stride(0);
  int64_t ldb = LayoutB::packed({problem.k(), problem.n()}).stride(0);
  int64_t ldc = LayoutC::packed({problem.m(), problem.n()}).stride(0);

  // fixed rowmajor for norm and sum
  int64_t ldn = problem.m();
  int64_t lds = ldn;

  int64_t total_elements_A_per_batch = problem.m() * problem.k();
  int64_t total_elements_B_per_batch = problem.k() * problem.n();
  int64_t total_elements_C_per_batch = problem.m() * problem.n();
  int64_t total_elements_D_per_batch = problem.m() * problem.n();
  int64_t total_elements_partial_norm_per_batch = block_num * problem.m();

  int64_t total_elements_A = total_elements_A_per_batch * options.batch_count;
  int64_t total_elements_B = total_elements_B_per_batch * options.batch_count;
  int64_t total_elements_C = total_elements_C_per_batch * options.batch_count;
  int64_t total_elements_D = total_elements_D_per_batch * options.batch_count;
  int64_t total_elements_partial_norm = total_elements_partial_norm_per_batch * options.batch_count;

  //
  // Methods
  //

  Testbed(
    Options const &options_
  ):
    options(options_)
  {
    reference_N.reset({options.problem_size.m(), 1}, false);
  }

  /// Run
  Disposition run() {

    Disposition disposition = Disposition::kNotVerified;

    //
    // Initialize the workspace
    //

    initialize();

    //
    // Launch device kernel
    //
    cutlass::Status status = cutlass::Status::kSuccess;

    status = execute_device_kernel();

    if (status != cutlass::Status::kSuccess) {
      std::cerr << "Device execution failed." << std::endl;
      return disposition;
    }

    cudaError_t result = cudaDeviceSynchronize();
    if (result != cudaSuccess) {
      std::cerr << "Device synchronize failed with error "
        << cudaGetErrorString(result) << std::endl;
      return disposition;
    }

    //
    // Verify
    //

    if (options.verification_enabled) {

      bool passed = verify();

      if (passed) {
        disposition = Disposition::kPassed;
      }
      else {
        disposition = Disposition::kIncorrect;
      }
    }

    //
    // Profiling
    //
    if (options.iterations) {
      profile();
    }

    return disposition;
  }

  /// Random initialization
  void initialize() {

    block_A.reset(total_elements_A);
    block_B.reset(total_elements_B);
    block_C.reset(total_elements_C);
    block_D.reset(total_elements_D);
    block_Softmax.reset(total_elements_D);
    block_Ref.reset(total_elements_D_per_batch);
    block_Norm.reset(total_elements_partial_norm);
    block_Sum.reset(total_elements_partial_norm);

    cutlass::reference::device::BlockFillRandomUniform(
            block_A.get(), total_elements_A, options.seed, ElementA(5), ElementA(-5), 0);

    cutlass::reference::device::BlockFillRandomUniform(
            block_B.get(), total_elements_B, options.seed + 1, ElementB(5), ElementB(-5), 0);

    cutlass::reference::device::BlockFillRandomUniform(
            block_C.get(), total_elements_C, options.seed + 2, ElementC(5), ElementC(-5), 0);

    cutlass::reference::device::BlockFillRandomUniform(
            block_D.get(), total_elements_D, options.seed + 3, ElementD(5), ElementD(-5), 0);

    cutlass::reference::device::BlockFillRandomUniform(
            block_Ref.get(), total_elements_D_per_batch, options.seed + 3, ElementD(5), ElementD(-5), 0);

    cutlass::reference::device::BlockFillRandomUniform(
            block_Softmax.get(), total_elements_D, options.seed + 3, ElementSoftmax(5), ElementSoftmax(-5), 0);

    cutlass::reference::host::TensorFill(
      reference_N.host_view(),
      ElementNorm()
    );

  }

  cutlass::Status execute_device_kernel() {

    cutlass::Status status = cutlass::Status::kSuccess;

    //
    // Setup arguments
    //

    GemmSoftmax::Arguments args(
      options.problem_size,
      options.batch_count,
      {block_A.get(), lda},
      {block_B.get(), ldb},
      {block_C.get(), ldc},
      {block_D.get(), ldc},
      {
        ElementCompute(options.alpha),
        ElementCompute(options.beta)
      },
      {block_Norm.get(), ldn},
      {block_Sum.get(), lds},
      {block_Softmax.get(), ldc},
      total_elements_A_per_batch,
      total_elements_B_per_batch,
      total_elements_C_per_batch,
      total_elements_D_per_batch,
      total_elements_partial_norm_per_batch,
      total_elements_partial_norm_per_batch,
      total_elements_D_per_batch
    );

    //
    // Launch
    //

    GemmSoftmax gemm_softmax;

    // Initialize
    status = gemm_softmax.initialize(args);
    if (status != cutlass::Status::kSuccess) {
      return status;
    }

    // Run
    status = gemm_softmax();

    return status;
  }

  template<typename Element>
  bool verify_tensor(std::vector<Element> vector_Input, \
                       std::vector<Element> vector_Input_Ref) {

    auto size = int64_t((vector_Input.size() < vector_Input_Ref.size()) ? vector_Input.size() : vector_Input_Ref.size());
    float abs_tol = options.tolerance;
    float rel_tol = options.tolerance;
    
    for (int64_t i = 0; i < size; ++i) {
      float diff = (float)(vector_Input.at(i) - vector_Input_Ref.at(i));
      float abs_diff = fabs(diff);
      float abs_ref = fabs((float)vector_Input_Ref.at(i));
      float relative_diff = abs_ref > abs_tol ? abs_diff / abs_ref : 0;
      if ( (isnan(abs_diff) || isinf(abs_diff)) ||  (abs_diff > rel_tol && relative_diff > rel_tol)) {
        printf("diff = %f, {%f, %f}.\n", abs_diff, (float)(vector_Input.at(i)), (float)(vector_Input_Ref.at(i)));
        return false;
      }

    }

    return true;
  }

  /// Verifies the reference matches
  bool verify() {

    LayoutA layout_A(lda);
    LayoutB layout_B(ldb);
    LayoutC layout_C(ldc);
    LayoutN Layout_N(ldn);
    LayoutS Layout_S(lds);

    MatrixCoord extent_A{problem.m(), problem.k()};
    MatrixCoord extent_B{problem.k(), problem.n()};
    MatrixCoord extent_C{problem.m(), problem.n()};

    for (int batch_idx = 0; batch_idx < options.batch_count; batch_idx++) {

      cutlass::TensorView<ElementA, LayoutA> view_A(block_A.get() + total_elements_A_per_batch * batch_idx, layout_A, extent_A);
      cutlass::TensorView<ElementB, LayoutB> view_B(block_B.get() + total_elements_B_per_batch * batch_idx, layout_B, extent_B);
      cutlass::TensorView<ElementC, LayoutC> view_C(block_C.get() + total_elements_C_per_batch * batch_idx, layout_C, extent_C);
      cutlass::TensorView<ElementC, LayoutC> view_Ref_device(block_Ref.get(), layout_C, extent_C);

      cutlass::reference::device::GemmComplex<
          ElementA, LayoutA,
          ElementB, LayoutB,
          ElementC, LayoutC, 
          ElementCompute, ElementCompute
      >(
        problem,
        options.alpha, 
        view_A,
        cutlass::ComplexTransform::kNone,
        view_B,
        cutlass::ComplexTransform::kNone,
        options.beta, 
        view_C, 
        view_Ref_device, 
        ElementCompute(0)
      );

      // Copy reference results to host memory for verification
      std::vector<ElementD> matrix_D_Ref(layout_C.capacity(extent_C));
      cutlass::device_memory::copy_to_host(matrix_D_Ref.data(), block_Ref.get(), matrix_D_Ref.size());
      cutlass::TensorView<ElementD, LayoutC> view_Ref(matrix_D_Ref.data(), layout_C, extent_C);

      std::vector<ElementSoftmax> matrix_Softmax_Ref(layout_C.capacity(extent_C));
      cutlass::TensorView<ElementSoftmax, LayoutC> view_Softmax_Ref(matrix_Softmax_Ref.data(), layout_C, extent_C);

      // Copy computed results to host memory
      std::vector<ElementD> matrix_D(layout_C.capacity(extent_C));
      cutlass::device_memory::copy_to_host(matrix_D.data(), block_D.get() + total_elements_D_per_batch * batch_idx, matrix_D.size());

      std::vector<ElementD> matrix_Softmax(layout_C.capacity(extent_C));
      cutlass::device_memory::copy_to_host(matrix_Softmax.data(), block_Softmax.get() + total_elements_D_per_batch * batch_idx, matrix_Softmax.size());

      // Compute the norm
      for (int m = 0; m < options.problem_size.m(); ++m) {
        reference_N.at({m, 0}) = view_Ref.ref().at({m, 0});
        for (int n = 1; n < options.problem_size.n(); ++n) {
          reference_N.at({m, 0}) = std::max(reference_N.at({m, 0}), ElementNorm(view_Ref.ref().at({m, n})));
        }
      }

      // Compute softmax
      for (int m = 0; m < options.problem_size.m(); ++m) {

        float sum = float();

        for (int n = 0; n < options.problem_size.n(); ++n) {
          sum += std::exp( float(view_Ref.ref().at({m, n})) - float(reference_N.at({m, 0})) );
        }

        float inv_sum = float(1.0f / sum);

        for (int n = 0; n < options.problem_size.n(); ++n) {

          view_Softmax_Ref.ref().at({m, n}) = ElementSoftmax(
            std::exp( float(view_Ref.ref().at({m, n})) - float(reference_N.at({m, 0})) ) * inv_sum
          );
        }
      }

      // Verification checks - set any of these to 'true' to override the verification checks.
      bool verified_D = false;
      bool verified_Softmax = false;

      // Verify softmax output
      if (!verified_D) {
        verified_D = verify_tensor<ElementC>(matrix_D, matrix_D_Ref);
      }

      if (!verified_Softmax) {
        verified_Softmax = verify_tensor<ElementSoftmax>(matrix_Softmax, matrix_Softmax_Ref);
      }

      if (!verified_D || !verified_Softmax) {

        std::cerr << "Verification check failed for tensor Softmax at batch " << batch_idx << "\n";

        // Summarize which checks failed
        if (!verified_D) {
          std::cerr << "Verification of D tensor failed\n";
        }

        if (!verified_Softmax) {
          std::cerr << "Verification of Softmax tensor failed\n";
        }

        return false;
      }

    }

    return true;
  }

  /// Profiles
  bool profile() {

    //
    // Profile
    //

    cutlass::Status status = cutlass::Status::kSuccess;
    cudaError_t result;
    cudaEvent_t events[2];
    int const kIterations = options.iterations;

    for (cudaEvent_t &evt : events) {
      result = cudaEventCreate(&evt);
      if (result != cudaSuccess) {
        std::cerr << "cudaEventCreate failed with error " << cudaGetErrorString(result) << std::endl;
        return false;
      }
    }

    result = cudaEventRecord(events[0]);

    if (result != cudaSuccess) {
      std::cerr << "cudaEventRecord() failed with error " << cudaGetErrorString(result) << std::endl;
      return false;
    }

    for (int iter = 0; iter < kIterations; ++iter) {

      status = execute_device_kernel();

      if (status != cutlass::Status::kSuccess) {
        std::cerr << "Device execution failed." << std::endl;
        return false;
      }
    }

    result = cudaEventRecord(events[1]);

    if (result != cudaSuccess) {
      std::cerr << "cudaEventRecord() failed with error " << cudaGetErrorString(result) << std::endl;
      return false;
    }

    result = cudaDeviceSynchronize();

    if (result != cudaSuccess) {
      std::cerr << "cudaDeviceSynchronize() failed with error " << cudaGetErrorString(result) << std::endl;
      return false;
    }

    float elapsed_ms = 0;
    result = cudaEventElapsedTime(&elapsed_ms, events[0], events[1]);

    if (result != cudaSuccess) {
      std::cerr << "cudaEventElapsedTime() failed with error " << cudaGetErrorString(result) << std::endl;
      return false;
    }

    for (cudaEvent_t &evt : events) {
      result = cudaEventDestroy(evt);
      if (result != cudaSuccess) {
        std::cerr << "cudaEventDestroy() failed with error " << cudaGetErrorString(result) << std::endl;
        return false;
      }
    }

    int64_t flops = int64_t(options.problem_size.m()) * options.problem_size.n() * options.problem_size.k() * 2;
    int64_t bytes = cutlass::bits_to_bytes<int64_t>(
      (cutlass::sizeof_bits<ElementD>::value * 2 + cutlass::sizeof_bits<ElementSoftmax>::value) *
      options.problem_size.m() * options.problem_size.n());

    double gflops_per_second = double(flops) * kIterations * options.batch_count / double(elapsed_ms / 1000.0f) / double(1.0e9);
    double gbytes_per_second = double(bytes) * kIterations * options.batch_count / double(elapsed_ms / 1000.0f) / double(1 << 30);

    double elapsed_ms_per_iter = double(elapsed_ms) / kIterations;

    std::cout << "         Problem: "
              << options.problem_size.m() << "-by-" << options.problem_size.n() << "-by-" << options.problem_size.k()
              << ", batch size: " << options.batch_count
              << std::endl;

    std::cout << "         Runtime: " << elapsed_ms_per_iter << " ms\n" << std::endl;

    std::cout << "          GFLOPs: " << gflops_per_second << "  GFLOPs" << std::endl;
    std::cout << "Memory bandwidth: " << gbytes_per_second << "  GiB/s" << std::endl;

    return true;
  }
};

/////////////////////////////////////////////////////////////////////////////////////////////////

int main(int argc, const char **argv) {

  // Options parsing
  Options options;
  options.parse(argc, argv);

  if (options.help) {
    options.print_usage(std::cout) << std::endl;
    return 0;
  }

  if (!options.supported()) {
    return 0;
  }

  // Run
  Testbed testbed(options);

  Disposition disposition = testbed.run();

  std::cout << std::endl;

  switch (disposition) {
    case Disposition::kPassed:
      std::cout << "Passed" << std::endl;
      break;
    case Disposition::kIncorrect:
      std::cout << "Incorrect" << std::endl;
      break;
    case Disposition::kNotVerified:
      std::cout << "Not verified" << std::endl;
      break;
  }

  return (disposition == Disposition::kPassed ? 0 : -1);
}

/////////////////////////////////////////////////////////////////////////////////////////////////


// ===== COMPILED SASS (sm_100a) =====

	.target	sm_100a

	.elftype	@"ET_EXEC"


//--------------------- .note.nv.tkinfo           --------------------------
	.section	.note.nv.tkinfo,"",@"SHT_NOTE"
	.sectionflags	@"SHF_NOTE_NV_TKINFO"
	.tkinfo
        /*0018*/ 	.word	0x00000002
        /*0030*/ 	.string	""
        /*0030*/ 	.string	"ptxas"
        /*0030*/ 	.string	"Cuda compilation tools, release 13.0, V13.0.88"
        /*0030*/ 	.string	"Build cuda_13.0.r13.0/compiler.36424714_0"
        /*0030*/ 	.string	"-arch sm_100a -m 64 "



//--------------------- .note.nv.cuinfo           --------------------------
	.section	.note.nv.cuinfo,"",@"SHT_NOTE"
	.sectionflags	@"SHF_NOTE_NV_CUINFO"
        /*0018*/ 	.short	0x0002
        /*001a*/ 	.short	0x0064
        /*001c*/ 	.short	0x0082
	.zero		2


//--------------------- .nv.info                  --------------------------
	.section	.nv.info,"",@"SHT_CUDA_INFO"
	.align	4


	//----- nvinfo : EIATTR_REGCOUNT
	.align		4
        /*0000*/ 	.byte	0x04, 0x2f
        /*0002*/ 	.short	(.L_21 - .L_20)
	.align		4
.L_20:
        /*0004*/ 	.word	index@(_ZN7cutlass6KernelINS_4gemm6kernel23GemmWithEpilogueVisitorINS1_11threadblock13MmaMultistageINS1_9GemmShapeILi128ELi128ELi32EEENS_9transform11threadblock28PredicatedTileAccessIteratorINS_11MatrixShapeILi128ELi32EEENS_6half_tENS_6layout8RowMajorELi1ENS8_29PitchLinearWarpRakedThreadMapINS_16PitchLinearShapeILi32ELi128EEELi128ENSH_ILi4ELi8EEELi8EEENS_5ArrayISD_Li8ELb0EEELb0ENSE_9NoPermuteEEENS9_25RegularTileAccessIteratorISC_SD_NSE_37RowMajorTensorOpMultiplicandCrosswiseILi16ELi32EEELi0ESK_Li16EEELNS_4arch14CacheOperation4KindE1ENSA_INSB_ILi32ELi128EEESD_NSE_11ColumnMajorELi0ESK_SM_Lb0ESN_EENSP_ISW_SD_NSE_40ColumnMajorTensorOpMultiplicandCrosswiseILi16ELi32EEELi1ESK_Li16EEELSV_1EfSF_NS4_9MmaPolicyINS1_4warp11MmaTensorOpINS6_ILi64ELi64ELi32EEESD_SR_SD_S10_fSF_NS13_17MmaTensorOpPolicyINST_3MmaINS6_ILi16ELi8ELi16EEELi32ESD_SF_SD_SX_fSF_NST_13OpMultiplyAddEEENSB_ILi1ELi1EEEEELi1ELb0EbEENSB_ILi0ELi0EEES1E_Li1EEELi3ELNS1_23SharedMemoryClearOptionE0EbEENS_8epilogue11threadblock19EpilogueWithVisitorINS1J_22EpilogueVisitorSoftmaxIS7_Li128ENS1J_22PredicatedTileIteratorINS1J_26OutputTileOptimalThreadMapINS1J_15OutputTileShapeILi128ELi8ELi2ELi1ELi1EEENS1O_ILi1ELi8ELi1ELi1ELi8EEELi128ELi8ELi16EEESD_Lb0ESN_Lb0EEEffffNS1I_6thread17LinearCombinationISD_Li8EffLNS1T_9ScaleType4KindE0ELNS_15FloatRoundStyleE2ESD_EELb0EEES7_S1D_Li1ENS1I_4warp24FragmentIteratorTensorOpIS15_S18_fNSL_IfLi4ELb1EEESF_EENS20_25TileIteratorTensorOpMixedIS15_S18_fLi32ELi16ELi8ELi8ELb0EEENS1J_23SharedLoadIteratorMixedINS1R_18CompactedThreadMapEfLi32ELi16ELi8ELi8ELb0EEENSB_ILi0ELi8EEELi2ELi1EEENS4_37GemmBatchedIdentityThreadblockSwizzleEEEEEvNT_6ParamsE)
        /*0008*/ 	.word	0x000000e4


	//----- nvinfo : EIATTR_FRAME_SIZE
	.align		4
.L_21:
        /*000c*/ 	.byte	0x04, 0x11
        /*000e*/ 	.short	(.L_23 - .L_22)
	.align		4
.L_22:
        /*0010*/ 	.word	index@(_ZN7cutlass6KernelINS_4gemm6kernel23GemmWithEpilogueVisitorINS1_11threadblock13MmaMultistageINS1_9GemmShapeILi128ELi128ELi32EEENS_9transform11threadblock28PredicatedTileAccessIteratorINS_11MatrixShapeILi128ELi32EEENS_6half_tENS_6layout8RowMajorELi1ENS8_29PitchLinearWarpRakedThreadMapINS_16PitchLinearShapeILi32ELi128EEELi128ENSH_ILi4ELi8EEELi8EEENS_5ArrayISD_Li8ELb0EEELb0ENSE_9NoPermuteEEENS9_25RegularTileAccessIteratorISC_SD_NSE_37RowMajorTensorOpMultiplicandCrosswiseILi16ELi32EEELi0ESK_Li16EEELNS_4arch14CacheOperation4KindE1ENSA_INSB_ILi32ELi128EEESD_NSE_11ColumnMajorELi0ESK_SM_Lb0ESN_EENSP_ISW_SD_NSE_40ColumnMajorTensorOpMultiplicandCrosswiseILi16ELi32EEELi1ESK_Li16EEELSV_1EfSF_NS4_9MmaPolicyINS1_4warp11MmaTensorOpINS6_ILi64ELi64ELi32EEESD_SR_SD_S10_fSF_NS13_17MmaTensorOpPolicyINST_3MmaINS6_ILi16ELi8ELi16EEELi32ESD_SF_SD_SX_fSF_NST_13OpMultiplyAddEEENSB_ILi1ELi1EEEEELi1ELb0EbEENSB_ILi0ELi0EEES1E_Li1EEELi3ELNS1_23SharedMemoryClearOptionE0EbEENS_8epilogue11threadblock19EpilogueWithVisitorINS1J_22EpilogueVisitorSoftmaxIS7_Li128ENS1J_22PredicatedTileIteratorINS1J_26OutputTileOptimalThreadMapINS1J_15OutputTileShapeILi128ELi8ELi2ELi1ELi1EEENS1O_ILi1ELi8ELi1ELi1ELi8EEELi128ELi8ELi16EEESD_Lb0ESN_Lb0EEEffffNS1I_6thread17LinearCombinationISD_Li8EffLNS1T_9ScaleType4KindE0ELNS_15FloatRoundStyleE2ESD_EELb0EEES7_S1D_Li1ENS1I_4warp24FragmentIteratorTensorOpIS15_S18_fNSL_IfLi4ELb1EEESF_EENS20_25TileIteratorTensorOpMixedIS15_S18_fLi32ELi16ELi8ELi8ELb0EEENS1J_23SharedLoadIteratorMixedINS1R_18CompactedThreadMapEfLi32ELi16ELi8ELi8ELb0EEENSB_ILi0ELi8EEELi2ELi1EEENS4_37GemmBatchedIdentityThreadblockSwizzleEEEEEvNT_6ParamsE)
        /*0014*/ 	.word	0x00000000


	//----- nvinfo : EIATTR_REGCOUNT
	.align		4
.L_23:
        /*0018*/ 	.byte	0x04, 0x2f
        /*001a*/ 	.short	(.L_25 - .L_24)
	.align		4
.L_24:
        /*001c*/ 	.word	index@(_ZN7cutlass6KernelINS_9reduction6kernel26ApplySoftmaxFinalReductionIfffNS_4gemm9GemmShapeILi128ELi128ELi32EEELb0EEEEEvNT_6ParamsE)
        /*0020*/ 	.word	0x00000022


	//----- nvinfo : EIATTR_FRAME_SIZE
	.align		4
.L_25:
        /*0024*/ 	.byte	0x04, 0x11
        /*0026*/ 	.short	(.L_27 - .L_26)
	.align		4
.L_26:
        /*0028*/ 	.word	index@($__internal_0_$__cuda_sm20_rcp_rn_f32_slowpath)
        /*002c*/ 	.word	0x00000000


	//----- nvinfo : EIATTR_FRAME_SIZE
	.align		4
.L_27:
        /*0030*/ 	.byte	0x04, 0x11
        /*0032*/ 	.short	(.L_29 - .L_28)
	.align		4
.L_28:
        /*0034*/ 	.word	index@(_ZN7cutlass6KernelINS_9reduction6kernel26ApplySoftmaxFinalReductionIfffNS_4gemm9GemmShapeILi128ELi128ELi32EEELb0EEEEEvNT_6ParamsE)
        /*0038*/ 	.word	0x00000000


	//----- nvinfo : EIATTR_REGCOUNT
	.align		4
.L_29:
        /*003c*/ 	.byte	0x04, 0x2f
        /*003e*/ 	.short	(.L_31 - .L_30)
	.align		4
.L_30:
        /*0040*/ 	.word	index@(_ZN7cutlass6KernelINS_6kernel12ApplySoftmaxINS_6half_tEffS3_fLi8ENS_11MatrixShapeILi1ELi1024EEEEEEEvNT_6ParamsE)
        /*0044*/ 	.word	0x0000001e


	//----- nvinfo : EIATTR_FRAME_SIZE
	.align		4
.L_31:
        /*0048*/ 	.byte	0x04, 0x11
        /*004a*/ 	.short	(.L_33 - .L_32)
	.align		4
.L_32:
        /*004c*/ 	.word	index@(_ZN7cutlass6KernelINS_6kernel12ApplySoftmaxINS_6half_tEffS3_fLi8ENS_11MatrixShapeILi1ELi1024EEEEEEEvNT_6ParamsE)
        /*0050*/ 	.word	0x00000000


	//----- nvinfo : EIATTR_REGCOUNT
	.align		4
.L_33:
        /*0054*/ 	.byte	0x04, 0x2f
        /*0056*/ 	.short	(.L_35 - .L_34)
	.align		4
.L_34:
        /*0058*/ 	.word	index@(_ZN7cutlass9reference6device6kernel12BlockForEachINS_6half_tENS1_6detail17RandomUniformFuncIS4_EEEEvPT_mNT0_6ParamsE)
        /*005c*/ 	.word	0x00000020


	//----- nvinfo : EIATTR_FRAME_SIZE
	.align		4
.L_35:
        /*0060*/ 	.byte	0x04, 0x11
        /*0062*/ 	.short	(.L_37 - .L_36)
	.align		4
.L_36:
        /*0064*/ 	.word	index@(_ZN7cutlass9reference6device6kernel12BlockForEachINS_6half_tENS1_6detail17RandomUniformFuncIS4_EEEEvPT_mNT0_6ParamsE)
        /*0068*/ 	.word	0x00000060


	//----- nvinfo : EIATTR_REGCOUNT
	.align		4
.L_37:
        /*006c*/ 	.byte	0x04, 0x2f
        /*006e*/ 	.short	(.L_39 - .L_38)
	.align		4
.L_38:
        /*0070*/ 	.word	index@(_ZN7cutlass9reference6device6kernel11GemmComplexINS_6half_tENS_6layout8RowMajorES4_NS5_11ColumnMajorES4_S6_ffS4_NS_16NumericConverterIS4_fLNS_15FloatRoundStyleE2EEENS_12multiply_addIfffEELi4ELi4EEEvNS_4gemm9GemmCoordET5_NS_9TensorRefIT_T0_EENS_16ComplexTransformENSG_IT1_T2_EESK_SF_NSG_IT3_T4_EENSG_IT7_SP_EET6_illll)
        /*0074*/ 	.word	0x0000005c


	//----- nvinfo : EIATTR_FRAME_SIZE
	.align		4
.L_39:
        /*0078*/ 	.byte	0x04, 0x11
        /*007a*/ 	.short	(.L_41 - .L_40)
	.align		4
.L_40:
        /*007c*/ 	.word	index@(_ZN7cutlass9reference6device6kernel11GemmComplexINS_6half_tENS_6layout8RowMajorES4_NS5_11ColumnMajorES4_S6_ffS4_NS_16NumericConverterIS4_fLNS_15FloatRoundStyleE2EEENS_12multiply_addIfffEELi4ELi4EEEvNS_4gemm9GemmCoordET5_NS_9TensorRefIT_T0_EENS_16ComplexTransformENSG_IT1_T2_EESK_SF_NSG_IT3_T4_EENSG_IT7_SP_EET6_illll)
        /*0080*/ 	.word	0x00000000


	//----- nvinfo : EIATTR_REGCOUNT
	.align		4
.L_41:
        /*0084*/ 	.byte	0x04, 0x2f
        /*0086*/ 	.short	(.L_43 - .L_42)
	.align		4
.L_42:
        /*0088*/ 	.word	index@(_ZN7cutlass9reference6device6kernel11GemmComplexINS_6half_tENS_6layout8RowMajorES4_NS5_11ColumnMajorES4_S6_ffS4_NS_16NumericConverterIS4_fLNS_15FloatRoundStyleE2EEENS_12multiply_addIfffEELi4ELi16EEEvNS_4gemm9GemmCoordET5_NS_9TensorRefIT_T0_EENS_16ComplexTransformENSG_IT1_T2_EESK_SF_NSG_IT3_T4_EENSG_IT7_SP_EET6_illll)
        /*008c*/ 	.word	0x000000a4


	//----- nvinfo : EIATTR_FRAME_SIZE
	.align		4
.L_43:
        /*0090*/ 	.byte	0x04, 0x11
        /*0092*/ 	.short	(.L_45 - .L_44)
	.align		4
.L_44:
        /*0094*/ 	.word	index@(_ZN7cutlass9reference6device6kernel11GemmComplexINS_6half_tENS_6layout8RowMajorES4_NS5_11ColumnMajorES4_S6_ffS4_NS_16NumericConverterIS4_fLNS_15FloatRoundStyleE2EEENS_12multiply_addIfffEELi4ELi16EEEvNS_4gemm9GemmCoordET5_NS_9TensorRefIT_T0_EENS_16ComplexTransformENSG_IT1_T2_EESK_SF_NSG_IT3_T4_EENSG_IT7_SP_EET6_illll)
        /*0098*/ 	.word	0x00000000


	//----- nvinfo : EIATTR_MIN_STACK_SIZE
	.align		4
.L_45:
        /*009c*/ 	.byte	0x04, 0x12
        /*009e*/ 	.short	(.L_47 - .L_46)
	.align		4
.L_46:
        /*00a0*/ 	.word	index@(_ZN7cutlass6KernelINS_6kernel12ApplySoftmaxINS_6half_tEffS3_fLi8ENS_11MatrixShapeILi1ELi1024EEEEEEEvNT_6ParamsE)
        /*00a4*/ 	.word	0x00000000


	//----- nvinfo : EIATTR_MIN_STACK_SIZE
	.align		4
.L_47:
        /*00a8*/ 	.byte	0x04, 0x12
        /*00aa*/ 	.short	(.L_49 - .L_48)
	.align		4
.L_48:
        /*00ac*/ 	.word	index@(_ZN7cutlass6KernelINS_9reduction6kernel26ApplySoftmaxFinalReductionIfffNS_4gemm9GemmShapeILi128ELi128ELi32EEELb0EEEEEvNT_6ParamsE)
        /*00b0*/ 	.word	0x00000000


	//----- nvinfo : EIATTR_MIN_STACK_SIZE
	.align		4
.L_49:
        /*00b4*/ 	.byte	0x04, 0x12
        /*00b6*/ 	.short	(.L_51 - .L_50)
	.align		4
.L_50:
        /*00b8*/ 	.word	index@(_ZN7cutlass6KernelINS_4gemm6kernel23GemmWithEpilogueVisitorINS1_11threadblock13MmaMultistageINS1_9GemmShapeILi128ELi128ELi32EEENS_9transform11threadblock28PredicatedTileAccessIteratorINS_11MatrixShapeILi128ELi32EEENS_6half_tENS_6layout8RowMajorELi1ENS8_29PitchLinearWarpRakedThreadMapINS_16PitchLinearShapeILi32ELi128EEELi128ENSH_ILi4ELi8EEELi8EEENS_5ArrayISD_Li8ELb0EEELb0ENSE_9NoPermuteEEENS9_25RegularTileAccessIteratorISC_SD_NSE_37RowMajorTensorOpMultiplicandCrosswiseILi16ELi32EEELi0ESK_Li16EEELNS_4arch14CacheOperation4KindE1ENSA_INSB_ILi32ELi128EEESD_NSE_11ColumnMajorELi0ESK_SM_Lb0ESN_EENSP_ISW_SD_NSE_40ColumnMajorTensorOpMultiplicandCrosswiseILi16ELi32EEELi1ESK_Li16EEELSV_1EfSF_NS4_9MmaPolicyINS1_4warp11MmaTensorOpINS6_ILi64ELi64ELi32EEESD_SR_SD_S10_fSF_NS13_17MmaTensorOpPolicyINST_3MmaINS6_ILi16ELi8ELi16EEELi32ESD_SF_SD_SX_fSF_NST_13OpMultiplyAddEEENSB_ILi1ELi1EEEEELi1ELb0EbEENSB_ILi0ELi0EEES1E_Li1EEELi3ELNS1_23SharedMemoryClearOptionE0EbEENS_8epilogue11threadblock19EpilogueWithVisitorINS1J_22EpilogueVisitorSoftmaxIS7_Li128ENS1J_22PredicatedTileIteratorINS1J_26OutputTileOptimalThreadMapINS1J_15OutputTileShapeILi128ELi8ELi2ELi1ELi1EEENS1O_ILi1ELi8ELi1ELi1ELi8EEELi128ELi8ELi16EEESD_Lb0ESN_Lb0EEEffffNS1I_6thread17LinearCombinationISD_Li8EffLNS1T_9ScaleType4KindE0ELNS_15FloatRoundStyleE2ESD_EELb0EEES7_S1D_Li1ENS1I_4warp24FragmentIteratorTensorOpIS15_S18_fNSL_IfLi4ELb1EEESF_EENS20_25TileIteratorTensorOpMixedIS15_S18_fLi32ELi16ELi8ELi8ELb0EEENS1J_23SharedLoadIteratorMixedINS1R_18CompactedThreadMapEfLi32ELi16ELi8ELi8ELb0EEENSB_ILi0ELi8EEELi2ELi1EEENS4_37GemmBatchedIdentityThreadblockSwizzleEEEEEvNT_6ParamsE)
        /*00bc*/ 	.word	0x00000000


	//----- nvinfo : EIATTR_MIN_STACK_SIZE
	.align		4
.L_51:
        /*00c0*/ 	.byte	0x04, 0x12
        /*00c2*/ 	.short	(.L_53 - .L_52)
	.align		4
.L_52:
        /*00c4*/ 	.word	index@(_ZN7cutlass9reference6device6kernel11GemmComplexINS_6half_tENS_6layout8RowMajorES4_NS5_11ColumnMajorES4_S6_ffS4_NS_16NumericConverterIS4_fLNS_15FloatRoundStyleE2EEENS_12multiply_addIfffEELi4ELi16EEEvNS_4gemm9GemmCoordET5_NS_9TensorRefIT_T0_EENS_16ComplexTransformENSG_IT1_T2_EESK_SF_NSG_IT3_T4_EENSG_IT7_SP_EET6_illll)
        /*00c8*/ 	.word	0x00000000


	//----- nvinfo : EIATTR_MIN_STACK_SIZE
	.align		4
.L_53:
        /*00cc*/ 	.byte	0x04, 0x12
        /*00ce*/ 	.short	(.L_55 - .L_54)
	.align		4
.L_54:
        /*00d0*/ 	.word	index@(_ZN7cutlass9reference6device6kernel11GemmComplexINS_6half_tENS_6layout8RowMajorES4_NS5_11ColumnMajorES4_S6_ffS4_NS_16NumericConverterIS4_fLNS_15FloatRoundStyleE2EEENS_12multiply_addIfffEELi4ELi4EEEvNS_4gemm9GemmCoordET5_NS_9TensorRefIT_T0_EENS_16ComplexTransformENSG_IT1_T2_EESK_SF_NSG_IT3_T4_EENSG_IT7_SP_EET6_illll)
        /*00d4*/ 	.word	0x00000000


	//----- nvinfo : EIATTR_MIN_STACK_SIZE
	.align		4
.L_55:
        /*00d8*/ 	.byte	0x04, 0x12
        /*00da*/ 	.short	(.L_57 - .L_56)
	.align		4
.L_56:
        /*00dc*/ 	.word	index@(_ZN7cutlass9reference6device6kernel12BlockForEachINS_6half_tENS1_6detail17RandomUniformFuncIS4_EEEEvPT_mNT0_6ParamsE)
        /*00e0*/ 	.word	0x00000060
.L_57:


//--------------------- .nv.compat                --------------------------
	.section	.nv.compat,"",@"SHT_CUDA_COMPAT_INFO"
	.align	4
        /*0000*/ 	.byte	0x02, 0x09, 0x01, 0x00, 0x02, 0x02, 0x01, 0x00, 0x02, 0x05, 0x05, 0x00, 0x03, 0x07, 0x01, 0x01
        /*0010*/ 	.byte	0x02, 0x03, 0x00, 0x00, 0x02, 0x06, 0x01, 0x00, 0x04, 0x0b, 0x08, 0x00, 0x01, 0x00, 0x00, 0x00
        /*0020*/ 	.byte	0x00, 0x00, 0x00, 0x00


//--------------------- .nv.info._ZN7cutlass9reference6device6kernel11GemmComplexINS_6half_tENS_6layout8RowMajorES4_NS5_11ColumnMajorES4_S6_ffS4_NS_16NumericConverterIS4_fLNS_15FloatRoundStyleE2EEENS_12multiply_addIfffEELi4ELi16EEEvNS_4gemm9GemmCoordET5_NS_9TensorRefIT_T0_EENS_16ComplexTransformENSG_IT1_T2_EESK_SF_NSG_IT3_T4_EENSG_IT7_SP_EET6_illll --------------------------
	.section	.nv.info._ZN7cutlass9reference6device6kernel11GemmComplexINS_6half_tENS_6layout8RowMajorES4_NS5_11ColumnMajorES4_S6_ffS4_NS_16NumericConverterIS4_fLNS_15FloatRoundStyleE2EEENS_12multiply_addIfffEELi4ELi16EEEvNS_4gemm9GemmCoordET5_NS_9TensorRefIT_T0_EENS_16ComplexTransformENSG_IT1_T2_EESK_SF_NSG_IT3_T4_EENSG_IT7_SP_EET6_illll,"",@"SHT_CUDA_INFO"
	.sectionflags	@""
	.align	4


	//----- nvinfo : EIATTR_CUDA_API_VERSION
	.align		4
        /*0000*/ 	.byte	0x04, 0x37
        /*0002*/ 	.short	(.L_59 - .L_58)
.L_58:
        /*0004*/ 	.word	0x00000082


	//----- nvinfo : EIATTR_KPARAM_INFO
	.align		4
.L_59:
        /*0008*/ 	.byte	0x04, 0x17
        /*000a*/ 	.short	(.L_61 - .L_60)
.L_60:
        /*000c*/ 	.word	0x00000000
        /*0010*/ 	.short	0x000e
        /*0012*/ 	.short	0x0080
        /*0014*/ 	.byte	0x00, 0xf0, 0x21, 0x00


	//----- nvinfo : EIATTR_KPARAM_INFO
	.align		4
.L_61:
        /*0018*/ 	.byte	0x04, 0x17
        /*001a*/ 	.short	(.L_63 - .L_62)
.L_62:
        /*001c*/ 	.word	0x00000000
        /*0020*/ 	.short	0x000d
        /*0022*/ 	.short	0x0078
        /*0024*/ 	.byte	0x00, 0xf0, 0x21, 0x00


	//----- nvinfo : EIATTR_KPARAM_INFO
	.align		4
.L_63:
        /*0028*/ 	.byte	0x04, 0x17
        /*002a*/ 	.short	(.L_65 - .L_64)
.L_64:
        /*002c*/ 	.word	0x00000000
        /*0030*/ 	.short	0x000c
        /*0032*/ 	.short	0x0070
        /*0034*/ 	.byte	0x00, 0xf0, 0x21, 0x00


	//----- nvinfo : EIATTR_KPARAM_INFO
	.align		4
.L_65:
        /*0038*/ 	.byte	0x04, 0x17
        /*003a*/ 	.short	(.L_67 - .L_66)
.L_66:
        /*003c*/ 	.word	0x00000000
        /*0040*/ 	.short	0x000b
        /*0042*/ 	.short	0x0068
        /*0044*/ 	.byte	0x00, 0xf0, 0x21, 0x00


	//----- nvinfo : EIATTR_KPARAM_INFO
	.align		4
.L_67:
        /*0048*/ 	.byte	0x04, 0x17
        /*004a*/ 	.short	(.L_69 - .L_68)
.L_68:
        /*004c*/ 	.word	0x00000000
        /*0050*/ 	.short	0x000a
        /*0052*/ 	.short	0x0064
        /*0054*/ 	.byte	0x00, 0xf0, 0x11, 0x00


	//----- nvinfo : EIATTR_KPARAM_INFO
	.align		4
.L_69:
        /*0058*/ 	.byte	0x04, 0x17
        /*005a*/ 	.short	(.L_71 - .L_70)
.L_70:
        /*005c*/ 	.word	0x00000000
        /*0060*/ 	.short	0x0009
        /*0062*/ 	.short	0x0060
        /*0064*/ 	.byte	0x00, 0xf0, 0x11, 0x00


	//----- nvinfo : EIATTR_KPARAM_INFO
	.align		4
.L_71:
        /*0068*/ 	.byte	0x04, 0x17
        /*006a*/ 	.short	(.L_73 - .L_72)
.L_72:
        /*006c*/ 	.word	0x00000000
        /*0070*/ 	.short	0x0008
        /*0072*/ 	.short	0x0050
        /*0074*/ 	.byte	0x00, 0xf0, 0x41, 0x00


	//----- nvinfo : EIATTR_KPARAM_INFO
	.align		4
.L_73:
        /*0078*/ 	.byte	0x04, 0x17
        /*007a*/ 	.short	(.L_75 - .L_74)
.L_74:
        /*007c*/ 	.word	0x00000000
        /*0080*/ 	.short	0x0007
        /*0082*/ 	.short	0x0040
        /*0084*/ 	.byte	0x00, 0xf0, 0x41, 0x00


	//----- nvinfo : EIATTR_KPARAM_INFO
	.align		4
.L_75:
        /*0088*/ 	.byte	0x04, 0x17
        /*008a*/ 	.short	(.L_77 - .L_76)
.L_76:
        /*008c*/ 	.word	0x00000000
        /*0090*/ 	.short	0x0006
        /*0092*/ 	.short	0x003c
        /*0094*/ 	.byte	0x00, 0xf0, 0x11, 0x00


	//----- nvinfo : EIATTR_KPARAM_INFO
	.align		4
.L_77:
        /*0098*/ 	.byte	0x04, 0x17
        /*009a*/ 	.short	(.L_79 - .L_78)
.L_78:
        /*009c*/ 	.word	0x00000000
        /*00a0*/ 	.short	0x0005
        /*00a2*/ 	.short	0x0038
        /*00a4*/ 	.byte	0x00, 0xf0, 0x11, 0x00


	//----- nvinfo : EIATTR_KPARAM_INFO
	.align		4
.L_79:
        /*00a8*/ 	.byte	0x04, 0x17
        /*00aa*/ 	.short	(.L_81 - .L_80)
.L_80:
        /*00ac*/ 	.word	0x00000000
        /*00b0*/ 	.short	0x0004
        /*00b2*/ 	.short	0x0028
        /*00b4*/ 	.byte	0x00, 0xf0, 0x41, 0x00


	//----- nvinfo : EIATTR_KPARAM_INFO
	.align		4
.L_81:
        /*00b8*/ 	.byte	0x04, 0x17
        /*00ba*/ 	.short	(.L_83 - .L_82)
.L_82:
        /*00bc*/ 	.word	0x00000000
        /*00c0*/ 	.short	0x0003
        /*00c2*/ 	.short	0x0020
        /*00c4*/ 	.byte	0x00, 0xf0, 0x11, 0x00


	//----- nvinfo : EIATTR_KPARAM_INFO
	.align		4
.L_83:
        /*00c8*/ 	.byte	0x04, 0x17
        /*00ca*/ 	.short	(.L_85 - .L_84)
.L_84:
        /*00cc*/ 	.word	0x00000000
        /*00d0*/ 	.short	0x0002
        /*00d2*/ 	.short	0x0010
        /*00d4*/ 	.byte	0x00, 0xf0, 0x41, 0x00


	//----- nvinfo : EIATTR_KPARAM_INFO
	.align		4
.L_85:
        /*00d8*/ 	.byte	0x04, 0x17
        /*00da*/ 	.short	(.L_87 - .L_86)
.L_86:
        /*00dc*/ 	.word	0x00000000
        /*00e0*/ 	.short	0x0001
        /*00e2*/ 	.short	0x000c
        /*00e4*/ 	.byte	0x00, 0xf0, 0x11, 0x00


	//----- nvinfo : EIATTR_KPARAM_INFO
	.align		4
.L_87:
        /*00e8*/ 	.byte	0x04, 0x17
        /*00ea*/ 	.short	(.L_89 - .L_88)
.L_88:
        /*00ec*/ 	.word	0x00000000
        /*00f0*/ 	.short	0x0000
        /*00f2*/ 	.short	0x0000
        /*00f4*/ 	.byte	0x00, 0xf0, 0x31, 0x00


	//----- nvinfo : EIATTR_SPARSE_MMA_MASK
	.align		4
.L_89:
        /*00f8*/ 	.byte	0x03, 0x50
        /*00fa*/ 	.short	0x0000


	//----- nvinfo : EIATTR_MAXREG_COUNT
	.align		4
        /*00fc*/ 	.byte	0x03, 0x1b
        /*00fe*/ 	.short	0x00ff


	//----- nvinfo : EIATTR_MERCURY_ISA_VERSION
	.align		4
        /*0100*/ 	.byte	0x03, 0x5f
        /*0102*/ 	.short	0x0101


	//----- nvinfo : EIATTR_VRC_CTA_INIT_COUNT
	.align		4
        /*0104*/ 	.byte	0x02, 0x4a
	.zero		1
	.zero		1


	//----- nvinfo : EIATTR_EXIT_INSTR_OFFSETS
	.align		4
        /*0108*/ 	.byte	0x04, 0x1c
        /*010a*/ 	.short	(.L_91 - .L_90)


	//   ....[0]....
.L_90:
        /*010c*/ 	.word	0x00000220


	//   ....[1]....
        /*0110*/ 	.word	0x00004660


	//   ....[2]....
        /*0114*/ 	.word	0x0000df80


	//----- nvinfo : EIATTR_CRS_STACK_SIZE
	.align		4
.L_91:
        /*0118*/ 	.byte	0x04, 0x1e
        /*011a*/ 	.short	(.L_93 - .L_92)
.L_92:
        /*011c*/ 	.word	0x00000000


	//----- nvinfo : EIATTR_CBANK_PARAM_SIZE
	.align		4
.L_93:
        /*0120*/ 	.byte	0x03, 0x19
        /*0122*/ 	.short	0x0088


	//----- nvinfo : EIATTR_PARAM_CBANK
	.align		4
        /*0124*/ 	.byte	0x04, 0x0a
        /*0126*/ 	.short	(.L_95 - .L_94)
	.align		4
.L_94:
        /*0128*/ 	.word	index@(.nv.constant0._ZN7cutlass9reference6device6kernel11GemmComplexINS_6half_tENS_6layout8RowMajorES4_NS5_11ColumnMajorES4_S6_ffS4_NS_16NumericConverterIS4_fLNS_15FloatRoundStyleE2EEENS_12multiply_addIfffEELi4ELi16EEEvNS_4gemm9GemmCoordET5_NS_9TensorRefIT_T0_EENS_16ComplexTransformENSG_IT1_T2_EESK_SF_NSG_IT3_T4_EENSG_IT7_SP_EET6_illll)
        /*012c*/ 	.short	0x0380
        /*012e*/ 	.short	0x0088


	//----- nvinfo : EIATTR_SW_WAR
	.align		4
.L_95:
        /*0130*/ 	.byte	0x04, 0x36
        /*0132*/ 	.short	(.L_97 - .L_96)
.L_96:
        /*0134*/ 	.word	0x00000008
.L_97:


//--------------------- .nv.info._ZN7cutlass9reference6device6kernel11GemmComplexINS_6half_tENS_6layout8RowMajorES4_NS5_11ColumnMajorES4_S6_ffS4_NS_16NumericConverterIS4_fLNS_15FloatRoundStyleE2EEENS_12multiply_addIfffEELi4ELi4EEEvNS_4gemm9GemmCoordET5_NS_9TensorRefIT_T0_EENS_16ComplexTransformENSG_IT1_T2_EESK_SF_NSG_IT3_T4_EENSG_IT7_SP_EET6_illll --------------------------
	.section	.nv.info._ZN7cutlass9reference6device6kernel11GemmComplexINS_6half_tENS_6layout8RowMajorES4_NS5_11ColumnMajorES4_S6_ffS4_NS_16NumericConverterIS4_fLNS_15FloatRoundStyleE2EEENS_12multiply_addIfffEELi4ELi4EEEvNS_4gemm9GemmCoordET5_NS_9TensorRefIT_T0_EENS_16ComplexTransformENSG_IT1_T2_EESK_SF_NSG_IT3_T4_EENSG_IT7_SP_EET6_illll,"",@"SHT_CUDA_INFO"
	.sectionflags	@""
	.align	4


	//----- nvinfo : EIATTR_CUDA_API_VERSION
	.align		4
        /*0000*/ 	.byte	0x04, 0x37
        /*0002*/ 	.short	(.L_99 - .L_98)
.L_98:
        /*0004*/ 	.word	0x00000082


	//----- nvinfo : EIATTR_KPARAM_INFO
	.align		4
.L_99:
        /*0008*/ 	.byte	0x04, 0x17
        /*000a*/ 	.short	(.L_101 - .L_100)
.L_100:
        /*000c*/ 	.word	0x00000000
        /*0010*/ 	.short	0x000e
        /*0012*/ 	.short	0x0080
        /*0014*/ 	.byte	0x00, 0xf0, 0x21, 0x00


	//----- nvinfo : EIATTR_KPARAM_INFO
	.align		4
.L_101:
        /*0018*/ 	.byte	0x04, 0x17
        /*001a*/ 	.short	(.L_103 - .L_102)
.L_102:
        /*001c*/ 	.word	0x00000000
        /*0020*/ 	.short	0x000d
        /*0022*/ 	.short	0x0078
        /*0024*/ 	.byte	0x00, 0xf0, 0x21, 0x00


	//----- nvinfo : EIATTR_KPARAM_INFO
	.align		4
.L_103:
        /*0028*/ 	.byte	0x04, 0x17
        /*002a*/ 	.short	(.L_105 - .L_104)
.L_104:
        /*002c*/ 	.word	0x00000000
        /*0030*/ 	.short	0x000c
        /*0032*/ 	.short	0x0070
        /*0034*/ 	.byte	0x00, 0xf0, 0x21, 0x00


	//----- nvinfo : EIATTR_KPARAM_INFO
	.align		4
.L_105:
        /*0038*/ 	.byte	0x04, 0x17
        /*003a*/ 	.short	(.L_107 - .L_106)
.L_106:
        /*003c*/ 	.word	0x00000000
        /*0040*/ 	.short	0x000b
        /*0042*/ 	.short	0x0068
        /*0044*/ 	.byte	0x00, 0xf0, 0x21, 0x00


	//----- nvinfo : EIATTR_KPARAM_INFO
	.align		4
.L_107:
        /*0048*/ 	.byte	0x04, 0x17
        /*004a*/ 	.short	(.L_109 - .L_108)
.L_108:
        /*004c*/ 	.word	0x00000000
        /*0050*/ 	.short	0x000a
        /*0052*/ 	.short	0x0064
        /*0054*/ 	.byte	0x00, 0xf0, 0x11, 0x00


	//----- nvinfo : EIATTR_KPARAM_INFO
	.align		4
.L_109:
        /*0058*/ 	.byte	0x04, 0x17
        /*005a*/ 	.short	(.L_111 - .L_110)
.L_110:
        /*005c*/ 	.word	0x00000000
        /*0060*/ 	.short	0x0009
        /*0062*/ 	.short	0x0060
        /*0064*/ 	.byte	0x00, 0xf0, 0x11, 0x00


	//----- nvinfo : EIATTR_KPARAM_INFO
	.align		4
.L_111:
        /*0068*/ 	.byte	0x04, 0x17
        /*006a*/ 	.short	(.L_113 - .L_112)
.L_112:
        /*006c*/ 	.word	0x00000000
        /*0070*/ 	.short	0x0008
        /*0072*/ 	.short	0x0050
        /*0074*/ 	.byte	0x00, 0xf0, 0x41, 0x00


	//----- nvinfo : EIATTR_KPARAM_INFO
	.align		4
.L_113:
        /*0078*/ 	.byte	0x04, 0x17
        /*007a*/ 	.short	(.L_115 - .L_114)
.L_114:
        /*007c*/ 	.word	0x00000000
        /*0080*/ 	.short	0x0007
        /*0082*/ 	.short	0x0040
        /*0084*/ 	.byte	0x00, 0xf0, 0x41, 0x00


	//----- nvinfo : EIATTR_KPARAM_INFO
	.align		4
.L_115:
        /*0088*/ 	.byte	0x04, 0x17
        /*008a*/ 	.short	(.L_117 - .L_116)
.L_116:
        /*008c*/ 	.word	0x00000000
        /*0090*/ 	.short	0x0006
        /*0092*/ 	.short	0x003c
        /*0094*/ 	.byte	0x00, 0xf0, 0x11, 0x00


	//----- nvinfo : EIATTR_KPARAM_INFO
	.align		4
.L_117:
        /*0098*/ 	.byte	0x04, 0x17
        /*009a*/ 	.short	(.L_119 - .L_118)
.L_118:
        /*009c*/ 	.word	0x00000000
        /*00a0*/ 	.short	0x0005
        /*00a2*/ 	.short	0x0038
        /*00a4*/ 	.byte	0x00, 0xf0, 0x11, 0x00


	//----- nvinfo : EIATTR_KPARAM_INFO
	.align		4
.L_119:
        /*00a8*/ 	.byte	0x04, 0x17
        /*00aa*/ 	.short	(.L_121 - .L_120)
.L_120:
        /*00ac*/ 	.word	0x00000000
        /*00b0*/ 	.short	0x0004
        /*00b2*/ 	.short	0x0028
        /*00b4*/ 	.byte	0x00, 0xf0, 0x41, 0x00


	//----- nvinfo : EIATTR_KPARAM_INFO
	.align		4
.L_121:
        /*00b8*/ 	.byte	0x04, 0x17
        /*00ba*/ 	.short	(.L_123 - .L_122)
.L_122:
        /*00bc*/ 	.word	0x00000000
        /*00c0*/ 	.short	0x0003
        /*00c2*/ 	.short	0x0020
        /*00c4*/ 	.byte	0x00, 0xf0, 0x11, 0x00


	//----- nvinfo : EIATTR_KPARAM_INFO
	.align		4
.L_123:
        /*00c8*/ 	.byte	0x04, 0x17
        /*00ca*/ 	.short	(.L_125 - .L_124)
.L_124:
        /*00cc*/ 	.word	0x00000000
        /*00d0*/ 	.short	0x0002
        /*00d2*/ 	.short	0x0010
        /*00d4*/ 	.byte	0x00, 0xf0, 0x41, 0x00


	//----- nvinfo : EIATTR_KPARAM_INFO
	.align		4
.L_125:
        /*00d8*/ 	.byte	0x04, 0x17
        /*00da*/ 	.short	(.L_127 - .L_126)
.L_126:
        /*00dc*/ 	.word	0x00000000
        /*00e0*/ 	.short	0x0001
        /*00e2*/ 	.short	0x000c
        /*00e4*/ 	.byte	0x00, 0xf0, 0x11, 0x00


	//----- nvinfo : EIATTR_KPARAM_INFO
	.align		4
.L_127:
        /*00e8*/ 	.byte	0x04, 0x17
        /*00ea*/ 	.short	(.L_129 - .L_128)
.L_128:
        /*00ec*/ 	.word	0x00000000
        /*00f0*/ 	.short	0x0000
        /*00f2*/ 	.short	0x0000
        /*00f4*/ 	.byte	0x00, 0xf0, 0x31, 0x00


	//----- nvinfo : EIATTR_SPARSE_MMA_MASK
	.align		4
.L_129:
        /*00f8*/ 	.byte	0x03, 0x50
        /*00fa*/ 	.short	0x0000


	//----- nvinfo : EIATTR_MAXREG_COUNT
	.align		4
        /*00fc*/ 	.byte	0x03, 0x1b
        /*00fe*/ 	.short	0x00ff


	//----- nvinfo : EIATTR_MERCURY_ISA_VERSION
	.align		4
        /*0100*/ 	.byte	0x03, 0x5f
        /*0102*/ 	.short	0x0101


	//----- nvinfo : EIATTR_VRC_CTA_INIT_COUNT
	.align		4
        /*0104*/ 	.byte	0x02, 0x4a
	.zero		1
	.zero		1


	//----- nvinfo : EIATTR_EXIT_INSTR_OFFSETS
	.align		4
        /*0108*/ 	.byte	0x04, 0x1c
        /*010a*/ 	.short	(.L_131 - .L_130)


	//   ....[0]....
.L_130:
        /*010c*/ 	.word	0x000000a0


	//   ....[1]....
        /*0110*/ 	.word	0x00001890


	//   ....[2]....
        /*0114*/ 	.word	0x00004a50


	//----- nvinfo : EIATTR_CRS_STACK_SIZE
	.align		4
.L_131:
        /*0118*/ 	.byte	0x04, 0x1e
        /*011a*/ 	.short	(.L_133 - .L_132)
.L_132:
        /*011c*/ 	.word	0x00000000


	//----- nvinfo : EIATTR_CBANK_PARAM_SIZE
	.align		4
.L_133:
        /*0120*/ 	.byte	0x03, 0x19
        /*0122*/ 	.short	0x0088


	//----- nvinfo : EIATTR_PARAM_CBANK
	.align		4
        /*0124*/ 	.byte	0x04, 0x0a
        /*0126*/ 	.short	(.L_135 - .L_134)
	.align		4
.L_134:
        /*0128*/ 	.word	index@(.nv.constant0._ZN7cutlass9reference6device6kernel11GemmComplexINS_6half_tENS_6layout8RowMajorES4_NS5_11ColumnMajorES4_S6_ffS4_NS_16NumericConverterIS4_fLNS_15FloatRoundStyleE2EEENS_12multiply_addIfffEELi4ELi4EEEvNS_4gemm9GemmCoordET5_NS_9TensorRefIT_T0_EENS_16ComplexTransformENSG_IT1_T2_EESK_SF_NSG_IT3_T4_EENSG_IT7_SP_EET6_illll)
        /*012c*/ 	.short	0x0380
        /*012e*/ 	.short	0x0088


	//----- nvinfo : EIATTR_SW_WAR
	.align		4
.L_135:
        /*0130*/ 	.byte	0x04, 0x36
        /*0132*/ 	.short	(.L_137 - .L_136)
.L_136:
        /*0134*/ 	.word	0x00000008
.L_137:


//--------------------- .nv.info._ZN7cutlass9reference6device6kernel12BlockForEachINS_6half_tENS1_6detail17RandomUniformFuncIS4_EEEEvPT_mNT0_6ParamsE --------------------------
	.section	.nv.info._ZN7cutlass9reference6device6kernel12BlockForEachINS_6half_tENS1_6detail17RandomUniformFuncIS4_EEEEvPT_mNT0_6ParamsE,"",@"SHT_CUDA_INFO"
	.sectionflags	@""
	.align	4


	//----- nvinfo : EIATTR_CUDA_API_VERSION
	.align		4
        /*0000*/ 	.byte	0x04, 0x37
        /*0002*/ 	.short	(.L_139 - .L_138)
.L_138:
        /*0004*/ 	.word	0x00000082


	//----- nvinfo : EIATTR_KPARAM_INFO
	.align		4
.L_139:
        /*0008*/ 	.byte	0x04, 0x17
        /*000a*/ 	.short	(.L_141 - .L_140)
.L_140:
        /*000c*/ 	.word	0x00000000
        /*0010*/ 	.short	0x0002
        /*0012*/ 	.short	0x0010
        /*0014*/ 	.byte	0x00, 0xf0, 0xc1, 0x00


	//----- nvinfo : EIATTR_KPARAM_INFO
	.align		4
.L_141:
        /*0018*/ 	.byte	0x04, 0x17
        /*001a*/ 	.short	(.L_143 - .L_142)
.L_142:
        /*001c*/ 	.word	0x00000000
        /*0020*/ 	.short	0x0001
        /*0022*/ 	.short	0x0008
        /*0024*/ 	.byte	0x00, 0xf0, 0x21, 0x00


	//----- nvinfo : EIATTR_KPARAM_INFO
	.align		4
.L_143:
        /*0028*/ 	.byte	0x04, 0x17
        /*002a*/ 	.short	(.L_145 - .L_144)
.L_144:
        /*002c*/ 	.word	0x00000000
        /*0030*/ 	.short	0x0000
        /*0032*/ 	.short	0x0000
        /*0034*/ 	.byte	0x00, 0xf5, 0x21, 0x00


	//----- nvinfo : EIATTR_SPARSE_MMA_MASK
	.align		4
.L_145:
        /*0038*/ 	.byte	0x03, 0x50
        /*003a*/ 	.short	0x0000


	//----- nvinfo : EIATTR_MAXREG_COUNT
	.align		4
        /*003c*/ 	.byte	0x03, 0x1b
        /*003e*/ 	.short	0x00ff


	//----- nvinfo : EIATTR_MERCURY_ISA_VERSION
	.align		4
        /*0040*/ 	.byte	0x03, 0x5f
        /*0042*/ 	.short	0x0101


	//----- nvinfo : EIATTR_VRC_CTA_INIT_COUNT
	.align		4
        /*0044*/ 	.byte	0x02, 0x4a
	.zero		1
	.zero		1


	//----- nvinfo : EIATTR_EXIT_INSTR_OFFSETS
	.align		4
        /*0048*/ 	.byte	0x04, 0x1c
        /*004a*/ 	.short	(.L_147 - .L_146)


	//   ....[0]....
.L_146:
        /*004c*/ 	.word	0x00002790


	//   ....[1]....
        /*0050*/ 	.word	0x00003030


	//----- nvinfo : EIATTR_CRS_STACK_SIZE
	.align		4
.L_147:
        /*0054*/ 	.byte	0x04, 0x1e
        /*0056*/ 	.short	(.L_149 - .L_148)
.L_148:
        /*0058*/ 	.word	0x00000000


	//----- nvinfo : EIATTR_CBANK_PARAM_SIZE
	.align		4
.L_149:
        /*005c*/ 	.byte	0x03, 0x19
        /*005e*/ 	.short	0x0040


	//----- nvinfo : EIATTR_PARAM_CBANK
	.align		4
        /*0060*/ 	.byte	0x04, 0x0a
        /*0062*/ 	.short	(.L_151 - .L_150)
	.align		4
.L_150:
        /*0064*/ 	.word	index@(.nv.constant0._ZN7cutlass9reference6device6kernel12BlockForEachINS_6half_tENS1_6detail17RandomUniformFuncIS4_EEEEvPT_mNT0_6ParamsE)
        /*0068*/ 	.short	0x0380
        /*006a*/ 	.short	0x0040


	//----- nvinfo : EIATTR_SW_WAR
	.align		4
.L_151:
        /*006c*/ 	.byte	0x04, 0x36
        /*006e*/ 	.short	(.L_153 - .L_152)
.L_152:
        /*0070*/ 	.word	0x00000008
.L_153:


//--------------------- .nv.info._ZN7cutlass6KernelINS_6kernel12ApplySoftmaxINS_6half_tEffS3_fLi8ENS_11MatrixShapeILi1ELi1024EEEEEEEvNT_6ParamsE --------------------------
	.section	.nv.info._ZN7cutlass6KernelINS_6kernel12ApplySoftmaxINS_6half_tEffS3_fLi8ENS_11MatrixShapeILi1ELi1024EEEEEEEvNT_6ParamsE,"",@"SHT_CUDA_INFO"
	.sectionflags	@""
	.align	4


	//----- nvinfo : EIATTR_CUDA_API_VERSION
	.align		4
        /*0000*/ 	.byte	0x04, 0x37
        /*0002*/ 	.short	(.L_155 - .L_154)
.L_154:
        /*0004*/ 	.word	0x00000082


	//----- nvinfo : EIATTR_KPARAM_INFO
	.align		4
.L_155:
        /*0008*/ 	.byte	0x04, 0x17
        /*000a*/ 	.short	(.L_157 - .L_156)
.L_156:
        /*000c*/ 	.word	0x00000000
        /*0010*/ 	.short	0x0000
        /*0012*/ 	.short	0x0000
        /*0014*/ 	.byte	0x00, 0xf0, 0xc1, 0x01


	//----- nvinfo : EIATTR_SPARSE_MMA_MASK
	.align		4
.L_157:
        /*0018*/ 	.byte	0x03, 0x50
        /*001a*/ 	.short	0x0000


	//----- nvinfo : EIATTR_MAXREG_COUNT
	.align		4
        /*001c*/ 	.byte	0x03, 0x1b
        /*001e*/ 	.short	0x00ff


	//----- nvinfo : EIATTR_MERCURY_ISA_VERSION
	.align		4
        /*0020*/ 	.byte	0x03, 0x5f
        /*0022*/ 	.short	0x0101


	//----- nvinfo : EIATTR_VRC_CTA_INIT_COUNT
	.align		4
        /*0024*/ 	.byte	0x02, 0x4a
	.zero		1
	.zero		1


	//----- nvinfo : EIATTR_EXIT_INSTR_OFFSETS
	.align		4
        /*0028*/ 	.byte	0x04, 0x1c
        /*002a*/ 	.short	(.L_159 - .L_158)


	//   ....[0]....
.L_158:
        /*002c*/ 	.word	0x00000060


	//   ....[1]....
        /*0030*/ 	.word	0x00000240


	//   ....[2]....
        /*0034*/ 	.word	0x000009a0


	//----- nvinfo : EIATTR_CBANK_PARAM_SIZE
	.align		4
.L_159:
        /*0038*/ 	.byte	0x03, 0x19
        /*003a*/ 	.short	0x0070


	//----- nvinfo : EIATTR_PARAM_CBANK
	.align		4
        /*003c*/ 	.byte	0x04, 0x0a
        /*003e*/ 	.short	(.L_161 - .L_160)
	.align		4
.L_160:
        /*0040*/ 	.word	index@(.nv.constant0._ZN7cutlass6KernelINS_6kernel12ApplySoftmaxINS_6half_tEffS3_fLi8ENS_11MatrixShapeILi1ELi1024EEEEEEEvNT_6ParamsE)
        /*0044*/ 	.short	0x0380
        /*0046*/ 	.short	0x0070


	//----- nvinfo : EIATTR_SW_WAR
	.align		4
.L_161:
        /*0048*/ 	.byte	0x04, 0x36
        /*004a*/ 	.short	(.L_163 - .L_162)
.L_162:
        /*004c*/ 	.word	0x00000008
.L_163:


//--------------------- .nv.info._ZN7cutlass6KernelINS_9reduction6kernel26ApplySoftmaxFinalReductionIfffNS_4gemm9GemmShapeILi128ELi128ELi32EEELb0EEEEEvNT_6ParamsE --------------------------
	.section	.nv.info._ZN7cutlass6KernelINS_9reduction6kernel26ApplySoftmaxFinalReductionIfffNS_4gemm9GemmShapeILi128ELi128ELi32EEELb0EEEEEvNT_6ParamsE,"",@"SHT_CUDA_INFO"
	.sectionflags	@""
	.align	4


	//----- nvinfo : EIATTR_CUDA_API_VERSION
	.align		4
        /*0000*/ 	.byte	0x04, 0x37
        /*0002*/ 	.short	(.L_165 - .L_164)
.L_164:
        /*0004*/ 	.word	0x00000082


	//----- nvinfo : EIATTR_KPARAM_INFO
	.align		4
.L_165:
        /*0008*/ 	.byte	0x04, 0x17
        /*000a*/ 	.short	(.L_167 - .L_166)
.L_166:
        /*000c*/ 	.word	0x00000000
        /*0010*/ 	.short	0x0000
        /*0012*/ 	.short	0x0000
        /*0014*/ 	.byte	0x00, 0xf0, 0x21, 0x01


	//----- nvinfo : EIATTR_SPARSE_MMA_MASK
	.align		4
.L_167:
        /*0018*/ 	.byte	0x03, 0x50
        /*001a*/ 	.short	0x0000


	//----- nvinfo : EIATTR_MAXREG_COUNT
	.align		4
        /*001c*/ 	.byte	0x03, 0x1b
        /*001e*/ 	.short	0x00ff


	//----- nvinfo : EIATTR_MERCURY_ISA_VERSION
	.align		4
        /*0020*/ 	.byte	0x03, 0x5f
        /*0022*/ 	.short	0x0101


	//----- nvinfo : EIATTR_VRC_CTA_INIT_COUNT
	.align		4
        /*0024*/ 	.byte	0x02, 0x4a
	.zero		1
	.zero		1


	//----- nvinfo : EIATTR_EXIT_INSTR_OFFSETS
	.align		4
        /*0028*/ 	.byte	0x04, 0x1c
        /*002a*/ 	.short	(.L_169 - .L_168)


	//   ....[0]....
.L_168:
        /*002c*/ 	.word	0x00000080


	//   ....[1]....
        /*0030*/ 	.word	0x00001470


	//----- nvinfo : EIATTR_CRS_STACK_SIZE
	.align		4
.L_169:
        /*0034*/ 	.byte	0x04, 0x1e
        /*0036*/ 	.short	(.L_171 - .L_170)
.L_170:
        /*0038*/ 	.word	0x00000000


	//----- nvinfo : EIATTR_CBANK_PARAM_SIZE
	.align		4
.L_171:
        /*003c*/ 	.byte	0x03, 0x19
        /*003e*/ 	.short	0x0048


	//----- nvinfo : EIATTR_PARAM_CBANK
	.align		4
        /*0040*/ 	.byte	0x04, 0x0a
        /*0042*/ 	.short	(.L_173 - .L_172)
	.align		4
.L_172:
        /*0044*/ 	.word	index@(.nv.constant0._ZN7cutlass6KernelINS_9reduction6kernel26ApplySoftmaxFinalReductionIfffNS_4gemm9GemmShapeILi128ELi128ELi32EEELb0EEEEEvNT_6ParamsE)
        /*0048*/ 	.short	0x0380
        /*004a*/ 	.short	0x0048


	//----- nvinfo : EIATTR_SW_WAR
	.align		4
.L_173:
        /*004c*/ 	.byte	0x04, 0x36
        /*004e*/ 	.short	(.L_175 - .L_174)
.L_174:
        /*0050*/ 	.word	0x00000008
.L_175:


//--------------------- .nv.info._ZN7cutlass6KernelINS_4gemm6kernel23GemmWithEpilogueVisitorINS1_11threadblock13MmaMultistageINS1_9GemmShapeILi128ELi128ELi32EEENS_9transform11threadblock28PredicatedTileAccessIteratorINS_11MatrixShapeILi128ELi32EEENS_6half_tENS_6layout8RowMajorELi1ENS8_29PitchLinearWarpRakedThreadMapINS_16PitchLinearShapeILi32ELi128EEELi128ENSH_ILi4ELi8EEELi8EEENS_5ArrayISD_Li8ELb0EEELb0ENSE_9NoPermuteEEENS9_25RegularTileAccessIteratorISC_SD_NSE_37RowMajorTensorOpMultiplicandCrosswiseILi16ELi32EEELi0ESK_Li16EEELNS_4arch14CacheOperation4KindE1ENSA_INSB_ILi32ELi128EEESD_NSE_11ColumnMajorELi0ESK_SM_Lb0ESN_EENSP_ISW_SD_NSE_40ColumnMajorTensorOpMultiplicandCrosswiseILi16ELi32EEELi1ESK_Li16EEELSV_1EfSF_NS4_9MmaPolicyINS1_4warp11MmaTensorOpINS6_ILi64ELi64ELi32EEESD_SR_SD_S10_fSF_NS13_17MmaTensorOpPolicyINST_3MmaINS6_ILi16ELi8ELi16EEELi32ESD_SF_SD_SX_fSF_NST_13OpMultiplyAddEEENSB_ILi1ELi1EEEEELi1ELb0EbEENSB_ILi0ELi0EEES1E_Li1EEELi3ELNS1_23SharedMemoryClearOptionE0EbEENS_8epilogue11threadblock19EpilogueWithVisitorINS1J_22EpilogueVisitorSoftmaxIS7_Li128ENS1J_22PredicatedTileIteratorINS1J_26OutputTileOptimalThreadMapINS1J_15OutputTileShapeILi128ELi8ELi2ELi1ELi1EEENS1O_ILi1ELi8ELi1ELi1ELi8EEELi128ELi8ELi16EEESD_Lb0ESN_Lb0EEEffffNS1I_6thread17LinearCombinationISD_Li8EffLNS1T_9ScaleType4KindE0ELNS_15FloatRoundStyleE2ESD_EELb0EEES7_S1D_Li1ENS1I_4warp24FragmentIteratorTensorOpIS15_S18_fNSL_IfLi4ELb1EEESF_EENS20_25TileIteratorTensorOpMixedIS15_S18_fLi32ELi16ELi8ELi8ELb0EEENS1J_23SharedLoadIteratorMixedINS1R_18CompactedThreadMapEfLi32ELi16ELi8ELi8ELb0EEENSB_ILi0ELi8EEELi2ELi1EEENS4_37GemmBatchedIdentityThreadblockSwizzleEEEEEvNT_6ParamsE --------------------------
	.section	.nv.info._ZN7cutlass6KernelINS_4gemm6kernel23GemmWithEpilogueVisitorINS1_11threadblock13MmaMultistageINS1_9GemmShapeILi128ELi128ELi32EEENS_9transform11threadblock28PredicatedTileAccessIteratorINS_11MatrixShapeILi128ELi32EEENS_6half_tENS_6layout8RowMajorELi1ENS8_29PitchLinearWarpRakedThreadMapINS_16PitchLinearShapeILi32ELi128EEELi128ENSH_ILi4ELi8EEELi8EEENS_5ArrayISD_Li8ELb0EEELb0ENSE_9NoPermuteEEENS9_25RegularTileAccessIteratorISC_SD_NSE_37RowMajorTensorOpMultiplicandCrosswiseILi16ELi32EEELi0ESK_Li16EEELNS_4arch14CacheOperation4KindE1ENSA_INSB_ILi32ELi128EEESD_NSE_11ColumnMajorELi0ESK_SM_Lb0ESN_EENSP_ISW_SD_NSE_40ColumnMajorTensorOpMultiplicandCrosswiseILi16ELi32EEELi1ESK_Li16EEELSV_1EfSF_NS4_9MmaPolicyINS1_4warp11MmaTensorOpINS6_ILi64ELi64ELi32EEESD_SR_SD_S10_fSF_NS13_17MmaTensorOpPolicyINST_3MmaINS6_ILi16ELi8ELi16EEELi32ESD_SF_SD_SX_fSF_NST_13OpMultiplyAddEEENSB_ILi1ELi1EEEEELi1ELb0EbEENSB_ILi0ELi0EEES1E_Li1EEELi3ELNS1_23SharedMemoryClearOptionE0EbEENS_8epilogue11threadblock19EpilogueWithVisitorINS1J_22EpilogueVisitorSoftmaxIS7_Li128ENS1J_22PredicatedTileIteratorINS1J_26OutputTileOptimalThreadMapINS1J_15OutputTileShapeILi128ELi8ELi2ELi1ELi1EEENS1O_ILi1ELi8ELi1ELi1ELi8EEELi128ELi8ELi16EEESD_Lb0ESN_Lb0EEEffffNS1I_6thread17LinearCombinationISD_Li8EffLNS1T_9ScaleType4KindE0ELNS_15FloatRoundStyleE2ESD_EELb0EEES7_S1D_Li1ENS1I_4warp24FragmentIteratorTensorOpIS15_S18_fNSL_IfLi4ELb1EEESF_EENS20_25TileIteratorTensorOpMixedIS15_S18_fLi32ELi16ELi8ELi8ELb0EEENS1J_23SharedLoadIteratorMixedINS1R_18CompactedThreadMapEfLi32ELi16ELi8ELi8ELb0EEENSB_ILi0ELi8EEELi2ELi1EEENS4_37GemmBatchedIdentityThreadblockSwizzleEEEEEvNT_6ParamsE,"",@"SHT_CUDA_INFO"
	.sectionflags	@""
	.align	4


	//----- nvinfo : EIATTR_CUDA_API_VERSION
	.align		4
        /*0000*/ 	.byte	0x04, 0x37
        /*0002*/ 	.short	(.L_177 - .L_176)
.L_176:
        /*0004*/ 	.word	0x00000082


	//----- nvinfo : EIATTR_KPARAM_INFO
	.align		4
.L_177:
        /*0008*/ 	.byte	0x04, 0x17
        /*000a*/ 	.short	(.L_179 - .L_178)
.L_178:
        /*000c*/ 	.word	0x00000000
        /*0010*/ 	.short	0x0000
        /*0012*/ 	.short	0x0000
        /*0014*/ 	.byte	0x00, 0xf0, 0xe1, 0x05


	//----- nvinfo : EIATTR_SPARSE_MMA_MASK
	.align		4
.L_179:
        /*0018*/ 	.byte	0x03, 0x50
        /*001a*/ 	.short	0x0000


	//----- nvinfo : EIATTR_MAXREG_COUNT
	.align		4
        /*001c*/ 	.byte	0x03, 0x1b
        /*001e*/ 	.short	0x00ff


	//----- nvinfo : EIATTR_NUM_BARRIERS
	.align		4
        /*0020*/ 	.byte	0x02, 0x4c
        /*0022*/ 	.byte	0x01
	.zero		1


	//----- nvinfo : EIATTR_MERCURY_ISA_VERSION
	.align		4
        /*0024*/ 	.byte	0x03, 0x5f
        /*0026*/ 	.short	0x0101


	//----- nvinfo : EIATTR_COOP_GROUP_MASK_REGIDS
	.align		4
        /*0028*/ 	.byte	0x04, 0x29
        /*002a*/ 	.short	(.L_181 - .L_180)


	//   ....[0]....
.L_180:
        /*002c*/ 	.word	0xffffffff


	//   ....[1]....
        /*0030*/ 	.word	0xffffffff


	//   ....[2]....
        /*0034*/ 	.word	0xffffffff


	//   ....[3]....
        /*0038*/ 	.word	0xffffffff


	//   ....[4]....
        /*003c*/ 	.word	0xffffffff


	//   ....[5]....
        /*0040*/ 	.word	0xffffffff


	//   ....[6]....
        /*0044*/ 	.word	0xffffffff


	//   ....[7]....
        /*0048*/ 	.word	0xffffffff


	//   ....[8]....
        /*004c*/ 	.word	0xffffffff


	//   ....[9]....
        /*0050*/ 	.word	0xffffffff


	//   ....[10]....
        /*0054*/ 	.word	0xffffffff


	//   ....[11]....
        /*0058*/ 	.word	0xffffffff


	//   ....[12]....
        /*005c*/ 	.word	0xffffffff


	//   ....[13]....
        /*0060*/ 	.word	0xffffffff


	//   ....[14]....
        /*0064*/ 	.word	0xffffffff


	//   ....[15]....
        /*0068*/ 	.word	0xffffffff


	//   ....[16]....
        /*006c*/ 	.word	0xffffffff


	//   ....[17]....
        /*0070*/ 	.word	0xffffffff


	//   ....[18]....
        /*0074*/ 	.word	0xffffffff


	//   ....[19]....
        /*0078*/ 	.word	0xffffffff


	//   ....[20]....
        /*007c*/ 	.word	0xffffffff


	//   ....[21]....
        /*0080*/ 	.word	0xffffffff


	//   ....[22]....
        /*0084*/ 	.word	0xffffffff


	//   ....[23]....
        /*0088*/ 	.word	0xffffffff


	//   ....[24]....
        /*008c*/ 	.word	0xffffffff


	//   ....[25]....
        /*0090*/ 	.word	0xffffffff


	//   ....[26]....
        /*0094*/ 	.word	0xffffffff


	//   ....[27]....
        /*0098*/ 	.word	0xffffffff


	//   ....[28]....
        /*009c*/ 	.word	0xffffffff


	//   ....[29]....
        /*00a0*/ 	.word	0xffffffff


	//   ....[30]....
        /*00a4*/ 	.word	0xffffffff


	//   ....[31]....
        /*00a8*/ 	.word	0xffffffff


	//   ....[32]....
        /*00ac*/ 	.word	0xffffffff


	//   ....[33]....
        /*00b0*/ 	.word	0xffffffff


	//   ....[34]....
        /*00b4*/ 	.word	0xffffffff


	//   ....[35]....
        /*00b8*/ 	.word	0xffffffff


	//   ....[36]....
        /*00bc*/ 	.word	0xffffffff


	//   ....[37]....
        /*00c0*/ 	.word	0xffffffff


	//   ....[38]....
        /*00c4*/ 	.word	0xffffffff


	//   ....[39]....
        /*00c8*/ 	.word	0xffffffff


	//   ....[40]....
        /*00cc*/ 	.word	0xffffffff


	//   ....[41]....
        /*00d0*/ 	.word	0xffffffff


	//   ....[42]....
        /*00d4*/ 	.word	0xffffffff


	//   ....[43]....
        /*00d8*/ 	.word	0xffffffff


	//   ....[44]....
        /*00dc*/ 	.word	0xffffffff


	//   ....[45]....
        /*00e0*/ 	.word	0xffffffff


	//   ....[46]....
        /*00e4*/ 	.word	0xffffffff


	//   ....[47]....
        /*00e8*/ 	.word	0xffffffff


	//   ....[48]....
        /*00ec*/ 	.word	0xffffffff


	//   ....[49]....
        /*00f0*/ 	.word	0xffffffff


	//   ....[50]....
        /*00f4*/ 	.word	0xffffffff


	//   ....[51]....
        /*00f8*/ 	.word	0xffffffff


	//   ....[52]....
        /*00fc*/ 	.word	0xffffffff


	//   ....[53]....
        /*0100*/ 	.word	0xffffffff


	//   ....[54]....
        /*0104*/ 	.word	0xffffffff


	//   ....[55]....
        /*0108*/ 	.word	0xffffffff


	//   ....[56]....
        /*010c*/ 	.word	0xffffffff


	//   ....[57]....
        /*0110*/ 	.word	0xffffffff


	//   ....[58]....
        /*0114*/ 	.word	0xffffffff


	//   ....[59]....
        /*0118*/ 	.word	0xffffffff


	//   ....[60]....
        /*011c*/ 	.word	0xffffffff


	//   ....[61]....
        /*0120*/ 	.word	0xffffffff


	//   ....[62]....
        /*0124*/ 	.word	0xffffffff


	//   ....[63]....
        /*0128*/ 	.word	0xffffffff


	//   ....[64]....
        /*012c*/ 	.word	0xffffffff


	//   ....[65]....
        /*0130*/ 	.word	0xffffffff


	//   ....[66]....
        /*0134*/ 	.word	0xffffffff


	//   ....[67]....
        /*0138*/ 	.word	0xffffffff


	//   ....[68]....
        /*013c*/ 	.word	0xffffffff


	//   ....[69]....
        /*0140*/ 	.word	0xffffffff


	//   ....[70]....
        /*0144*/ 	.word	0xffffffff


	//   ....[71]....
        /*0148*/ 	.word	0xffffffff


	//   ....[72]....
        /*014c*/ 	.word	0xffffffff


	//   ....[73]....
        /*0150*/ 	.word	0xffffffff


	//   ....[74]....
        /*0154*/ 	.word	0xffffffff


	//   ....[75]....
        /*0158*/ 	.word	0xffffffff


	//   ....[76]....
        /*015c*/ 	.word	0xffffffff


	//   ....[77]....
        /*0160*/ 	.word	0xffffffff


	//   ....[78]....
        /*0164*/ 	.word	0xffffffff


	//   ....[79]....
        /*0168*/ 	.word	0xffffffff


	//   ....[80]....
        /*016c*/ 	.word	0xffffffff


	//   ....[81]....
        /*0170*/ 	.word	0xffffffff


	//   ....[82]....
        /*0174*/ 	.word	0xffffffff


	//   ....[83]....
        /*0178*/ 	.word	0xffffffff


	//   ....[84]....
        /*017c*/ 	.word	0xffffffff


	//   ....[85]....
        /*0180*/ 	.word	0xffffffff


	//   ....[86]....
        /*0184*/ 	.word	0xffffffff


	//   ....[87]....
        /*0188*/ 	.word	0xffffffff


	//   ....[88]....
        /*018c*/ 	.word	0xffffffff


	//   ....[89]....
        /*0190*/ 	.word	0xffffffff


	//   ....[90]....
        /*0194*/ 	.word	0xffffffff


	//   ....[91]....
        /*0198*/ 	.word	0xffffffff


	//   ....[92]....
        /*019c*/ 	.word	0xffffffff


	//   ....[93]....
        /*01a0*/ 	.word	0xffffffff


	//   ....[94]....
        /*01a4*/ 	.word	0xffffffff


	//   ....[95]....
        /*01a8*/ 	.word	0xffffffff


	//   ....[96]....
        /*01ac*/ 	.word	0xffffffff


	//   ....[97]....
        /*01b0*/ 	.word	0xffffffff


	//   ....[98]....
        /*01b4*/ 	.word	0xffffffff


	//   ....[99]....
        /*01b8*/ 	.word	0xffffffff


	//   ....[100]....
        /*01bc*/ 	.word	0xffffffff


	//   ....[101]....
        /*01c0*/ 	.word	0xffffffff


	//   ....[102]....
        /*01c4*/ 	.word	0xffffffff


	//   ....[103]....
        /*01c8*/ 	.word	0xffffffff


	//   ....[104]....
        /*01cc*/ 	.word	0xffffffff


	//   ....[105]....
        /*01d0*/ 	.word	0xffffffff


	//   ....[106]....
        /*01d4*/ 	.word	0xffffffff


	//   ....[107]....
        /*01d8*/ 	.word	0xffffffff


	//   ....[108]....
        /*01dc*/ 	.word	0xffffffff


	//   ....[109]....
        /*01e0*/ 	.word	0xffffffff


	//   ....[110]....
        /*01e4*/ 	.word	0xffffffff


	//   ....[111]....
        /*01e8*/ 	.word	0xffffffff


	//   ....[112]....
        /*01ec*/ 	.word	0xffffffff


	//   ....[113]....
        /*01f0*/ 	.word	0xffffffff


	//   ....[114]....
        /*01f4*/ 	.word	0xffffffff


	//   ....[115]....
        /*01f8*/ 	.word	0xffffffff


	//   ....[116]....
        /*01fc*/ 	.word	0xffffffff


	//   ....[117]....
        /*0200*/ 	.word	0xffffffff


	//   ....[118]....
        /*0204*/ 	.word	0xffffffff


	//   ....[119]....
        /*0208*/ 	.word	0xffffffff


	//   ....[120]....
        /*020c*/ 	.word	0xffffffff


	//   ....[121]....
        /*0210*/ 	.word	0xffffffff


	//   ....[122]....
        /*0214*/ 	.word	0xffffffff


	//   ....[123]....
        /*0218*/ 	.word	0xffffffff


	//   ....[124]....
        /*021c*/ 	.word	0xffffffff


	//   ....[125]....
        /*0220*/ 	.word	0xffffffff


	//   ....[126]....
        /*0224*/ 	.word	0xffffffff


	//   ....[127]....
        /*0228*/ 	.word	0xffffffff


	//   ....[128]....
        /*022c*/ 	.word	0xffffffff


	//----- nvinfo : EIATTR_COOP_GROUP_INSTR_OFFSETS
	.align		4
.L_181:
        /*0230*/ 	.byte	0x04, 0x28
        /*0232*/ 	.short	(.L_183 - .L_182)


	//   ....[0]....
.L_182:
        /*0234*/ 	.word	0x00000620


	//   ....[1]....
        /*0238*/ 	.word	0x000031d0


	//   ....[2]....
        /*023c*/ 	.word	0x000031f0


	//   ....[3]....
        /*0240*/ 	.word	0x00003210


	//   ....[4]....
        /*0244*/ 	.word	0x00003230


	//   ....[5]....
        /*0248*/ 	.word	0x000038e0


	//   ....[6]....
        /*024c*/ 	.word	0x00003a20


	//   ....[7]....
        /*0250*/ 	.word	0x00003a30


	//   ....[8]....
        /*0254*/ 	.word	0x00003a80


	//   ....[9]....
        /*0258*/ 	.word	0x00003ab0


	//   ....[10]....
        /*025c*/ 	.word	0x00003b40


	//   ....[11]....
        /*0260*/ 	.word	0x00003b60


	//   ....[12]....
        /*0264*/ 	.word	0x00003bd0


	//   ....[13]....
        /*0268*/ 	.word	0x000040f0


	//   ....[14]....
        /*026c*/ 	.word	0x000041e0


	//   ....[15]....
        /*0270*/ 	.word	0x00004210


	//   ....[16]....
        /*0274*/ 	.word	0x00004230


	//   ....[17]....
        /*0278*/ 	.word	0x00004750


	//   ....[18]....
        /*027c*/ 	.word	0x00004780


	//   ....[19]....
        /*0280*/ 	.word	0x000047a0


	//   ....[20]....
        /*0284*/ 	.word	0x000047c0


	//   ....[21]....
        /*0288*/ 	.word	0x00004e50


	//   ....[22]....
        /*028c*/ 	.word	0x00004fc0


	//   ....[23]....
        /*0290*/ 	.word	0x00004fd0


	//   ....[24]....
        /*0294*/ 	.word	0x00005000


	//   ....[25]....
        /*0298*/ 	.word	0x00005010


	//   ....[26]....
        /*029c*/ 	.word	0x00005040


	//   ....[27]....
        /*02a0*/ 	.word	0x00005050


	//   ....[28]....
        /*02a4*/ 	.word	0x00005090


	//   ....[29]....
        /*02a8*/ 	.word	0x00005580


	//   ....[30]....
        /*02ac*/ 	.word	0x00005620


	//   ....[31]....
        /*02b0*/ 	.word	0x00005660


	//   ....[32]....
        /*02b4*/ 	.word	0x000056b0


	//   ....[33]....
        /*02b8*/ 	.word	0x00005bd0


	//   ....[34]....
        /*02bc*/ 	.word	0x00005c00


	//   ....[35]....
        /*02c0*/ 	.word	0x00005c20


	//   ....[36]....
        /*02c4*/ 	.word	0x00005c40


	//   ....[37]....
        /*02c8*/ 	.word	0x000062e0


	//   ....[38]....
        /*02cc*/ 	.word	0x00006420


	//   ....[39]....
        /*02d0*/ 	.word	0x00006430


	//   ....[40]....
        /*02d4*/ 	.word	0x00006460


	//   ....[41]....
        /*02d8*/ 	.word	0x00006470


	//   ....[42]....
        /*02dc*/ 	.word	0x000064b0


	//   ....[43]....
        /*02e0*/ 	.word	0x000064d0


	//   ....[44]....
        /*02e4*/ 	.word	0x00006500


	//   ....[45]....
        /*02e8*/ 	.word	0x00006a00


	//   ....[46]....
        /*02ec*/ 	.word	0x00006aa0


	//   ....[47]....
        /*02f0*/ 	.word	0x00006ac0


	//   ....[48]....
        /*02f4*/ 	.word	0x00006ae0


	//   ....[49]....
        /*02f8*/ 	.word	0x00007050


	//   ....[50]....
        /*02fc*/ 	.word	0x00007070


	//   ....[51]....
        /*0300*/ 	.word	0x00007090


	//   ....[52]....
        /*0304*/ 	.word	0x000070b0


	//   ....[53]....
        /*0308*/ 	.word	0x00007780


	//   ....[54]....
        /*030c*/ 	.word	0x00007880


	//   ....[55]....
        /*0310*/ 	.word	0x000078a0


	//   ....[56]....
        /*0314*/ 	.word	0x000078c0


	//   ....[57]....
        /*0318*/ 	.word	0x000078e0


	//   ....[58]....
        /*031c*/ 	.word	0x00007910


	//   ....[59]....
        /*0320*/ 	.word	0x00007940


	//   ....[60]....
        /*0324*/ 	.word	0x00007960


	//   ....[61]....
        /*0328*/ 	.word	0x00007e70


	//   ....[62]....
        /*032c*/ 	.word	0x00007f50


	//   ....[63]....
        /*0330*/ 	.word	0x00007f80


	//   ....[64]....
        /*0334*/ 	.word	0x00007fa0


	//   ....[65]....
        /*0338*/ 	.word	0x00008460


	//   ....[66]....
        /*033c*/ 	.word	0x00008490


	//   ....[67]....
        /*0340*/ 	.word	0x000084b0


	//   ....[68]....
        /*0344*/ 	.word	0x000084d0


	//   ....[69]....
        /*0348*/ 	.word	0x00008c00


	//   ....[70]....
        /*034c*/ 	.word	0x00008cc0


	//   ....[71]....
        /*0350*/ 	.word	0x00008cd0


	//   ....[72]....
        /*0354*/ 	.word	0x00008d00


	//   ....[73]....
        /*0358*/ 	.word	0x00008d10


	//   ....[74]....
        /*035c*/ 	.word	0x00008d50


	//   ....[75]....
        /*0360*/ 	.word	0x00008d70


	//   ....[76]....
        /*0364*/ 	.word	0x00008da0


	//   ....[77]....
        /*0368*/ 	.word	0x000092a0


	//   ....[78]....
        /*036c*/ 	.word	0x00009350


	//   ....[79]....
        /*0370*/ 	.word	0x000093a0


	//   ....[80]....
        /*0374*/ 	.word	0x000093c0


	//   ....[81]....
        /*0378*/ 	.word	0x00009880


	//   ....[82]....
        /*037c*/ 	.word	0x000098b0


	//   ....[83]....
        /*0380*/ 	.word	0x000098d0


	//   ....[84]....
        /*0384*/ 	.word	0x000098f0


	//   ....[85]....
        /*0388*/ 	.word	0x0000a020


	//   ....[86]....
        /*038c*/ 	.word	0x0000a0e0


	//   ....[87]....
        /*0390*/ 	.word	0x0000a0f0


	//   ....[88]....
        /*0394*/ 	.word	0x0000a120


	//   ....[89]....
        /*0398*/ 	.word	0x0000a130


	//   ....[90]....
        /*039c*/ 	.word	0x0000a170


	//   ....[91]....
        /*03a0*/ 	.word	0x0000a190


	//   ....[92]....
        /*03a4*/ 	.word	0x0000a1c0


	//   ....[93]....
        /*03a8*/ 	.word	0x0000a6c0


	//   ....[94]....
        /*03ac*/ 	.word	0x0000a770


	//   ....[95]....
        /*03b0*/ 	.word	0x0000a7c0


	//   ....[96]....
        /*03b4*/ 	.word	0x0000a7e0


	//   ....[97]....
        /*03b8*/ 	.word	0x0000aca0


	//   ....[98]....
        /*03bc*/ 	.word	0x0000acd0


	//   ....[99]....
        /*03c0*/ 	.word	0x0000acf0


	//   ....[100]....
        /*03c4*/ 	.word	0x0000ad10


	//   ....[101]....
        /*03c8*/ 	.word	0x0000b440


	//   ....[102]....
        /*03cc*/ 	.word	0x0000b500


	//   ....[103]....
        /*03d0*/ 	.word	0x0000b510


	//   ....[104]....
        /*03d4*/ 	.word	0x0000b540


	//   ....[105]....
        /*03d8*/ 	.word	0x0000b550


	//   ....[106]....
        /*03dc*/ 	.word	0x0000b590


	//   ....[107]....
        /*03e0*/ 	.word	0x0000b5b0


	//   ....[108]....
        /*03e4*/ 	.word	0x0000b5e0


	//   ....[109]....
        /*03e8*/ 	.word	0x0000bae0


	//   ....[110]....
        /*03ec*/ 	.word	0x0000bb80


	//   ....[111]....
        /*03f0*/ 	.word	0x0000bbd0


	//   ....[112]....
        /*03f4*/ 	.word	0x0000bbf0


	//   ....[113]....
        /*03f8*/ 	.word	0x0000c0a0


	//   ....[114]....
        /*03fc*/ 	.word	0x0000c0d0


	//   ....[115]....
        /*0400*/ 	.word	0x0000c0f0


	//   ....[116]....
        /*0404*/ 	.word	0x0000c120


	//   ....[117]....
        /*0408*/ 	.word	0x0000c7d0


	//   ....[118]....
        /*040c*/ 	.word	0x0000c8f0


	//   ....[119]....
        /*0410*/ 	.word	0x0000c900


	//   ....[120]....
        /*0414*/ 	.word	0x0000c930


	//   ....[121]....
        /*0418*/ 	.word	0x0000c940


	//   ....[122]....
        /*041c*/ 	.word	0x0000c970


	//   ....[123]....
        /*0420*/ 	.word	0x0000c990


	//   ....[124]....
        /*0424*/ 	.word	0x0000c9d0


	//   ....[125]....
        /*0428*/ 	.word	0x0000cef0


	//   ....[126]....
        /*042c*/ 	.word	0x0000cfe0


	//   ....[127]....
        /*0430*/ 	.word	0x0000d000


	//   ....[128]....
        /*0434*/ 	.word	0x0000d020


	//----- nvinfo : EIATTR_VRC_CTA_INIT_COUNT
	.align		4
.L_183:
        /*0438*/ 	.byte	0x02, 0x4a
	.zero		1
	.zero		1


	//----- nvinfo : EIATTR_EXIT_INSTR_OFFSETS
	.align		4
        /*043c*/ 	.byte	0x04, 0x1c
        /*043e*/ 	.short	(.L_185 - .L_184)


	//   ....[0]....
.L_184:
        /*0440*/ 	.word	0x000000e0


	//   ....[1]....
        /*0444*/ 	.word	0x0000d060


	//   ....[2]....
        /*0448*/ 	.word	0x0000d080


	//----- nvinfo : EIATTR_CRS_STACK_SIZE
	.align		4
.L_185:
        /*044c*/ 	.byte	0x04, 0x1e
        /*044e*/ 	.short	(.L_187 - .L_186)
.L_186:
        /*0450*/ 	.word	0x00000000


	//----- nvinfo : EIATTR_CBANK_PARAM_SIZE
	.align		4
.L_187:
        /*0454*/ 	.byte	0x03, 0x19
        /*0456*/ 	.short	0x0178


	//----- nvinfo : EIATTR_PARAM_CBANK
	.align		4
        /*0458*/ 	.byte	0x04, 0x0a
        /*045a*/ 	.short	(.L_189 - .L_188)
	.align		4
.L_188:
        /*045c*/ 	.word	index@(.nv.constant0._ZN7cutlass6KernelINS_4gemm6kernel23GemmWithEpilogueVisitorINS1_11threadblock13MmaMultistageINS1_9GemmShapeILi128ELi128ELi32EEENS_9transform11threadblock28PredicatedTileAccessIteratorINS_11MatrixShapeILi128ELi32EEENS_6half_tENS_6layout8RowMajorELi1ENS8_29PitchLinearWarpRakedThreadMapINS_16PitchLinearShapeILi32ELi128EEELi128ENSH_ILi4ELi8EEELi8EEENS_5ArrayISD_Li8ELb0EEELb0ENSE_9NoPermuteEEENS9_25RegularTileAccessIteratorISC_SD_NSE_37RowMajorTensorOpMultiplicandCrosswiseILi16ELi32EEELi0ESK_Li16EEELNS_4arch14CacheOperation4KindE1ENSA_INSB_ILi32ELi128EEESD_NSE_11ColumnMajorELi0ESK_SM_Lb0ESN_EENSP_ISW_SD_NSE_40ColumnMajorTensorOpMultiplicandCrosswiseILi16ELi32EEELi1ESK_Li16EEELSV_1EfSF_NS4_9MmaPolicyINS1_4warp11MmaTensorOpINS6_ILi64ELi64ELi32EEESD_SR_SD_S10_fSF_NS13_17MmaTensorOpPolicyINST_3MmaINS6_ILi16ELi8ELi16EEELi32ESD_SF_SD_SX_fSF_NST_13OpMultiplyAddEEENSB_ILi1ELi1EEEEELi1ELb0EbEENSB_ILi0ELi0EEES1E_Li1EEELi3ELNS1_23SharedMemoryClearOptionE0EbEENS_8epilogue11threadblock19EpilogueWithVisitorINS1J_22EpilogueVisitorSoftmaxIS7_Li128ENS1J_22PredicatedTileIteratorINS1J_26OutputTileOptimalThreadMapINS1J_15OutputTileShapeILi128ELi8ELi2ELi1ELi1EEENS1O_ILi1ELi8ELi1ELi1ELi8EEELi128ELi8ELi16EEESD_Lb0ESN_Lb0EEEffffNS1I_6thread17LinearCombinationISD_Li8EffLNS1T_9ScaleType4KindE0ELNS_15FloatRoundStyleE2ESD_EELb0EEES7_S1D_Li1ENS1I_4warp24FragmentIteratorTensorOpIS15_S18_fNSL_IfLi4ELb1EEESF_EENS20_25TileIteratorTensorOpMixedIS15_S18_fLi32ELi16ELi8ELi8ELb0EEENS1J_23SharedLoadIteratorMixedINS1R_18CompactedThreadMapEfLi32ELi16ELi8ELi8ELb0EEENSB_ILi0ELi8EEELi2ELi1EEENS4_37GemmBatchedIdentityThreadblockSwizzleEEEEEvNT_6ParamsE)
        /*0460*/ 	.short	0x0380
        /*0462*/ 	.short	0x0178


	//----- nvinfo : EIATTR_SW_WAR
	.align		4
.L_189:
        /*0464*/ 	.byte	0x04, 0x36
        /*0466*/ 	.short	(.L_191 - .L_190)
.L_190:
        /*0468*/ 	.word	0x00000008
.L_191:


//--------------------- .nv.callgraph             --------------------------
	.section	.nv.callgraph,"",@"SHT_CUDA_CALLGRAPH"
	.align	4
	.sectionentsize	8
	.align		4
        /*0000*/ 	.word	0x00000000
	.align		4
        /*0004*/ 	.word	0xffffffff
	.align		4
        /*0008*/ 	.word	0x00000000
	.align		4
        /*000c*/ 	.word	0xfffffffe
	.align		4
        /*0010*/ 	.word	0x00000000
	.align		4
        /*0014*/ 	.word	0xfffffffd
	.align		4
        /*0018*/ 	.word	0x00000000
	.align		4
        /*001c*/ 	.word	0xfffffffc


//--------------------- .nv.constant4             --------------------------
	.section	.nv.constant4,"a",@progbits
	.align	8
	.align		8
.nv.constant4:
        /*0000*/ 	.dword	precalc_xorwow_matrix
	.align		8
        /*0008*/ 	.dword	precalc_xorwow_offset_matrix
	.align		8
        /*0010*/ 	.dword	mrg32k3aM1
	.align		8
        /*0018*/ 	.dword	mrg32k3aM2
	.align		8
        /*0020*/ 	.dword	mrg32k3aM1SubSeq
	.align		8
        /*0028*/ 	.dword	mrg32k3aM2SubSeq
	.align		8
        /*0030*/ 	.dword	mrg32k3aM1Seq
	.align		8
        /*0038*/ 	.dword	mrg32k3aM2Seq
	.align		8
        /*0040*/ 	.dword	_ZN30_INTERNAL_900a2ca4_4_k_cu_main4cuda3std3__45__cpo5beginE
	.align		8
        /*0048*/ 	.dword	_ZN30_INTERNAL_900a2ca4_4_k_cu_main4cuda3std3__45__cpo3endE
	.align		8
        /*0050*/ 	.dword	_ZN30_INTERNAL_900a2ca4_4_k_cu_main4cuda3std3__45__cpo6cbeginE
	.align		8
        /*0058*/ 	.dword	_ZN30_INTERNAL_900a2ca4_4_k_cu_main4cuda3std3__45__cpo4cendE
	.align		8
        /*0060*/ 	.dword	_ZN30_INTERNAL_900a2ca4_4_k_cu_main4cuda3std3__432_GLOBAL__N__900a2ca4_4_k_cu_main6ignoreE
	.align		8
        /*0068*/ 	.dword	_ZN30_INTERNAL_900a2ca4_4_k_cu_main4cuda3std3__419piecewise_constructE
	.align		8
        /*0070*/ 	.dword	_ZN30_INTERNAL_900a2ca4_4_k_cu_main4cuda3std3__48in_placeE
	.align		8
        /*0078*/ 	.dword	_ZN30_INTERNAL_900a2ca4_4_k_cu_main4cuda3std6ranges3__45__cpo4swapE
	.align		8
        /*0080*/ 	.dword	_ZN30_INTERNAL_900a2ca4_4_k_cu_main4cuda3std6ranges3__45__cpo9iter_moveE
	.align		8
        /*0088*/ 	.dword	_ZN30_INTERNAL_900a2ca4_4_k_cu_main4cute7productE
	.align		8
        /*0090*/ 	.dword	_ZN30_INTERNAL_900a2ca4_4_k_cu_main4cute1_E


//--------------------- .nv.constant3             --------------------------
	.section	.nv.constant3,"a",@progbits
	.align	8
.nv.constant3:
	.type		__cr_lgamma_table,@object
	.size		__cr_lgamma_table,(.L_8 - __cr_lgamma_table)
__cr_lgamma_table:
        /*0000*/ 	.byte	0x00, 0x00, 0x00, 0x00, 0x00, 0x00, 0x00, 0x00, 0x00, 0x00, 0x00, 0x00, 0x00, 0x00, 0x00, 0x00
        /*0010*/ 	.byte	0xef, 0x39, 0xfa, 0xfe, 0x42, 0x2e, 0xe6, 0x3f, 0x02, 0x20, 0x2a, 0xfa, 0x0b, 0xab, 0xfc, 0x3f
        /*0020*/ 	.byte	0xf9, 0x2c, 0x92, 0x7c, 0xa7, 0x6c, 0x09, 0x40, 0xc9, 0x79, 0x44, 0x3c, 0x64, 0x26, 0x13, 0x40
        /*0030*/ 	.byte	0xca, 0x01, 0xcf, 0x3a, 0x27, 0x51, 0x1a, 0x40, 0x30, 0xcc, 0x2d, 0xf3, 0xe1, 0x0c, 0x21, 0x40
        /*0040*/ 	.byte	0x0d, 0xb7, 0xfc, 0x82, 0x8e, 0x35, 0x25, 0x40
.L_8:


//--------------------- .text._ZN7cutlass9reference6device6kernel11GemmComplexINS_6half_tENS_6layout8RowMajorES4_NS5_11ColumnMajorES4_S6_ffS4_NS_16NumericConverterIS4_fLNS_15FloatRoundStyleE2EEENS_12multiply_addIfffEELi4ELi16EEEvNS_4gemm9GemmCoordET5_NS_9TensorRefIT_T0_EENS_16ComplexTransformENSG_IT1_T2_EESK_SF_NSG_IT3_T4_EENSG_IT7_SP_EET6_illll --------------------------
	.section	.text._ZN7cutlass9reference6device6kernel11GemmComplexINS_6half_tENS_6layout8RowMajorES4_NS5_11ColumnMajorES4_S6_ffS4_NS_16NumericConverterIS4_fLNS_15FloatRoundStyleE2EEENS_12multiply_addIfffEELi4ELi16EEEvNS_4gemm9GemmCoordET5_NS_9TensorRefIT_T0_EENS_16ComplexTransformENSG_IT1_T2_EESK_SF_NSG_IT3_T4_EENSG_IT7_SP_EET6_illll,"ax",@progbits
	.align	128
        .global         _ZN7cutlass9reference6device6kernel11GemmComplexINS_6half_tENS_6layout8RowMajorES4_NS5_11ColumnMajorES4_S6_ffS4_NS_16NumericConverterIS4_fLNS_15FloatRoundStyleE2EEENS_12multiply_addIfffEELi4ELi16EEEvNS_4gemm9GemmCoordET5_NS_9TensorRefIT_T0_EENS_16ComplexTransformENSG_IT1_T2_EESK_SF_NSG_IT3_T4_EENSG_IT7_SP_EET6_illll
        .type           _ZN7cutlass9reference6device6kernel11GemmComplexINS_6half_tENS_6layout8RowMajorES4_NS5_11ColumnMajorES4_S6_ffS4_NS_16NumericConverterIS4_fLNS_15FloatRoundStyleE2EEENS_12multiply_addIfffEELi4ELi16EEEvNS_4gemm9GemmCoordET5_NS_9TensorRefIT_T0_EENS_16ComplexTransformENSG_IT1_T2_EESK_SF_NSG_IT3_T4_EENSG_IT7_SP_EET6_illll,@function
        .size           _ZN7cutlass9reference6device6kernel11GemmComplexINS_6half_tENS_6layout8RowMajorES4_NS5_11ColumnMajorES4_S6_ffS4_NS_16NumericConverterIS4_fLNS_15FloatRoundStyleE2EEENS_12multiply_addIfffEELi4ELi16EEEvNS_4gemm9GemmCoordET5_NS_9TensorRefIT_T0_EENS_16ComplexTransformENSG_IT1_T2_EESK_SF_NSG_IT3_T4_EENSG_IT7_SP_EET6_illll,(.L_x_505 - _ZN7cutlass9reference6device6kernel11GemmComplexINS_6half_tENS_6layout8RowMajorES4_NS5_11ColumnMajorES4_S6_ffS4_NS_16NumericConverterIS4_fLNS_15FloatRoundStyleE2EEENS_12multiply_addIfffEELi4ELi16EEEvNS_4gemm9GemmCoordET5_NS_9TensorRefIT_T0_EENS_16ComplexTransformENSG_IT1_T2_EESK_SF_NSG_IT3_T4_EENSG_IT7_SP_EET6_illll)
        .other          _ZN7cutlass9reference6device6kernel11GemmComplexINS_6half_tENS_6layout8RowMajorES4_NS5_11ColumnMajorES4_S6_ffS4_NS_16NumericConverterIS4_fLNS_15FloatRoundStyleE2EEENS_12multiply_addIfffEELi4ELi16EEEvNS_4gemm9GemmCoordET5_NS_9TensorRefIT_T0_EENS_16ComplexTransformENSG_IT1_T2_EESK_SF_NSG_IT3_T4_EENSG_IT7_SP_EET6_illll,@"STO_CUDA_ENTRY STV_DEFAULT"
_ZN7cutlass9reference6device6kernel11GemmComplexINS_6half_tENS_6layout8RowMajorES4_NS5_11ColumnMajorES4_S6_ffS4_NS_16NumericConverterIS4_fLNS_15FloatRoundStyleE2EEENS_12multiply_addIfffEELi4ELi16EEEvNS_4gemm9GemmCoordET5_NS_9TensorRefIT_T0_EENS_16ComplexTransformENSG_IT1_T2_EESK_SF_NSG_IT3_T4_EENSG_IT7_SP_EET6_illll:
.text._ZN7cutlass9reference6device6kernel11GemmComplexINS_6half_tENS_6layout8RowMajorES4_NS5_11ColumnMajorES4_S6_ffS4_NS_16NumericConverterIS4_fLNS_15FloatRoundStyleE2EEENS_12multiply_addIfffEELi4ELi16EEEvNS_4gemm9GemmCoordET5_NS_9TensorRefIT_T0_EENS_16ComplexTransformENSG_IT1_T2_EESK_SF_NSG_IT3_T4_EENSG_IT7_SP_EET6_illll:
[----:B------:R-:W-:Y:S08]  /*0000*/  LDC R1, c[0x0][0x37c] ;  /* 0x0000df00ff017b82 */ /* 0x000ff00000000800 */
[----:B------:R-:W0:Y:S01]  /*0010*/  S2UR UR24, SR_CTAID.Z ;  /* 0x00000000001879c3 */ /* 0x000e220000002700 */
[----:B------:R-:W0:Y:S01]  /*0020*/  LDCU.64 UR4, c[0x0][0x3e8] ;  /* 0x00007d00ff0477ac */ /* 0x000e220008000a00 */
[----:B------:R-:W1:Y:S01]  /*0030*/  S2R R2, SR_TID.X ;  /* 0x0000000000027919 */ /* 0x000e620000002100 */
[----:B------:R-:W2:Y:S01]  /*0040*/  LDCU.128 UR8, c[0x0][0x3f0] ;  /* 0x00007e00ff0877ac */ /* 0x000ea20008000c00 */
[----:B------:R-:W3:Y:S04]  /*0050*/  S2R R153, SR_TID.Y ;  /* 0x0000000000997919 */ /* 0x000ee80000002200 */
[----:B------:R-:W4:Y:S01]  /*0060*/  LDC R0, c[0x0][0x3e4] ;  /* 0x0000f900ff007b82 */ /* 0x000f220000000800 */
[----:B------:R-:W5:Y:S01]  /*0070*/  LDCU.64 UR14, c[0x0][0x390] ;  /* 0x00007200ff0e77ac */ /* 0x000f620008000a00 */
[----:B------:R-:W1:Y:S06]  /*0080*/  LDCU.64 UR12, c[0x0][0x3a8] ;  /* 0x00007500ff0c77ac */ /* 0x000e6c0008000a00 */
[----:B------:R-:W1:Y:S01]  /*0090*/  LDC R3, c[0x0][0x360] ;  /* 0x0000d800ff037b82 */ /* 0x000e620000000800 */
[----:B------:R-:W3:Y:S01]  /*00a0*/  LDCU.64 UR6, c[0x0][0x3c0] ;  /* 0x00007800ff0677ac */ /* 0x000ee20008000a00 */
[----:B------:R-:W3:Y:S01]  /*00b0*/  LDCU.64 UR16, c[0x0][0x3d0] ;  /* 0x00007a00ff1077ac */ /* 0x000ee20008000a00 */
[----:B0-----:R-:W-:-:S02]  /*00c0*/  UIMAD.WIDE.U32 UR18, UR24, UR4, URZ ;  /* 0x00000004181272a5 */ /* 0x001fc4000f8e00ff */
[----:B--2---:R-:W-:-:S03]  /*00d0*/  UIMAD.WIDE.U32 UR20, UR24, UR8, URZ ;  /* 0x00000008181472a5 */ /* 0x004fc6000f8e00ff */
[----:B------:R-:W0:Y:S01]  /*00e0*/  S2UR UR8, SR_CTAID.Y ;  /* 0x00000000000879c3 */ /* 0x000e220000002600 */
[----:B------:R-:W-:Y:S01]  /*00f0*/  UIMAD UR25, UR24, UR5, UR19 ;  /* 0x00000005181972a4 */ /* 0x000fe2000f8e0213 */
[----:B------:R-:W2:Y:S01]  /*0100*/  LDCU.64 UR4, c[0x0][0x400] ;  /* 0x00008000ff0477ac */ /* 0x000ea20008000a00 */
[----:B----4-:R-:W-:Y:S01]  /*0110*/  ISETP.LE.AND P0, PT, R0, UR24, PT ;  /* 0x0000001800007c0c */ /* 0x010fe2000bf03270 */
[----:B-----5:R-:W-:-:S04]  /*0120*/  ULEA UR26, UP1, UR18, UR14, 0x1 ;  /* 0x0000000e121a7291 */ /* 0x020fc8000f8208ff */
[----:B------:R-:W4:Y:S01]  /*0130*/  LDC R0, c[0x0][0x364] ;  /* 0x0000d900ff007b82 */ /* 0x000f220000000800 */
[----:B------:R-:W-:Y:S02]  /*0140*/  UIMAD UR9, UR24, UR9, UR21 ;  /* 0x00000009180972a4 */ /* 0x000fe4000f8e0215 */
[----:B------:R-:W-:Y:S02]  /*0150*/  ULEA.HI.X UR25, UR18, UR15, UR25, 0x1, UP1 ;  /* 0x0000000f12197291 */ /* 0x000fe400088f0c19 */
[----:B------:R-:W-:Y:S02]  /*0160*/  UIMAD.WIDE.U32 UR18, UR24, UR10, URZ ;  /* 0x0000000a181272a5 */ /* 0x000fe4000f8e00ff */
[----:B-1----:R-:W-:Y:S02]  /*0170*/  ULEA UR28, UP0, UR20, UR12, 0x1 ;  /* 0x0000000c141c7291 */ /* 0x002fe4000f8008ff */
[----:B---3--:R-:W-:Y:S02]  /*0180*/  UISETP.NE.U32.AND UP2, UPT, UR6, URZ, UPT ;  /* 0x000000ff0600728c */ /* 0x008fe4000bf45070 */
[----:B------:R-:W-:-:S02]  /*0190*/  UIMAD UR12, UR24, UR11, UR19 ;  /* 0x0000000b180c72a4 */ /* 0x000fc4000f8e0213 */
[----:B--2---:R-:W-:Y:S02]  /*01a0*/  UIMAD.WIDE.U32 UR14, UR24, UR4, URZ ;  /* 0x00000004180e72a5 */ /* 0x004fe4000f8e00ff */
[----:B------:R-:W-:Y:S01]  /*01b0*/  ULEA.HI.X UR27, UR20, UR13, UR9, 0x1, UP0 ;  /* 0x0000000d141b7291 */ /* 0x000fe200080f0c09 */
[----:B------:R-:W1:Y:S01]  /*01c0*/  S2UR UR9, SR_CTAID.X ;  /* 0x00000000000979c3 */ /* 0x000e620000002500 */
[----:B------:R-:W-:Y:S02]  /*01d0*/  UISETP.NE.AND.EX UP2, UPT, UR7, URZ, UPT, UP2 ;  /* 0x000000ff0700728c */ /* 0x000fe4000bf45320 */
[----:B------:R-:W-:Y:S02]  /*01e0*/  ULEA UR6, UP1, UR18, UR6, 0x1 ;  /* 0x0000000612067291 */ /* 0x000fe4000f8208ff */
[----:B------:R-:W-:Y:S02]  /*01f0*/  UIMAD UR22, UR24, UR5, UR15 ;  /* 0x00000005181672a4 */ /* 0x000fe4000f8e020f */
[----:B------:R-:W-:-:S02]  /*0200*/  ULEA UR23, UP0, UR14, UR16, 0x1 ;  /* 0x000000100e177291 */ /* 0x000fc4000f8008ff */
[----:B------:R-:W-:Y:S01]  /*0210*/  USHF.L.U64.HI UR13, UR18, 0x1, UR12 ;  /* 0x00000001120d7899 */ /* 0x000fe2000801020c */
[----:B01----:R-:W-:Y:S11]  /*0220*/  @P0 EXIT ;  /* 0x000000000000094d */ /* 0x003ff60003800000 */
[----:B------:R-:W0:Y:S01]  /*0230*/  LDCU UR12, c[0x0][0x388] ;  /* 0x00007100ff0c77ac */ /* 0x000e220008000800 */
[----:B------:R-:W-:Y:S02]  /*0240*/  IMAD R2, R3, UR9, R2 ;  /* 0x0000000903027c24 */ /* 0x000fe4000f8e0202 */
[----:B----4-:R-:W-:Y:S01]  /*0250*/  IMAD R153, R0, UR8, R153 ;  /* 0x0000000800997c24 */ /* 0x010fe2000f8e0299 */
[----:B------:R-:W-:Y:S02]  /*0260*/  ULEA.HI.X UR22, UR14, UR17, UR22, 0x1, UP0 ;  /* 0x000000110e167291 */ /* 0x000fe400080f0c16 */
[----:B------:R-:W-:Y:S01]  /*0270*/  UIADD3.X UR13, UPT, UPT, UR13, UR7, URZ, UP1, !UPT ;  /* 0x000000070d0d7290 */ /* 0x000fe20008ffe4ff */
[----:B------:R-:W-:Y:S01]  /*0280*/  SHF.L.U32 R2, R2, 0x2, RZ ;  /* 0x0000000202027819 */ /* 0x000fe200000006ff */
[----:B------:R-:W-:Y:S01]  /*0290*/  USEL UR7, UR6, URZ, UP2 ;  /* 0x000000ff06077287 */ /* 0x000fe20009000000 */
[----:B------:R-:W-:Y:S01]  /*02a0*/  SHF.L.U32 R20, R153, 0x4, RZ ;  /* 0x0000000499147819 */ /* 0x000fe200000006ff */
[----:B------:R-:W-:Y:S01]  /*02b0*/  USEL UR6, UR13, URZ, UP2 ;  /* 0x000000ff0d067287 */ /* 0x000fe20009000000 */
[----:B------:R-:W1:Y:S01]  /*02c0*/  LDCU UR16, c[0x0][0x378] ;  /* 0x00006f00ff1077ac */ /* 0x000e620008000800 */
[----:B------:R-:W2:Y:S01]  /*02d0*/  LDCU.64 UR8, c[0x0][0x358] ;  /* 0x00006b00ff0877ac */ /* 0x000ea20008000a00 */
[----:B0-----:R-:W-:-:S02]  /*02e0*/  UISETP.GT.AND UP0, UPT, UR12, URZ, UPT ;  /* 0x000000ff0c00728c */ /* 0x001fc4000bf04270 */
[----:B------:R-:W-:Y:S02]  /*02f0*/  UMOV UR21, UR7 ;  /* 0x0000000700157c82 */ /* 0x000fe40008000000 */
[----:B------:R-:W-:-:S05]  /*0300*/  UMOV UR20, UR6 ;  /* 0x0000000600147c82 */ /* 0x000fca0008000000 */
[----:B------:R-:W-:Y:S05]  /*0310*/  BRA.U UP0, `(.L_x_0) ;  /* 0x0000004100d47547 */ /* 0x000fea000b800000 */
[----:B------:R-:W0:Y:S01]  /*0320*/  LDCU.64 UR14, c[0x0][0x3c8] ;  /* 0x00007900ff0e77ac */ /* 0x000e220008000a00 */
[----:B------:R-:W-:Y:S01]  /*0330*/  SHF.R.S32.HI R3, RZ, 0x1f, R2 ;  /* 0x0000001fff037819 */ /* 0x000fe20000011402 */
[----:B------:R-:W-:Y:S01]  /*0340*/  HFMA2 R21, -RZ, RZ, 0, 0 ;  /* 0x00000000ff157431 */ /* 0x000fe200000001ff */
[C---:B------:R-:W-:Y:S01]  /*0350*/  IADD3 R51, PT, PT, R2.reuse, 0x1, RZ ;  /* 0x0000000102337810 */ /* 0x040fe20007ffe0ff */
[----:B------:R-:W3:Y:S01]  /*0360*/  LDCU.64 UR12, c[0x0][0x3d8] ;  /* 0x00007b00ff0c77ac */ /* 0x000ee20008000a00 */
[C---:B------:R-:W-:Y:S01]  /*0370*/  VIADD R49, R2.reuse, 0x2 ;  /* 0x0000000202317836 */ /* 0x040fe20000000000 */
[----:B------:R-:W-:Y:S01]  /*0380*/  IADD3 R47, PT, PT, R2, 0x3, RZ ;  /* 0x00000003022f7810 */ /* 0x000fe20007ffe0ff */
[C---:B------:R-:W-:Y:S01]  /*0390*/  VIADD R46, R20.reuse, 0x1 ;  /* 0x00000001142e7836 */ /* 0x040fe20000000000 */
[----:B------:R-:W-:Y:S01]  /*03a0*/  SHF.R.S32.HI R4, RZ, 0x1f, R51 ;  /* 0x0000001fff047819 */ /* 0x000fe20000011433 */
[----:B-1----:R-:W-:Y:S01]  /*03b0*/  UIMAD.WIDE.U32 UR18, UR16, UR10, URZ ;  /* 0x0000000a101272a5 */ /* 0x002fe2000f8e00ff */
[----:B------:R-:W-:Y:S01]  /*03c0*/  SHF.R.S32.HI R24, RZ, 0x1f, R49 ;  /* 0x0000001fff187819 */ /* 0x000fe20000011431 */
[C---:B------:R-:W-:Y:S01]  /*03d0*/  VIADD R43, R20.reuse, 0x4 ;  /* 0x00000004142b7836 */ /* 0x040fe20000000000 */
[C---:B------:R-:W-:Y:S01]  /*03e0*/  IADD3 R45, PT, PT, R20.reuse, 0x2, RZ ;  /* 0x00000002142d7810 */ /* 0x040fe20007ffe0ff */
[----:B------:R-:W-:Y:S01]  /*03f0*/  UIMAD UR17, UR16, UR11, UR19 ;  /* 0x0000000b101172a4 */ /* 0x000fe2000f8e0213 */
[C---:B------:R-:W-:Y:S01]  /*0400*/  IADD3 R44, PT, PT, R20.reuse, 0x3, RZ ;  /* 0x00000003142c7810 */ /* 0x040fe20007ffe0ff */
[C---:B------:R-:W-:Y:S01]  /*0410*/  VIADD R40, R20.reuse, 0x7 ;  /* 0x0000000714287836 */ /* 0x040fe20000000000 */
[C---:B------:R-:W-:Y:S01]  /*0420*/  IADD3 R42, PT, PT, R20.reuse, 0x5, RZ ;  /* 0x00000005142a7810 */ /* 0x040fe20007ffe0ff */
[C---:B------:R-:W-:Y:S01]  /*0430*/  VIADD R37, R20.reuse, 0xa ;  /* 0x0000000a14257836 */ /* 0x040fe20000000000 */
[C---:B------:R-:W-:Y:S01]  /*0440*/  IADD3 R41, PT, PT, R20.reuse, 0x6, RZ ;  /* 0x0000000614297810 */ /* 0x040fe20007ffe0ff */
[C---:B0-----:R-:W-:Y:S01]  /*0450*/  IMAD R5, R3.reuse, UR14, RZ ;  /* 0x0000000e03057c24 */ /* 0x041fe2000f8e02ff */
[----:B------:R-:W-:Y:S01]  /*0460*/  IADD3 R39, PT, PT, R20, 0x8, RZ ;  /* 0x0000000814277810 */ /* 0x000fe20007ffe0ff */
[----:B------:R-:W-:Y:S01]  /*0470*/  IMAD R0, R4, UR14, RZ ;  /* 0x0000000e04007c24 */ /* 0x000fe2000f8e02ff */
[C---:B------:R-:W-:Y:S01]  /*0480*/  IADD3 R38, PT, PT, R20.reuse, 0x9, RZ ;  /* 0x0000000914267810 */ /* 0x040fe20007ffe0ff */
[----:B---3--:R-:W-:Y:S01]  /*0490*/  IMAD R3, R3, UR12, RZ ;  /* 0x0000000c03037c24 */ /* 0x008fe2000f8e02ff */
[----:B------:R-:W-:Y:S01]  /*04a0*/  IADD3 R36, PT, PT, R20, 0xb, RZ ;  /* 0x0000000b14247810 */ /* 0x000fe20007ffe0ff */
[----:B------:R-:W-:Y:S01]  /*04b0*/  IMAD.WIDE.U32 R6, R2, UR12, R20 ;  /* 0x0000000c02067c25 */ /* 0x000fe2000f8e0014 */
[C---:B------:R-:W-:Y:S01]  /*04c0*/  IADD3 R35, PT, PT, R20.reuse, 0xc, RZ ;  /* 0x0000000c14237810 */ /* 0x040fe20007ffe0ff */
[----:B------:R-:W0:Y:S01]  /*04d0*/  LDCU.64 UR10, c[0x0][0x380] ;  /* 0x00007000ff0a77ac */ /* 0x000e220008000a00 */
[----:B------:R-:W-:Y:S01]  /*04e0*/  IADD3 R33, PT, PT, R20, 0xe, RZ ;  /* 0x0000000e14217810 */ /* 0x000fe20007ffe0ff */
[----:B------:R-:W-:Y:S01]  /*04f0*/  IMAD R3, R2, UR13, R3 ;  /* 0x0000000d02037c24 */ /* 0x000fe2000f8e0203 */
[----:B------:R-:W-:Y:S01]  /*0500*/  SHF.L.U32 R15, R6, 0x1, RZ ;  /* 0x00000001060f7819 */ /* 0x000fe200000006ff */
[----:B------:R-:W-:Y:S01]  /*0510*/  IMAD.WIDE.U32 R10, R51, UR14, R20 ;  /* 0x0000000e330a7c25 */ /* 0x000fe2000f8e0014 */
[----:B------:R-:W-:-:S03]  /*0520*/  IADD3 R32, PT, PT, R20, 0xf, RZ ;  /* 0x0000000f14207810 */ /* 0x000fc60007ffe0ff */
[----:B------:R-:W-:Y:S02]  /*0530*/  IMAD.IADD R14, R7, 0x1, R3 ;  /* 0x00000001070e7824 */ /* 0x000fe400078e0203 */
[----:B------:R-:W-:Y:S02]  /*0540*/  IMAD R3, R51, UR15, R0 ;  /* 0x0000000f33037c24 */ /* 0x000fe4000f8e0200 */
[----:B------:R-:W-:Y:S01]  /*0550*/  IMAD R0, R24, UR14, RZ ;  /* 0x0000000e18007c24 */ /* 0x000fe2000f8e02ff */
[----:B------:R-:W-:Y:S01]  /*0560*/  SHF.L.U64.HI R14, R6, 0x1, R14 ;  /* 0x00000001060e7819 */ /* 0x000fe2000001020e */
[----:B------:R-:W-:Y:S01]  /*0570*/  IMAD.WIDE.U32 R8, R2, UR14, R20 ;  /* 0x0000000e02087c25 */ /* 0x000fe2000f8e0014 */
[----:B------:R-:W-:-:S03]  /*0580*/  IADD3 R22, PT, PT, R11, R3, RZ ;  /* 0x000000030b167210 */ /* 0x000fc60007ffe0ff */
[----:B------:R-:W-:Y:S01]  /*0590*/  IMAD R3, R49, UR15, R0 ;  /* 0x0000000f31037c24 */ /* 0x000fe2000f8e0200 */
[----:B------:R-:W-:Y:S01]  /*05a0*/  SHF.R.S32.HI R0, RZ, 0x1f, R47 ;  /* 0x0000001fff007819 */ /* 0x000fe2000001142f */
[----:B------:R-:W-:Y:S01]  /*05b0*/  IMAD R5, R2, UR15, R5 ;  /* 0x0000000f02057c24 */ /* 0x000fe2000f8e0205 */
[----:B------:R-:W-:Y:S01]  /*05c0*/  SHF.L.U32 R17, R8, 0x1, RZ ;  /* 0x0000000108117819 */ /* 0x000fe200000006ff */
[----:B------:R-:W-:Y:S01]  /*05d0*/  IMAD R4, R4, UR12, RZ ;  /* 0x0000000c04047c24 */ /* 0x000fe2000f8e02ff */
[----:B------:R-:W-:Y:S01]  /*05e0*/  SHF.L.U64.HI R22, R10, 0x1, R22 ;  /* 0x000000010a167819 */ /* 0x000fe20000010216 */
[C---:B------:R-:W-:Y:S01]  /*05f0*/  IMAD R28, R0.reuse, UR12, RZ ;  /* 0x0000000c001c7c24 */ /* 0x040fe2000f8e02ff */
[----:B------:R-:W-:Y:S01]  /*0600*/  IADD3 R16, PT, PT, R9, R5, RZ ;  /* 0x0000000509107210 */ /* 0x000fe20007ffe0ff */
[----:B------:R-:W-:Y:S02]  /*0610*/  IMAD R0, R0, UR14, RZ ;  /* 0x0000000e00007c24 */ /* 0x000fe4000f8e02ff */
[----:B------:R-:W-:Y:S01]  /*0620*/  IMAD R9, R51, UR13, R4 ;  /* 0x0000000d33097c24 */ /* 0x000fe2000f8e0204 */
[----:B------:R-:W-:Y:S01]  /*0630*/  SHF.L.U64.HI R16, R8, 0x1, R16 ;  /* 0x0000000108107819 */ /* 0x000fe20000010210 */
[----:B------:R-:W-:-:S04]  /*0640*/  IMAD.WIDE.U32 R4, R49, UR14, R20 ;  /* 0x0000000e31047c25 */ /* 0x000fc8000f8e0014 */
[----:B------:R-:W-:Y:S01]  /*0650*/  IMAD.WIDE.U32 R30, R47, UR14, R20 ;  /* 0x0000000e2f1e7c25 */ /* 0x000fe2000f8e0014 */
[----:B------:R-:W-:Y:S02]  /*0660*/  IADD3 R26, PT, PT, R5, R3, RZ ;  /* 0x00000003051a7210 */ /* 0x000fe40007ffe0ff */
[C---:B------:R-:W-:Y:S01]  /*0670*/  SHF.L.U32 R27, R4.reuse, 0x1, RZ ;  /* 0x00000001041b7819 */ /* 0x040fe200000006ff */
[----:B------:R-:W-:Y:S01]  /*0680*/  IMAD R0, R47, UR15, R0 ;  /* 0x0000000f2f007c24 */ /* 0x000fe2000f8e0200 */
[----:B------:R-:W-:Y:S01]  /*0690*/  UIMAD.WIDE.U32 UR14, UR16, UR4, URZ ;  /* 0x00000004100e72a5 */ /* 0x000fe2000f8e00ff */
[----:B------:R-:W-:Y:S01]  /*06a0*/  IMAD.WIDE.U32 R6, R51, UR12, R20 ;  /* 0x0000000c33067c25 */ /* 0x000fe2000f8e0014 */
[----:B------:R-:W1:Y:S01]  /*06b0*/  LDCU UR4, c[0x0][0x38c] ;  /* 0x00007180ff0477ac */ /* 0x000e620008000800 */
[----:B------:R-:W-:Y:S02]  /*06c0*/  SHF.L.U64.HI R26, R4, 0x1, R26 ;  /* 0x00000001041a7819 */ /* 0x000fe4000001021a */
[----:B------:R-:W-:Y:S01]  /*06d0*/  IADD3 R3, PT, PT, R31, R0, RZ ;  /* 0x000000001f037210 */ /* 0x000fe20007ffe0ff */
[----:B------:R-:W-:Y:S01]  /*06e0*/  IMAD R24, R24, UR12, RZ ;  /* 0x0000000c18187c24 */ /* 0x000fe2000f8e02ff */
[----:B------:R-:W1:Y:S01]  /*06f0*/  LDC R0, c[0x0][0x3e0] ;  /* 0x0000f800ff007b82 */ /* 0x000e620000000800 */
[----:B------:R-:W-:Y:S01]  /*0700*/  IADD3 R18, PT, PT, R7, R9, RZ ;  /* 0x0000000907127210 */ /* 0x000fe20007ffe0ff */
[----:B------:R-:W-:Y:S01]  /*0710*/  IMAD.SHL.U32 R19, R6, 0x2, RZ ;  /* 0x0000000206137824 */ /* 0x000fe200078e00ff */
[----:B------:R-:W-:Y:S01]  /*0720*/  SHF.L.U32 R31, R30, 0x1, RZ ;  /* 0x000000011e1f7819 */ /* 0x000fe200000006ff */
[C---:B------:R-:W-:Y:S01]  /*0730*/  IMAD R24, R49.reuse, UR13, R24 ;  /* 0x0000000d31187c24 */ /* 0x040fe2000f8e0218 */
[----:B------:R-:W-:Y:S01]  /*0740*/  SHF.L.U64.HI R18, R6, 0x1, R18 ;  /* 0x0000000106127819 */ /* 0x000fe20000010212 */
[----:B------:R-:W-:Y:S01]  /*0750*/  IMAD.WIDE.U32 R6, R49, UR12, R20 ;  /* 0x0000000c31067c25 */ /* 0x000fe2000f8e0014 */
[----:B------:R-:W-:-:S03]  /*0760*/  SHF.L.U64.HI R30, R30, 0x1, R3 ;  /* 0x000000011e1e7819 */ /* 0x000fc60000010203 */
[C---:B------:R-:W-:Y:S01]  /*0770*/  IMAD.WIDE.U32 R4, R47.reuse, UR12, R20 ;  /* 0x0000000c2f047c25 */ /* 0x040fe2000f8e0014 */
[----:B------:R-:W-:Y:S01]  /*0780*/  UIMAD UR12, UR16, UR5, UR15 ;  /* 0x00000005100c72a4 */ /* 0x000fe2000f8e020f */
[----:B------:R-:W-:Y:S01]  /*0790*/  SHF.L.U32 R25, R6, 0x1, RZ ;  /* 0x0000000106197819 */ /* 0x000fe200000006ff */
[----:B------:R-:W3:Y:S01]  /*07a0*/  LDCU UR5, c[0x0][0x3e4] ;  /* 0x00007c80ff0577ac */ /* 0x000ee20008000800 */
[----:B------:R-:W-:Y:S02]  /*07b0*/  IMAD R28, R47, UR13, R28 ;  /* 0x0000000d2f1c7c24 */ /* 0x000fe4000f8e021c */
[----:B------:R-:W-:Y:S01]  /*07c0*/  IMAD.IADD R24, R7, 0x1, R24 ;  /* 0x0000000107187824 */ /* 0x000fe200078e0218 */
[----:B------:R-:W-:Y:S01]  /*07d0*/  USHF.L.U32 UR13, UR14, 0x1, URZ ;  /* 0x000000010e0d7899 */ /* 0x000fe200080006ff */
[----:B------:R-:W-:Y:S01]  /*07e0*/  IMAD.SHL.U32 R23, R10, 0x2, RZ ;  /* 0x000000020a177824 */ /* 0x000fe200078e00ff */
[----:B------:R-:W-:Y:S01]  /*07f0*/  IADD3 R28, PT, PT, R5, R28, RZ ;  /* 0x0000001c051c7210 */ /* 0x000fe20007ffe0ff */
[----:B------:R-:W-:Y:S01]  /*0800*/  IMAD.SHL.U32 R29, R4, 0x2, RZ ;  /* 0x00000002041d7824 */ /* 0x000fe200078e00ff */
[----:B------:R-:W-:Y:S01]  /*0810*/  SHF.L.U64.HI R24, R6, 0x1, R24 ;  /* 0x0000000106187819 */ /* 0x000fe20000010218 */
[----:B------:R-:W-:Y:S01]  /*0820*/  VIADD R34, R20, 0xd ;  /* 0x0000000d14227836 */ /* 0x000fe20000000000 */
[----:B------:R-:W-:Y:S01]  /*0830*/  SHF.L.U64.HI R28, R4, 0x1, R28 ;  /* 0x00000001041c7819 */ /* 0x000fe2000001021c */
[----:B-1----:R-:W-:Y:S01]  /*0840*/  FMUL R0, R0, UR4 ;  /* 0x0000000400007c20 */ /* 0x002fe20008400000 */
[----:B------:R-:W-:-:S02]  /*0850*/  USHF.L.U64.HI UR12, UR14, 0x1, UR12 ;  /* 0x000000010e0c7899 */ /* 0x000fc4000801020c */
[----:B------:R-:W-:Y:S02]  /*0860*/  USHF.L.U32 UR15, UR18, 0x1, URZ ;  /* 0x00000001120f7899 */ /* 0x000fe400080006ff */
[----:B0--3--:R-:W-:-:S12]  /*0870*/  USHF.L.U64.HI UR14, UR18, 0x1, UR17 ;  /* 0x00000001120e7899 */ /* 0x009fd80008010211 */
.L_x_129:
[----:B0-2-4-:R-:W-:Y:S01]  /*0880*/  IADD3 R58, P0, PT, R15, UR23, RZ ;  /* 0x000000170f3a7c10 */ /* 0x015fe2000ff1e0ff */
[----:B------:R-:W-:Y:S01]  /*0890*/  BSSY.RECONVERGENT B0, `(.L_x_1) ;  /* 0x0000025000007945 */ /* 0x000fe20003800200 */
[----:B-1-3--:R-:W-:Y:S02]  /*08a0*/  IADD3 R56, P2, PT, R19, UR23, RZ ;  /* 0x0000001713387c10 */ /* 0x00afe4000ff5e0ff */
[----:B------:R-:W-:Y:S02]  /*08b0*/  IADD3.X R59, PT, PT, R14, UR22, RZ, P0, !PT ;  /* 0x000000160e3b7c10 */ /* 0x000fe400087fe4ff */
[----:B------:R-:W-:Y:S02]  /*08c0*/  IADD3 R10, P0, PT, R23, UR21, RZ ;  /* 0x00000015170a7c10 */ /* 0x000fe4000ff1e0ff */
[----:B------:R-:W-:Y:S02]  /*08d0*/  ISETP.GE.AND P3, PT, R20, UR11, PT ;  /* 0x0000000b14007c0c */ /* 0x000fe4000bf66270 */
[----:B------:R-:W-:Y:S02]  /*08e0*/  IADD3.X R11, PT, PT, R22, UR20, RZ, P0, !PT ;  /* 0x00000014160b7c10 */ /* 0x000fe400087fe4ff */
[----:B------:R-:W-:Y:S02]  /*08f0*/  IADD3 R52, P0, PT, R29, UR23, RZ ;  /* 0x000000171d347c10 */ /* 0x000fe4000ff1e0ff */
[----:B------:R-:W-:Y:S02]  /*0900*/  IADD3.X R57, PT, PT, R18, UR22, RZ, P2, !PT ;  /* 0x0000001612397c10 */ /* 0x000fe400097fe4ff */
[----:B------:R-:W-:Y:S02]  /*0910*/  IADD3 R8, P2, PT, R27, UR21, RZ ;  /* 0x000000151b087c10 */ /* 0x000fe4000ff5e0ff */
[----:B------:R-:W-:Y:S02]  /*0920*/  IADD3.X R53, PT, PT, R28, UR22, RZ, P0, !PT ;  /* 0x000000161c357c10 */ /* 0x000fe400087fe4ff */
[----:B------:R-:W-:Y:S02]  /*0930*/  IADD3 R12, P1, PT, R17, UR21, RZ ;  /* 0x00000015110c7c10 */ /* 0x000fe4000ff3e0ff */
[----:B------:R-:W-:Y:S02]  /*0940*/  ISETP.LT.AND P0, PT, R2, UR10, !P3 ;  /* 0x0000000a02007c0c */ /* 0x000fe4000df01270 */
[----:B------:R-:W-:Y:S02]  /*0950*/  IADD3.X R9, PT, PT, R26, UR20, RZ, P2, !PT ;  /* 0x000000141a097c10 */ /* 0x000fe400097fe4ff */
[----:B------:R-:W-:Y:S02]  /*0960*/  ISETP.GE.AND P2, PT, R43, UR11, PT ;  /* 0x0000000b2b007c0c */ /* 0x000fe4000bf46270 */
[----:B------:R-:W-:Y:S02]  /*0970*/  IADD3.X R13, PT, PT, R16, UR20, RZ, P1, !PT ;  /* 0x00000014100d7c10 */ /* 0x000fe40008ffe4ff */
[----:B------:R-:W-:Y:S02]  /*0980*/  IADD3 R54, P1, PT, R25, UR23, RZ ;  /* 0x0000001719367c10 */ /* 0x000fe4000ff3e0ff */
[----:B------:R-:W-:Y:S02]  /*0990*/  LOP3.LUT R48, R48, 0xfffffffe, RZ, 0xc0, !PT ;  /* 0xfffffffe30307812 */ /* 0x000fe400078ec0ff */
[----:B------:R-:W-:Y:S02]  /*09a0*/  IADD3.X R55, PT, PT, R24, UR22, RZ, P1, !PT ;  /* 0x0000001618377c10 */ /* 0x000fe40008ffe4ff */
[----:B------:R-:W-:Y:S02]  /*09b0*/  IADD3 R6, P1, PT, R31, UR21, RZ ;  /* 0x000000151f067c10 */ /* 0x000fe4000ff3e0ff */
[----:B------:R-:W-:Y:S02]  /*09c0*/  ISETP.GE.AND P4, PT, R46, UR11, PT ;  /* 0x0000000b2e007c0c */ /* 0x000fe4000bf86270 */
[----:B------:R-:W-:Y:S02]  /*09d0*/  IADD3.X R7, PT, PT, R30, UR20, RZ, P1, !PT ;  /* 0x000000141e077c10 */ /* 0x000fe40008ffe4ff */
[----:B------:R-:W-:Y:S02]  /*09e0*/  ISETP.GE.AND P5, PT, R45, UR11, PT ;  /* 0x0000000b2d007c0c */ /* 0x000fe4000bfa6270 */
[----:B------:R-:W-:Y:S02]  /*09f0*/  ISETP.GE.AND P6, PT, R44, UR11, PT ;  /* 0x0000000b2c007c0c */ /* 0x000fe4000bfc6270 */
[----:B------:R-:W-:Y:S02]  /*0a00*/  @P2 LOP3.LUT R48, R48, 0x1, RZ, 0xfc, !PT ;  /* 0x0000000130302812 */ /* 0x000fe400078efcff */
[----:B------:R-:W-:Y:S01]  /*0a10*/  ISETP.LT.AND P1, PT, R51, UR10, !P3 ;  /* 0x0000000a33007c0c */ /* 0x000fe2000df21270 */
[----:B------:R-:W-:Y:S01]  /*0a20*/  @!UPT UIADD3 URZ, UPT, UPT, URZ, URZ, URZ ;  /* 0x000000fffffff290 */ /* 0x000fe2000fffe0ff */
[----:B------:R-:W-:Y:S11]  /*0a30*/  @!P0 BRA `(.L_x_2) ;  /* 0x0000000000288947 */ /* 0x000ff60003800000 */
[----:B------:R-:W-:Y:S02]  /*0a40*/  ISETP.NE.U32.AND P0, PT, RZ, UR7, PT ;  /* 0x00000007ff007c0c */ /* 0x000fe4000bf05070 */
[----:B------:R-:W-:Y:S02]  /*0a50*/  MOV R3, R0 ;  /* 0x0000000000037202 */ /* 0x000fe40000000f00 */
[----:B------:R-:W-:Y:S11]  /*0a60*/  ISETP.NE.AND.EX P0, PT, RZ, UR6, PT, P0 ;  /* 0x00000006ff007c0c */ /* 0x000ff6000bf05300 */
[----:B------:R-:W-:Y:S02]  /*0a70*/  @!UPT UIADD3 URZ, UPT, UPT, URZ, URZ, URZ ;  /* 0x000000fffffff290 */ /* 0x000fe4000fffe0ff */
[----:B------:R-:W0:Y:S01]  /*0a80*/  @P0 LDC R4, c[0x0][0x3bc] ;  /* 0x0000ef00ff040b82 */ /* 0x000e220000000800 */
[----:B--2---:R-:W2:Y:S02]  /*0a90*/  @P0 LDG.E.U16 R5, desc[UR8][R12.64] ;  /* 0x000000080c050981 */ /* 0x004ea4000c1e1500 */
[----:B--2---:R-:W-:Y:S05]  /*0aa0*/  @P0 HADD2.F32 R5, -RZ, R5.H0_H0 ;  /* 0x20000005ff050230 */ /* 0x004fea0000004100 */
[----:B0-----:R-:W-:Y:S05]  /*0ab0*/  @P0 FFMA R3, R5, R4, R0 ;  /* 0x0000000405030223 */ /* 0x001fea0000000000 */
[----:B------:R-:W-:Y:S05]  /*0ac0*/  F2FP.F16.F32.PACK_AB R50, RZ, R3 ;  /* 0x00000003ff32723e */ /* 0x000fea00000000ff */
[----:B------:R0:W-:Y:S02]  /*0ad0*/  STG.E.U16 desc[UR8][R58.64], R50 ;  /* 0x000000323a007986 */ /* 0x0001e4000c101508 */
.L_x_2:
[----:B--2---:R-:W-:Y:S05]  /*0ae0*/  BSYNC.RECONVERGENT B0 ;  /* 0x0000000000007941 */ /* 0x004fea0003800200 */
.L_x_1:
[----:B------:R-:W-:Y:S01]  /*0af0*/  ISETP.GE.AND P0, PT, R42, UR11, PT ;  /* 0x0000000b2a007c0c */ /* 0x000fe2000bf06270 */
[----:B------:R-:W-:Y:S01]  /*0b00*/  BSSY.RECONVERGENT B0, `(.L_x_3) ;  /* 0x000000e000007945 */ /* 0x000fe20003800200 */
[----:B------:R-:W-:Y:S11]  /*0b10*/  LOP3.LUT R48, R48, 0xffffffdf, RZ, 0xc0, !PT ;  /* 0xffffffdf30307812 */ /* 0x000ff600078ec0ff */
[----:B------:R-:W-:Y:S01]  /*0b20*/  @P0 LOP3.LUT R48, R48, 0x20, RZ, 0xfc, !PT ;  /* 0x0000002030300812 */ /* 0x000fe200078efcff */
[----:B------:R-:W-:Y:S06]  /*0b30*/  @!P1 BRA `(.L_x_4) ;  /* 0x0000000000289947 */ /* 0x000fec0003800000 */
[----:B------:R-:W-:Y:S02]  /*0b40*/  ISETP.NE.U32.AND P0, PT, RZ, UR7, PT ;  /* 0x00000007ff007c0c */ /* 0x000fe4000bf05070 */
[----:B------:R-:W-:Y:S02]  /*0b50*/  MOV R3, R0 ;  /* 0x0000000000037202 */ /* 0x000fe40000000f00 */
[----:B------:R-:W-:Y:S11]  /*0b60*/  ISETP.NE.AND.EX P0, PT, RZ, UR6, PT, P0 ;  /* 0x00000006ff007c0c */ /* 0x000ff6000bf05300 */
[----:B------:R-:W-:Y:S02]  /*0b70*/  @!UPT UIADD3 URZ, UPT, UPT, URZ, URZ, URZ ;  /* 0x000000fffffff290 */ /* 0x000fe4000fffe0ff */
[----:B------:R-:W1:Y:S01]  /*0b80*/  @P0 LDC R4, c[0x0][0x3bc] ;  /* 0x0000ef00ff040b82 */ /* 0x000e620000000800 */
[----:B------:R-:W2:Y:S02]  /*0b90*/  @P0 LDG.E.U16 R5, desc[UR8][R10.64] ;  /* 0x000000080a050981 */ /* 0x000ea4000c1e1500 */
[----:B--2---:R-:W-:Y:S05]  /*0ba0*/  @P0 HADD2.F32 R5, -RZ, R5.H0_H0 ;  /* 0x20000005ff050230 */ /* 0x004fea0000004100 */
[----:B-1----:R-:W-:Y:S05]  /*0bb0*/  @P0 FFMA R3, R5, R4, R0 ;  /* 0x0000000405030223 */ /* 0x002fea0000000000 */
[----:B0-----:R-:W-:Y:S05]  /*0bc0*/  F2FP.F16.F32.PACK_AB R50, RZ, R3 ;  /* 0x00000003ff32723e */ /* 0x001fea00000000ff */
[----:B------:R1:W-:Y:S02]  /*0bd0*/  STG.E.U16 desc[UR8][R56.64], R50 ;  /* 0x0000003238007986 */ /* 0x0003e4000c101508 */
.L_x_4:
[----:B------:R-:W-:Y:S05]  /*0be0*/  BSYNC.RECONVERGENT B0 ;  /* 0x0000000000007941 */ /* 0x000fea0003800200 */
.L_x_3:
[----:B------:R-:W-:Y:S01]  /*0bf0*/  ISETP.LT.AND P0, PT, R49, UR10, !P3 ;  /* 0x0000000a31007c0c */ /* 0x000fe2000df01270 */
[----:B------:R-:W-:Y:S01]  /*0c00*/  BSSY.RECONVERGENT B0, `(.L_x_5) ;  /* 0x000000d000007945 */ /* 0x000fe20003800200 */
[----:B------:R-:W-:Y:S11]  /*0c10*/  ISETP.LT.AND P1, PT, R47, UR10, !P3 ;  /* 0x0000000a2f007c0c */ /* 0x000ff6000df21270 */
[----:B------:R-:W-:Y:S05]  /*0c20*/  @!P0 BRA `(.L_x_6) ;  /* 0x0000000000288947 */ /* 0x000fea0003800000 */
[----:B------:R-:W-:Y:S02]  /*0c30*/  ISETP.NE.U32.AND P0, PT, RZ, UR7, PT ;  /* 0x00000007ff007c0c */ /* 0x000fe4000bf05070 */
[----:B------:R-:W-:Y:S02]  /*0c40*/  MOV R3, R0 ;  /* 0x0000000000037202 */ /* 0x000fe40000000f00 */
[----:B------:R-:W-:Y:S11]  /*0c50*/  ISETP.NE.AND.EX P0, PT, RZ, UR6, PT, P0 ;  /* 0x00000006ff007c0c */ /* 0x000ff6000bf05300 */
[----:B------:R-:W-:Y:S02]  /*0c60*/  @!UPT UIADD3 URZ, UPT, UPT, URZ, URZ, URZ ;  /* 0x000000fffffff290 */ /* 0x000fe4000fffe0ff */
[----:B------:R-:W2:Y:S01]  /*0c70*/  @P0 LDC R4, c[0x0][0x3bc] ;  /* 0x0000ef00ff040b82 */ /* 0x000ea20000000800 */
[----:B------:R-:W3:Y:S02]  /*0c80*/  @P0 LDG.E.U16 R5, desc[UR8][R8.64] ;  /* 0x0000000808050981 */ /* 0x000ee4000c1e1500 */
[----:B---3--:R-:W-:Y:S05]  /*0c90*/  @P0 HADD2.F32 R5, -RZ, R5.H0_H0 ;  /* 0x20000005ff050230 */ /* 0x008fea0000004100 */
[----:B--2---:R-:W-:Y:S05]  /*0ca0*/  @P0 FFMA R3, R5, R4, R0 ;  /* 0x0000000405030223 */ /* 0x004fea0000000000 */
[----:B01----:R-:W-:Y:S05]  /*0cb0*/  F2FP.F16.F32.PACK_AB R50, RZ, R3 ;  /* 0x00000003ff32723e */ /* 0x003fea00000000ff */
[----:B------:R2:W-:Y:S02]  /*0cc0*/  STG.E.U16 desc[UR8][R54.64], R50 ;  /* 0x0000003236007986 */ /* 0x0005e4000c101508 */
.L_x_6:
[----:B------:R-:W-:Y:S05]  /*0cd0*/  BSYNC.RECONVERGENT B0 ;  /* 0x0000000000007941 */ /* 0x000fea0003800200 */
.L_x_5:
[----:B------:R-:W-:Y:S01]  /*0ce0*/  ISETP.LT.AND P2, PT, R2, UR10, !P4 ;  /* 0x0000000a02007c0c */ /* 0x000fe2000e741270 */
[----:B------:R-:W-:Y:S04]  /*0cf0*/  BSSY.RECONVERGENT B0, `(.L_x_7) ;  /* 0x000000c000007945 */ /* 0x000fe80003800200 */
[----:B------:R-:W-:Y:S08]  /*0d00*/  @!P1 BRA `(.L_x_8) ;  /* 0x0000000000289947 */ /* 0x000ff00003800000 */
[----:B------:R-:W-:Y:S02]  /*0d10*/  ISETP.NE.U32.AND P0, PT, RZ, UR7, PT ;  /* 0x00000007ff007c0c */ /* 0x000fe4000bf05070 */
[----:B------:R-:W-:Y:S02]  /*0d20*/  MOV R3, R0 ;  /* 0x0000000000037202 */ /* 0x000fe40000000f00 */
[----:B------:R-:W-:Y:S11]  /*0d30*/  ISETP.NE.AND.EX P0, PT, RZ, UR6, PT, P0 ;  /* 0x00000006ff007c0c */ /* 0x000ff6000bf05300 */
[----:B------:R-:W-:Y:S02]  /*0d40*/  @!UPT UIADD3 URZ, UPT, UPT, URZ, URZ, URZ ;  /* 0x000000fffffff290 */ /* 0x000fe4000fffe0ff */
[----:B------:R-:W3:Y:S01]  /*0d50*/  @P0 LDC R4, c[0x0][0x3bc] ;  /* 0x0000ef00ff040b82 */ /* 0x000ee20000000800 */
[----:B------:R-:W4:Y:S02]  /*0d60*/  @P0 LDG.E.U16 R5, desc[UR8][R6.64] ;  /* 0x0000000806050981 */ /* 0x000f24000c1e1500 */
[----:B----4-:R-:W-:Y:S05]  /*0d70*/  @P0 HADD2.F32 R5, -RZ, R5.H0_H0 ;  /* 0x20000005ff050230 */ /* 0x010fea0000004100 */
[----:B---3--:R-:W-:Y:S05]  /*0d80*/  @P0 FFMA R3, R5, R4, R0 ;  /* 0x0000000405030223 */ /* 0x008fea0000000000 */
[----:B012---:R-:W-:Y:S05]  /*0d90*/  F2FP.F16.F32.PACK_AB R50, RZ, R3 ;  /* 0x00000003ff32723e */ /* 0x007fea00000000ff */
[----:B------:R3:W-:Y:S02]  /*0da0*/  STG.E.U16 desc[UR8][R52.64], R50 ;  /* 0x0000003234007986 */ /* 0x0007e4000c101508 */
.L_x_8:
[----:B------:R-:W-:Y:S05]  /*0db0*/  BSYNC.RECONVERGENT B0 ;  /* 0x0000000000007941 */ /* 0x000fea0003800200 */
.L_x_7:
[----:B------:R-:W-:Y:S01]  /*0dc0*/  ISETP.LT.AND P1, PT, R51, UR10, !P4 ;  /* 0x0000000a33007c0c */ /* 0x000fe2000e721270 */
[----:B------:R-:W-:Y:S04]  /*0dd0*/  BSSY.RECONVERGENT B0, `(.L_x_9) ;  /* 0x000000c000007945 */ /* 0x000fe80003800200 */
[----:B------:R-:W-:Y:S08]  /*0de0*/  @!P2 BRA `(.L_x_10) ;  /* 0x000000000028a947 */ /* 0x000ff00003800000 */
[----:B------:R-:W-:Y:S02]  /*0df0*/  ISETP.NE.U32.AND P0, PT, RZ, UR7, PT ;  /* 0x00000007ff007c0c */ /* 0x000fe4000bf05070 */
[----:B------:R-:W-:Y:S02]  /*0e00*/  MOV R3, R0 ;  /* 0x0000000000037202 */ /* 0x000fe40000000f00 */
[----:B------:R-:W-:Y:S11]  /*0e10*/  ISETP.NE.AND.EX P0, PT, RZ, UR6, PT, P0 ;  /* 0x00000006ff007c0c */ /* 0x000ff6000bf05300 */
[----:B------:R-:W-:Y:S02]  /*0e20*/  @!UPT UIADD3 URZ, UPT, UPT, URZ, URZ, URZ ;  /* 0x000000fffffff290 */ /* 0x000fe4000fffe0ff */
[----:B------:R-:W4:Y:S01]  /*0e30*/  @P0 LDC R4, c[0x0][0x3bc] ;  /* 0x0000ef00ff040b82 */ /* 0x000f220000000800 */
[----:B------:R-:W5:Y:S02]  /*0e40*/  @P0 LDG.E.U16 R5, desc[UR8][R12.64+0x2] ;  /* 0x000002080c050981 */ /* 0x000f64000c1e1500 */
[----:B-----5:R-:W-:Y:S05]  /*0e50*/  @P0 HADD2.F32 R5, -RZ, R5.H0_H0 ;  /* 0x20000005ff050230 */ /* 0x020fea0000004100 */
[----:B----4-:R-:W-:Y:S05]  /*0e60*/  @P0 FFMA R3, R5, R4, R0 ;  /* 0x0000000405030223 */ /* 0x010fea0000000000 */
[----:B0123--:R-:W-:Y:S05]  /*0e70*/  F2FP.F16.F32.PACK_AB R50, RZ, R3 ;  /* 0x00000003ff32723e */ /* 0x00ffea00000000ff */
[----:B------:R4:W-:Y:S02]  /*0e80*/  STG.E.U16 desc[UR8][R58.64+0x2], R50 ;  /* 0x000002323a007986 */ /* 0x0009e4000c101508 */
.L_x_10:
[----:B------:R-:W-:Y:S05]  /*0e90*/  BSYNC.RECONVERGENT B0 ;  /* 0x0000000000007941 */ /* 0x000fea0003800200 */
.L_x_9:
        /* <DEDUP_REMOVED lines=9> */
[----:B------:R-:W5:Y:S01]  /*0f30*/  @P0 LDC R4, c[0x0][0x3bc] ;  /* 0x0000ef00ff040b82 */ /* 0x000f620000000800 */
[----:B------:R-:W2:Y:S02]  /*0f40*/  @P0 LDG.E.U16 R5, desc[UR8][R10.64+0x2] ;  /* 0x000002080a050981 */ /* 0x000ea4000c1e1500 */
[----:B--2---:R-:W-:Y:S05]  /*0f50*/  @P0 HADD2.F32 R5, -RZ, R5.H0_H0 ;  /* 0x20000005ff050230 */ /* 0x004fea0000004100 */
[----:B-----5:R-:W-:Y:S05]  /*0f60*/  @P0 FFMA R3, R5, R4, R0 ;  /* 0x0000000405030223 */ /* 0x020fea0000000000 */
[----:B01-34-:R-:W-:Y:S05]  /*0f70*/  F2FP.F16.F32.PACK_AB R50, RZ, R3 ;  /* 0x00000003ff32723e */ /* 0x01bfea00000000ff */
[----:B------:R0:W-:Y:S02]  /*0f80*/  STG.E.U16 desc[UR8][R56.64+0x2], R50 ;  /* 0x0000023238007986 */ /* 0x0001e4000c101508 */
.L_x_12:
[----:B------:R-:W-:Y:S05]  /*0f90*/  BSYNC.RECONVERGENT B0 ;  /* 0x0000000000007941 */ /* 0x000fea0003800200 */
.L_x_11:
        /* <DEDUP_REMOVED lines=14> */
.L_x_14:
[----:B------:R-:W-:Y:S05]  /*1080*/  BSYNC.RECONVERGENT B0 ;  /* 0x0000000000007941 */ /* 0x000fea0003800200 */
.L_x_13:
[----:B------:R-:W-:Y:S01]  /*1090*/  ISETP.LT.AND P2, PT, R2, UR10, !P5 ;  /* 0x0000000a02007c0c */ /* 0x000fe2000ef41270 */
[----:B------:R-:W-:Y:S04]  /*10a0*/  BSSY.RECONVERGENT B0, `(.L_x_15) ;  /* 0x000000c000007945 */ /* 0x000fe80003800200 */
[----:B------:R-:W-:Y:S08]  /*10b0*/  @!P1 BRA `(.L_x_16) ;  /* 0x0000000000289947 */ /* 0x000ff00003800000 */
        /* <DEDUP_REMOVED lines=10> */
.L_x_16:
[----:B------:R-:W-:Y:S05]  /*1160*/  BSYNC.RECONVERGENT B0 ;  /* 0x0000000000007941 */ /* 0x000fea0003800200 */
.L_x_15:
        /* <DEDUP_REMOVED lines=13> */
.L_x_18:
[----:B------:R-:W-:Y:S05]  /*1240*/  BSYNC.RECONVERGENT B0 ;  /* 0x0000000000007941 */ /* 0x000fea0003800200 */
.L_x_17:
        /* <DEDUP_REMOVED lines=15> */
.L_x_20:
[----:B------:R-:W-:Y:S05]  /*1340*/  BSYNC.RECONVERGENT B0 ;  /* 0x0000000000007941 */ /* 0x000fea0003800200 */
.L_x_19:
        /* <DEDUP_REMOVED lines=14> */
.L_x_22:
[----:B------:R-:W-:Y:S05]  /*1430*/  BSYNC.RECONVERGENT B0 ;  /* 0x0000000000007941 */ /* 0x000fea0003800200 */
.L_x_21:
        /* <DEDUP_REMOVED lines=13> */
.L_x_24:
[----:B------:R-:W-:Y:S05]  /*1510*/  BSYNC.RECONVERGENT B0 ;  /* 0x0000000000007941 */ /* 0x000fea0003800200 */
.L_x_23:
        /* <DEDUP_REMOVED lines=13> */
.L_x_26:
[----:B------:R-:W-:Y:S05]  /*15f0*/  BSYNC.RECONVERGENT B0 ;  /* 0x0000000000007941 */ /* 0x000fea0003800200 */
.L_x_25:
[----:B------:R-:W-:Y:S01]  /*1600*/  ISETP.GE.AND P5, PT, R39, UR11, PT ;  /* 0x0000000b27007c0c */ /* 0x000fe2000bfa6270 */
[----:B------:R-:W-:Y:S01]  /*1610*/  BSSY.RECONVERGENT B0, `(.L_x_27) ;  /* 0x000000e000007945 */ /* 0x000fe20003800200 */
[----:B------:R-:W-:Y:S11]  /*1620*/  LOP3.LUT R48, R48, 0xfffffffb, RZ, 0xc0, !PT ;  /* 0xfffffffb30307812 */ /* 0x000ff600078ec0ff */
[----:B------:R-:W-:Y:S01]  /*1630*/  @P5 LOP3.LUT R48, R48, 0x4, RZ, 0xfc, !PT ;  /* 0x0000000430305812 */ /* 0x000fe200078efcff */
        /* <DEDUP_REMOVED lines=11> */
.L_x_28:
[----:B------:R-:W-:Y:S05]  /*16f0*/  BSYNC.RECONVERGENT B0 ;  /* 0x0000000000007941 */ /* 0x000fea0003800200 */
.L_x_27:
        /* <DEDUP_REMOVED lines=14> */
.L_x_30:
[----:B------:R-:W-:Y:S05]  /*17e0*/  BSYNC.RECONVERGENT B0 ;  /* 0x0000000000007941 */ /* 0x000fea0003800200 */
.L_x_29:
[----:B------:R-:W-:Y:S01]  /*17f0*/  LOP3.LUT P3, RZ, R48, 0x1, RZ, 0xc0, !PT ;  /* 0x0000000130ff7812 */ /* 0x000fe2000786c0ff */
[----:B------:R-:W-:Y:S03]  /*1800*/  BSSY.RECONVERGENT B0, `(.L_x_31) ;  /* 0x000000e000007945 */ /* 0x000fe60003800200 */
[----:B------:R-:W-:Y:S01]  /*1810*/  ISETP.LT.AND P2, PT, R2, UR10, !P3 ;  /* 0x0000000a02007c0c */ /* 0x000fe2000df41270 */
[----:B------:R-:W-:Y:S01]  /*1820*/  @!UPT UIADD3 URZ, UPT, UPT, URZ, URZ, URZ ;  /* 0x000000fffffff290 */ /* 0x000fe2000fffe0ff */
[----:B------:R-:W-:Y:S11]  /*1830*/  @!P1 BRA `(.L_x_32) ;  /* 0x0000000000289947 */ /* 0x000ff60003800000 */
        /* <DEDUP_REMOVED lines=10> */
.L_x_32:
[----:B------:R-:W-:Y:S05]  /*18e0*/  BSYNC.RECONVERGENT B0 ;  /* 0x0000000000007941 */ /* 0x000fea0003800200 */
.L_x_31:
        /* <DEDUP_REMOVED lines=13> */
.L_x_34:
[----:B------:R-:W-:Y:S05]  /*19c0*/  BSYNC.RECONVERGENT B0 ;  /* 0x0000000000007941 */ /* 0x000fea0003800200 */
.L_x_33:
        /* <DEDUP_REMOVED lines=15> */
.L_x_36:
[----:B------:R-:W-:Y:S05]  /*1ac0*/  BSYNC.RECONVERGENT B0 ;  /* 0x0000000000007941 */ /* 0x000fea0003800200 */
.L_x_35:
        /* <DEDUP_REMOVED lines=14> */
.L_x_38:
[----:B------:R-:W-:Y:S05]  /*1bb0*/  BSYNC.RECONVERGENT B0 ;  /* 0x0000000000007941 */ /* 0x000fea0003800200 */
.L_x_37:
        /* <DEDUP_REMOVED lines=15> */
.L_x_40:
[----:B------:R-:W-:Y:S05]  /*1cb0*/  BSYNC.RECONVERGENT B0 ;  /* 0x0000000000007941 */ /* 0x000fea0003800200 */
.L_x_39:
        /* <DEDUP_REMOVED lines=13> */
.L_x_42:
[----:B------:R-:W-:Y:S05]  /*1d90*/  BSYNC.RECONVERGENT B0 ;  /* 0x0000000000007941 */ /* 0x000fea0003800200 */
.L_x_41:
[----:B------:R-:W-:Y:S01]  /*1da0*/  ISETP.GE.AND P3, PT, R37, UR11, PT ;  /* 0x0000000b25007c0c */ /* 0x000fe2000bf66270 */
        /* <DEDUP_REMOVED lines=12> */
.L_x_44:
[----:B------:R-:W-:Y:S05]  /*1e70*/  BSYNC.RECONVERGENT B0 ;  /* 0x0000000000007941 */ /* 0x000fea0003800200 */
.L_x_43:
        /* <DEDUP_REMOVED lines=14> */
.L_x_46:
[----:B------:R-:W-:Y:S05]  /*1f60*/  BSYNC.RECONVERGENT B0 ;  /* 0x0000000000007941 */ /* 0x000fea0003800200 */
.L_x_45:
        /* <DEDUP_REMOVED lines=15> */
.L_x_48:
[----:B------:R-:W-:Y:S05]  /*2060*/  BSYNC.RECONVERGENT B0 ;  /* 0x0000000000007941 */ /* 0x000fea0003800200 */
.L_x_47:
        /* <DEDUP_REMOVED lines=13> */
.L_x_50:
[----:B------:R-:W-:Y:S05]  /*2140*/  BSYNC.RECONVERGENT B0 ;  /* 0x0000000000007941 */ /* 0x000fea0003800200 */
.L_x_49:
        /* <DEDUP_REMOVED lines=13> */
.L_x_52:
[----:B------:R-:W-:Y:S05]  /*2220*/  BSYNC.RECONVERGENT B0 ;  /* 0x0000000000007941 */ /* 0x000fea0003800200 */
.L_x_51:
[----:B------:R-:W-:Y:S01]  /*2230*/  LOP3.LUT P1, RZ, R48, 0x10, RZ, 0xc0, !PT ;  /* 0x0000001030ff7812 */ /* 0x000fe2000782c0ff */
[----:B------:R-:W-:Y:S03]  /*2240*/  BSSY.RECONVERGENT B0, `(.L_x_53) ;  /* 0x000000e000007945 */ /* 0x000fe60003800200 */
[----:B------:R-:W-:Y:S02]  /*2250*/  ISETP.LT.AND P0, PT, R49, UR10, !P1 ;  /* 0x0000000a31007c0c */ /* 0x000fe4000cf01270 */
        /* <DEDUP_REMOVED lines=12> */
.L_x_54:
[----:B------:R-:W-:Y:S05]  /*2320*/  BSYNC.RECONVERGENT B0 ;  /* 0x0000000000007941 */ /* 0x000fea0003800200 */
.L_x_53:
        /* <DEDUP_REMOVED lines=15> */
.L_x_56:
[----:B------:R-:W-:Y:S05]  /*2420*/  BSYNC.RECONVERGENT B0 ;  /* 0x0000000000007941 */ /* 0x000fea0003800200 */
.L_x_55:
        /* <DEDUP_REMOVED lines=15> */
.L_x_58:
[----:B------:R-:W-:Y:S05]  /*2520*/  BSYNC.RECONVERGENT B0 ;  /* 0x0000000000007941 */ /* 0x000fea0003800200 */
.L_x_57:
        /* <DEDUP_REMOVED lines=15> */
.L_x_60:
[----:B------:R-:W-:Y:S05]  /*2620*/  BSYNC.RECONVERGENT B0 ;  /* 0x0000000000007941 */ /* 0x000fea0003800200 */
.L_x_59:
        /* <DEDUP_REMOVED lines=15> */
.L_x_62:
[----:B------:R-:W-:Y:S05]  /*2720*/  BSYNC.RECONVERGENT B0 ;  /* 0x0000000000007941 */ /* 0x000fea0003800200 */
.L_x_61:
        /* <DEDUP_REMOVED lines=13> */
.L_x_64:
[----:B------:R-:W-:Y:S05]  /*2800*/  BSYNC.RECONVERGENT B0 ;  /* 0x0000000000007941 */ /* 0x000fea0003800200 */
.L_x_63:
        /* <DEDUP_REMOVED lines=13> */
.L_x_66:
[----:B------:R-:W-:Y:S05]  /*28e0*/  BSYNC.RECONVERGENT B0 ;  /* 0x0000000000007941 */ /* 0x000fea0003800200 */
.L_x_65:
        /* <DEDUP_REMOVED lines=13> */
.L_x_68:
[----:B------:R-:W-:Y:S05]  /*29c0*/  BSYNC.RECONVERGENT B0 ;  /* 0x0000000000007941 */ /* 0x000fea0003800200 */
.L_x_67:
        /* <DEDUP_REMOVED lines=15> */
.L_x_70:
[----:B------:R-:W-:Y:S05]  /*2ac0*/  BSYNC.RECONVERGENT B0 ;  /* 0x0000000000007941 */ /* 0x000fea0003800200 */
.L_x_69:
        /* <DEDUP_REMOVED lines=13> */
.L_x_72:
[----:B------:R-:W-:Y:S05]  /*2ba0*/  BSYNC.RECONVERGENT B0 ;  /* 0x0000000000007941 */ /* 0x000fea0003800200 */
.L_x_71:
        /* <DEDUP_REMOVED lines=13> */
.L_x_74:
[----:B------:R-:W-:Y:S05]  /*2c80*/  BSYNC.RECONVERGENT B0 ;  /* 0x0000000000007941 */ /* 0x000fea0003800200 */
.L_x_73:
        /* <DEDUP_REMOVED lines=13> */
.L_x_76:
[----:B------:R-:W-:Y:S05]  /*2d60*/  BSYNC.RECONVERGENT B0 ;  /* 0x0000000000007941 */ /* 0x000fea0003800200 */
.L_x_75:
        /* <DEDUP_REMOVED lines=15> */
.L_x_78:
[----:B------:R-:W-:Y:S05]  /*2e60*/  BSYNC.RECONVERGENT B0 ;  /* 0x0000000000007941 */ /* 0x000fea0003800200 */
.L_x_77:
        /* <DEDUP_REMOVED lines=13> */
.L_x_80:
[----:B------:R-:W-:Y:S05]  /*2f40*/  BSYNC.RECONVERGENT B0 ;  /* 0x0000000000007941 */ /* 0x000fea0003800200 */
.L_x_79:
        /* <DEDUP_REMOVED lines=13> */
.L_x_82:
[----:B------:R-:W-:Y:S05]  /*3020*/  BSYNC.RECONVERGENT B0 ;  /* 0x0000000000007941 */ /* 0x000fea0003800200 */
.L_x_81:
        /* <DEDUP_REMOVED lines=15> */
.L_x_84:
[----:B------:R-:W-:Y:S05]  /*3120*/  BSYNC.RECONVERGENT B0 ;  /* 0x0000000000007941 */ /* 0x000fea0003800200 */
.L_x_83:
        /* <DEDUP_REMOVED lines=14> */
.L_x_86:
[----:B------:R-:W-:Y:S05]  /*3210*/  BSYNC.RECONVERGENT B0 ;  /* 0x0000000000007941 */ /* 0x000fea0003800200 */
.L_x_85:
        /* <DEDUP_REMOVED lines=13> */
.L_x_88:
[----:B------:R-:W-:Y:S05]  /*32f0*/  BSYNC.RECONVERGENT B0 ;  /* 0x0000000000007941 */ /* 0x000fea0003800200 */
.L_x_87:
        /* <DEDUP_REMOVED lines=13> */
.L_x_90:
[----:B------:R-:W-:Y:S05]  /*33d0*/  BSYNC.RECONVERGENT B0 ;  /* 0x0000000000007941 */ /* 0x000fea0003800200 */
.L_x_89:
[----:B------:R-:W-:Y:S01]  /*33e0*/  ISETP.LT.AND P1, PT, R49, UR10, !P4 ;  /* 0x0000000a31007c0c */ /* 0x000fe2000e721270 */
[----:B------:R-:W-:Y:S01]  /*33f0*/  BSSY.RECONVERGENT B0, `(.L_x_91) ;  /* 0x000000d000007945 */ /* 0x000fe20003800200 */
[----:B------:R-:W-:Y:S03]  /*3400*/  ISETP.LT.AND P4, PT, R47, UR10, !P4 ;  /* 0x0000000a2f007c0c */ /* 0x000fe6000e781270 */
[----:B------:R-:W-:Y:S10]  /*3410*/  @!P2 BRA `(.L_x_92) ;  /* 0x000000000028a947 */ /* 0x000ff40003800000 */
        /* <DEDUP_REMOVED lines=10> */
.L_x_92:
[----:B------:R-:W-:Y:S05]  /*34c0*/  BSYNC.RECONVERGENT B0 ;  /* 0x0000000000007941 */ /* 0x000fea0003800200 */
.L_x_91:
        /* <DEDUP_REMOVED lines=15> */
.L_x_94:
[----:B------:R-:W-:Y:S05]  /*35c0*/  BSYNC.RECONVERGENT B0 ;  /* 0x0000000000007941 */ /* 0x000fea0003800200 */
.L_x_93:
        /* <DEDUP_REMOVED lines=13> */
.L_x_96:
[----:B------:R-:W-:Y:S05]  /*36a0*/  BSYNC.RECONVERGENT B0 ;  /* 0x0000000000007941 */ /* 0x000fea0003800200 */
.L_x_95:
[----:B------:R-:W-:Y:S01]  /*36b0*/  LOP3.LUT P0, RZ, R48, 0x1, RZ, 0xc0, !PT ;  /* 0x0000000130ff7812 */ /* 0x000fe2000780c0ff */
[----:B------:R-:W-:Y:S03]  /*36c0*/  BSSY.RECONVERGENT B0, `(.L_x_97) ;  /* 0x000000f000007945 */ /* 0x000fe60003800200 */
[----:B------:R-:W-:Y:S02]  /*36d0*/  ISETP.LT.AND P1, PT, R49, UR10, !P0 ;  /* 0x0000000a31007c0c */ /* 0x000fe4000c721270 */
        /* <DEDUP_REMOVED lines=13> */
.L_x_98:
[----:B------:R-:W-:Y:S05]  /*37b0*/  BSYNC.RECONVERGENT B0 ;  /* 0x0000000000007941 */ /* 0x000fea0003800200 */
.L_x_97:
        /* <DEDUP_REMOVED lines=13> */
.L_x_100:
[----:B------:R-:W-:Y:S05]  /*3890*/  BSYNC.RECONVERGENT B0 ;  /* 0x0000000000007941 */ /* 0x000fea0003800200 */
.L_x_99:
        /* <DEDUP_REMOVED lines=13> */
.L_x_102:
[----:B------:R-:W-:Y:S05]  /*3970*/  BSYNC.RECONVERGENT B0 ;  /* 0x0000000000007941 */ /* 0x000fea0003800200 */
.L_x_101:
        /* <DEDUP_REMOVED lines=14> */
.L_x_104:
[----:B------:R-:W-:Y:S05]  /*3a60*/  BSYNC.RECONVERGENT B0 ;  /* 0x0000000000007941 */ /* 0x000fea0003800200 */
.L_x_103:
        /* <DEDUP_REMOVED lines=13> */
.L_x_106:
[----:B------:R-:W-:Y:S05]  /*3b40*/  BSYNC.RECONVERGENT B0 ;  /* 0x0000000000007941 */ /* 0x000fea0003800200 */
.L_x_105:
[----:B------:R-:W-:Y:S01]  /*3b50*/  ISETP.LT.AND P0, PT, R51, UR10, !P6 ;  /* 0x0000000a33007c0c */ /* 0x000fe2000f701270 */
        /* <DEDUP_REMOVED lines=14> */
.L_x_108:
[----:B------:R-:W-:Y:S05]  /*3c40*/  BSYNC.RECONVERGENT B0 ;  /* 0x0000000000007941 */ /* 0x000fea0003800200 */
.L_x_107:
[----:B------:R-:W-:Y:S01]  /*3c50*/  ISETP.LT.AND P0, PT, R47, UR10, !P6 ;  /* 0x0000000a2f007c0c */ /* 0x000fe2000f701270 */
[----:B------:R-:W-:Y:S01]  /*3c60*/  BSSY.RECONVERGENT B0, `(.L_x_109) ;  /* 0x000000f000007945 */ /* 0x000fe20003800200 */
[----:B------:R-:W-:Y:S02]  /*3c70*/  LOP3.LUT R48, R48, 0xfffffffd, RZ, 0xc0, !PT ;  /* 0xfffffffd30307812 */ /* 0x000fe400078ec0ff */
[----:B------:R-:W-:Y:S09]  /*3c80*/  ISETP.LT.AND P2, PT, R49, UR10, !P6 ;  /* 0x0000000a31007c0c */ /* 0x000ff2000f741270 */
        /* <DEDUP_REMOVED lines=12> */
.L_x_110:
[----:B------:R-:W-:Y:S05]  /*3d50*/  BSYNC.RECONVERGENT B0 ;  /* 0x0000000000007941 */ /* 0x000fea0003800200 */
.L_x_109:
        /* <DEDUP_REMOVED lines=15> */
.L_x_112:
[----:B------:R-:W-:Y:S05]  /*3e50*/  BSYNC.RECONVERGENT B0 ;  /* 0x0000000000007941 */ /* 0x000fea0003800200 */
.L_x_111:
        /* <DEDUP_REMOVED lines=15> */
.L_x_114:
[----:B------:R-:W-:Y:S05]  /*3f50*/  BSYNC.RECONVERGENT B0 ;  /* 0x0000000000007941 */ /* 0x000fea0003800200 */
.L_x_113:
[----:B------:R-:W-:Y:S01]  /*3f60*/  LOP3.LUT P0, RZ, R48, 0x1, RZ, 0xc0, !PT ;  /* 0x0000000130ff7812 */ /* 0x000fe2000780c0ff */
[----:B------:R-:W-:Y:S01]  /*3f70*/  BSSY.RECONVERGENT B0, `(.L_x_115) ;  /* 0x000000e000007945 */ /* 0x000fe20003800200 */
[----:B------:R-:W-:Y:S02]  /*3f80*/  ISETP.LT.AND P1, PT, R49, UR10, !P5 ;  /* 0x0000000a31007c0c */ /* 0x000fe4000ef21270 */
[----:B------:R-:W-:Y:S09]  /*3f90*/  ISETP.LT.AND P4, PT, R47, UR10, !P5 ;  /* 0x0000000a2f007c0c */ /* 0x000ff2000ef81270 */
        /* <DEDUP_REMOVED lines=11> */
.L_x_116:
[----:B------:R-:W-:Y:S05]  /*4050*/  BSYNC.RECONVERGENT B0 ;  /* 0x0000000000007941 */ /* 0x000fea0003800200 */
.L_x_115:
[----:B------:R-:W-:Y:S04]  /*4060*/  BSSY.RECONVERGENT B0, `(.L_x_117) ;  /* 0x000000c000007945 */ /* 0x000fe80003800200 */
        /* <DEDUP_REMOVED lines=11> */
.L_x_118:
[----:B------:R-:W-:Y:S05]  /*4120*/  BSYNC.RECONVERGENT B0 ;  /* 0x0000000000007941 */ /* 0x000fea0003800200 */
.L_x_117:
[----:B------:R-:W-:Y:S01]  /*4130*/  LOP3.LUT P0, RZ, R48, 0x2, RZ, 0xc0, !PT ;  /* 0x0000000230ff7812 */ /* 0x000fe2000780c0ff */
[----:B------:R-:W-:Y:S11]  /*4140*/  BSSY.RECONVERGENT B0, `(.L_x_119) ;  /* 0x000000d000007945 */ /* 0x000ff60003800200 */
[----:B------:R-:W-:Y:S01]  /*4150*/  @!UPT UIADD3 URZ, UPT, UPT, URZ, URZ, URZ ;  /* 0x000000fffffff290 */ /* 0x000fe2000fffe0ff */
        /* <DEDUP_REMOVED lines=11> */
.L_x_120:
[----:B------:R-:W-:Y:S05]  /*4210*/  BSYNC.RECONVERGENT B0 ;  /* 0x0000000000007941 */ /* 0x000fea0003800200 */
.L_x_119:
        /* <DEDUP_REMOVED lines=10> */
[----:B------:R-:W-:Y:S05]  /*42c0*/  F2FP.F16.F32.PACK_AB R13, RZ, R3 ;  /* 0x00000003ff0d723e */ /* 0x000fea00000000ff */
[----:B------:R2:W-:Y:S02]  /*42d0*/  STG.E.U16 desc[UR8][R58.64+0x1e], R13 ;  /* 0x00001e0d3a007986 */ /* 0x0005e4000c101508 */
.L_x_122:
[----:B------:R-:W-:Y:S05]  /*42e0*/  BSYNC.RECONVERGENT B0 ;  /* 0x0000000000007941 */ /* 0x000fea0003800200 */
.L_x_121:
[----:B------:R-:W-:Y:S04]  /*42f0*/  BSSY.RECONVERGENT B0, `(.L_x_123) ;  /* 0x000000c000007945 */ /* 0x000fe80003800200 */
[----:B------:R-:W-:Y:S05]  /*4300*/  @!P3 BRA `(.L_x_124) ;  /* 0x000000000028b947 */ /* 0x000fea0003800000 */
[----:B------:R-:W-:Y:S02]  /*4310*/  ISETP.NE.U32.AND P0, PT, RZ, UR7, PT ;  /* 0x00000007ff007c0c */ /* 0x000fe4000bf05070 */
[----:B------:R-:W-:Y:S02]  /*4320*/  MOV R3, R0 ;  /* 0x0000000000037202 */ /* 0x000fe40000000f00 */
[----:B------:R-:W-:Y:S11]  /*4330*/  ISETP.NE.AND.EX P0, PT, RZ, UR6, PT, P0 ;  /* 0x00000006ff007c0c */ /* 0x000ff6000bf05300 */
[----:B------:R-:W-:Y:S02]  /*4340*/  @!UPT UIADD3 URZ, UPT, UPT, URZ, URZ, URZ ;  /* 0x000000fffffff290 */ /* 0x000fe4000fffe0ff */
[----:B------:R-:W5:Y:S01]  /*4350*/  @P0 LDC R4, c[0x0][0x3bc] ;  /* 0x0000ef00ff040b82 */ /* 0x000f620000000800 */
[----:B------:R-:W3:Y:S02]  /*4360*/  @P0 LDG.E.U16 R5, desc[UR8][R10.64+0x1e] ;  /* 0x00001e080a050981 */ /* 0x000ee4000c1e1500 */
[----:B---3--:R-:W-:Y:S05]  /*4370*/  @P0 HADD2.F32 R5, -RZ, R5.H0_H0 ;  /* 0x20000005ff050230 */ /* 0x008fea0000004100 */
[----:B-----5:R-:W-:Y:S05]  /*4380*/  @P0 FFMA R3, R5, R4, R0 ;  /* 0x0000000405030223 */ /* 0x020fea0000000000 */
[----:B------:R-:W-:Y:S05]  /*4390*/  F2FP.F16.F32.PACK_AB R11, RZ, R3 ;  /* 0x00000003ff0b723e */ /* 0x000fea00000000ff */
[----:B------:R3:W-:Y:S02]  /*43a0*/  STG.E.U16 desc[UR8][R56.64+0x1e], R11 ;  /* 0x00001e0b38007986 */ /* 0x0007e4000c101508 */
.L_x_124:
[----:B------:R-:W-:Y:S05]  /*43b0*/  BSYNC.RECONVERGENT B0 ;  /* 0x0000000000007941 */ /* 0x000fea0003800200 */
.L_x_123:
        /* <DEDUP_REMOVED lines=12> */
.L_x_126:
[----:B------:R-:W-:Y:S05]  /*4480*/  BSYNC.RECONVERGENT B0 ;  /* 0x0000000000007941 */ /* 0x000fea0003800200 */
.L_x_125:
        /* <DEDUP_REMOVED lines=12> */
.L_x_128:
[----:B------:R-:W-:Y:S05]  /*4550*/  BSYNC.RECONVERGENT B0 ;  /* 0x0000000000007941 */ /* 0x000fea0003800200 */
.L_x_127:
[----:B------:R-:W-:Y:S02]  /*4560*/  UISETP.NE.U32.AND UP0, UPT, UR7, URZ, UPT ;  /* 0x000000ff0700728c */ /* 0x000fe4000bf05070 */
[----:B------:R-:W-:Y:S02]  /*4570*/  UIADD3 UR27, UP2, UPT, UR7, UR15, URZ ;  /* 0x0000000f071b7290 */ /* 0x000fe4000ff5e0ff */
[----:B------:R-:W-:Y:S02]  /*4580*/  UISETP.NE.AND.EX UP0, UPT, UR6, URZ, UPT, UP0 ;  /* 0x000000ff0600728c */ /* 0x000fe4000bf05300 */
[----:B------:R-:W-:Y:S02]  /*4590*/  UIADD3.X UR26, UPT, UPT, UR6, UR14, URZ, UP2, !UPT ;  /* 0x0000000e061a7290 */ /* 0x000fe400097fe4ff */
[----:B------:R-:W-:Y:S02]  /*45a0*/  UIADD3 UR24, UPT, UPT, UR16, UR24, URZ ;  /* 0x0000001810187290 */ /* 0x000fe4000fffe0ff */
[----:B------:R-:W-:Y:S02]  /*45b0*/  USEL UR25, UR18, URZ, UP0 ;  /* 0x000000ff12197287 */ /* 0x000fe40008000000 */
[----:B------:R-:W-:Y:S02]  /*45c0*/  USEL UR4, UR17, URZ, UP0 ;  /* 0x000000ff11047287 */ /* 0x000fe40008000000 */
[----:B------:R-:W-:Y:S02]  /*45d0*/  USEL UR7, UR27, URZ, UP0 ;  /* 0x000000ff1b077287 */ /* 0x000fe40008000000 */
[----:B------:R-:W-:Y:S02]  /*45e0*/  USEL UR6, UR26, URZ, UP0 ;  /* 0x000000ff1a067287 */ /* 0x000fe40008000000 */
[----:B------:R-:W-:Y:S02]  /*45f0*/  UISETP.GE.AND UP0, UPT, UR24, UR5, UPT ;  /* 0x000000051800728c */ /* 0x000fe4000bf06270 */
[----:B------:R-:W-:Y:S04]  /*4600*/  UIADD3 UR23, UP1, UPT, UR23, UR13, URZ ;  /* 0x0000000d17177290 */ /* 0x000fe8000ff3e0ff */
[----:B------:R-:W-:Y:S02]  /*4610*/  UIADD3.X UR22, UPT, UPT, UR22, UR12, URZ, UP1, !UPT ;  /* 0x0000000c16167290 */ /* 0x000fe40008ffe4ff */
[----:B------:R-:W-:Y:S04]  /*4620*/  ULEA UR21, UP1, UR25, UR21, 0x1 ;  /* 0x0000001519157291 */ /* 0x000fe8000f8208ff */
[----:B------:R-:W-:Y:S01]  /*4630*/  ULEA.HI.X UR20, UR25, UR20, UR4, 0x1, UP1 ;  /* 0x0000001419147291 */ /* 0x000fe200088f0c04 */
[----:B------:R-:W-:Y:S11]  /*4640*/  BRA.U !UP0, `(.L_x_129) ;  /* 0xffffffc1088c7547 */ /* 0x000ff6000b83ffff */
[----:B------:R-:W-:Y:S01]  /*4650*/  @!UPT UIADD3 URZ, UPT, UPT, URZ, URZ, URZ ;  /* 0x000000fffffff290 */ /* 0x000fe2000fffe0ff */
[----:B------:R-:W-:Y:S05]  /*4660*/  EXIT ;  /* 0x000000000000794d */ /* 0x000fea0003800000 */
.L_x_0:
[----:B------:R-:W0:Y:S01]  /*4670*/  LDCU.64 UR10, c[0x0][0x3b0] ;  /* 0x00007600ff0a77ac */ /* 0x000e220008000a00 */
[C---:B------:R-:W-:Y:S01]  /*4680*/  IADD3 R0, PT, PT, R20.reuse, 0xf, RZ ;  /* 0x0000000f14007810 */ /* 0x040fe20007ffe0ff */
[C---:B------:R-:W-:Y:S01]  /*4690*/  VIADD R4, R20.reuse, 0xd ;  /* 0x0000000d14047836 */ /* 0x040fe20000000000 */
[C---:B------:R-:W-:Y:S01]  /*46a0*/  IADD3 R5, PT, PT, R20.reuse, 0xc, RZ ;  /* 0x0000000c14057810 */ /* 0x040fe20007ffe0ff */
[----:B------:R-:W3:Y:S01]  /*46b0*/  S2UR UR30, SR_CTAID.X ;  /* 0x00000000001e79c3 */ /* 0x000ee20000002500 */
[----:B------:R-:W-:Y:S01]  /*46c0*/  IADD3 R3, PT, PT, R20, 0xe, RZ ;  /* 0x0000000e14037810 */ /* 0x000fe20007ffe0ff */
[----:B------:R-:W4:Y:S01]  /*46d0*/  LDCU UR32, c[0x0][0x388] ;  /* 0x00007100ff2077ac */ /* 0x000f220008000800 */
[----:B------:R-:W1:Y:S05]  /*46e0*/  LDCU UR31, c[0x0][0x3e0] ;  /* 0x00007c00ff1f77ac */ /* 0x000e6a0008000800 */
[----:B------:R-:W1:Y:S01]  /*46f0*/  S2UR UR29, SR_CTAID.X ;  /* 0x00000000001d79c3 */ /* 0x000e620000002500 */
[----:B------:R-:W1:Y:S01]  /*4700*/  LDCU.64 UR4, c[0x0][0x380] ;  /* 0x00007000ff0477ac */ /* 0x000e620008000a00 */
[C---:B0-----:R-:W-:Y:S01]  /*4710*/  IMAD.WIDE.U32 R6, R0.reuse, UR10, RZ ;  /* 0x0000000a00067c25 */ /* 0x041fe2000f8e00ff */
[----:B------:R-:W0:Y:S03]  /*4720*/  LDCU.64 UR18, c[0x0][0x398] ;  /* 0x00007300ff1277ac */ /* 0x000e260008000a00 */
[----:B------:R-:W-:Y:S01]  /*4730*/  IMAD R123, R0, UR11, R7 ;  /* 0x0000000b007b7c24 */ /* 0x000fe2000f8e0207 */
[----:B------:R-:W-:Y:S01]  /*4740*/  SHF.L.U32 R124, R6, 0x1, RZ ;  /* 0x00000001067c7819 */ /* 0x000fe200000006ff */
[----:B------:R-:W-:Y:S01]  /*4750*/  IMAD.WIDE.U32 R10, R4, UR10, RZ ;  /* 0x0000000a040a7c25 */ /* 0x000fe2000f8e00ff */
[----:B----4-:R-:W-:-:S02]  /*4760*/  UIADD3 UR32, UPT, UPT, -UR32, 0x1, URZ ;  /* 0x0000000120207890 */ /* 0x010fc4000fffe1ff */
[----:B------:R-:W-:Y:S01]  /*4770*/  SHF.L.U64.HI R123, R6, 0x1, R123 ;  /* 0x00000001067b7819 */ /* 0x000fe2000001027b */
[C---:B------:R-:W-:Y:S01]  /*4780*/  IMAD.WIDE.U32 R8, R5.reuse, UR10, RZ ;  /* 0x0000000a05087c25 */ /* 0x040fe2000f8e00ff */
[----:B------:R-:W-:Y:S01]  /*4790*/  SHF.L.U32 R128, R10, 0x1, RZ ;  /* 0x000000010a807819 */ /* 0x000fe200000006ff */
[----:B------:R-:W-:Y:S02]  /*47a0*/  UISETP.NE.AND UP5, UPT, UR32, URZ, UPT ;  /* 0x000000ff2000728c */ /* 0x000fe4000bfa5270 */
[----:B------:R-:W-:Y:S01]  /*47b0*/  IMAD R127, R4, UR11, R11 ;  /* 0x0000000b047f7c24 */ /* 0x000fe2000f8e020b */
[----:B------:R-:W-:Y:S01]  /*47c0*/  SHF.L.U32 R130, R8, 0x1, RZ ;  /* 0x0000000108827819 */ /* 0x000fe200000006ff */
[----:B------:R-:W-:Y:S02]  /*47d0*/  IMAD R129, R5, UR11, R9 ;  /* 0x0000000b05817c24 */ /* 0x000fe4000f8e0209 */
[----:B------:R-:W-:Y:S01]  /*47e0*/  VIADD R6, R20, 0xb ;  /* 0x0000000b14067836 */ /* 0x000fe20000000000 */
[----:B------:R-:W-:Y:S01]  /*47f0*/  SHF.L.U64.HI R127, R10, 0x1, R127 ;  /* 0x000000010a7f7819 */ /* 0x000fe2000001027f */
[----:B------:R-:W-:Y:S01]  /*4800*/  VIADD R7, R20, 0xa ;  /* 0x0000000a14077836 */ /* 0x000fe20000000000 */
[----:B------:R-:W-:Y:S01]  /*4810*/  SHF.L.U64.HI R129, R8, 0x1, R129 ;  /* 0x0000000108817819 */ /* 0x000fe20000010281 */
[----:B------:R-:W-:Y:S01]  /*4820*/  IMAD.WIDE.U32 R10, R6, UR10, RZ ;  /* 0x0000000a060a7c25 */ /* 0x000fe2000f8e00ff */
[----:B------:R-:W-:-:S03]  /*4830*/  IADD3 R8, PT, PT, R20, 0x9, RZ ;  /* 0x0000000914087810 */ /* 0x000fc60007ffe0ff */
[----:B------:R-:W-:Y:S01]  /*4840*/  IMAD R131, R6, UR11, R11 ;  /* 0x0000000b06837c24 */ /* 0x000fe2000f8e020b */
[----:B------:R-:W-:Y:S01]  /*4850*/  SHF.L.U32 R132, R10, 0x1, RZ ;  /* 0x000000010a847819 */ /* 0x000fe200000006ff */
[----:B------:R-:W-:Y:S01]  /*4860*/  IMAD.WIDE.U32 R14, R8, UR10, RZ ;  /* 0x0000000a080e7c25 */ /* 0x000fe2000f8e00ff */
[----:B------:R-:W-:Y:S02]  /*4870*/  IADD3 R11, PT, PT, R20, 0x6, RZ ;  /* 0x00000006140b7810 */ /* 0x000fe40007ffe0ff */
[----:B------:R-:W-:Y:S01]  /*4880*/  SHF.L.U64.HI R131, R10, 0x1, R131 ;  /* 0x000000010a837819 */ /* 0x000fe20000010283 */
[----:B------:R-:W-:Y:S01]  /*4890*/  IMAD R135, R8, UR11, R15 ;  /* 0x0000000b08877c24 */ /* 0x000fe2000f8e020f */
[----:B------:R-:W-:Y:S01]  /*48a0*/  IADD3 R10, PT, PT, R20, 0x7, RZ ;  /* 0x00000007140a7810 */ /* 0x000fe20007ffe0ff */
[----:B------:R-:W-:Y:S01]  /*48b0*/  IMAD.WIDE.U32 R16, R7, UR10, RZ ;  /* 0x0000000a07107c25 */ /* 0x000fe2000f8e00ff */
[C---:B------:R-:W-:Y:S02]  /*48c0*/  SHF.L.U32 R136, R14.reuse, 0x1, RZ ;  /* 0x000000010e887819 */ /* 0x040fe400000006ff */
[----:B------:R-:W-:Y:S01]  /*48d0*/  SHF.L.U64.HI R135, R14, 0x1, R135 ;  /* 0x000000010e877819 */ /* 0x000fe20000010287 */
[----:B------:R-:W-:-:S04]  /*48e0*/  IMAD.WIDE.U32 R12, R3, UR10, RZ ;  /* 0x0000000a030c7c25 */ /* 0x000fc8000f8e00ff */
[----:B------:R-:W-:Y:S01]  /*48f0*/  IMAD R133, R7, UR11, R17 ;  /* 0x0000000b07857c24 */ /* 0x000fe2000f8e0211 */
[----:B------:R-:W-:Y:S01]  /*4900*/  SHF.L.U32 R126, R12, 0x1, RZ ;  /* 0x000000010c7e7819 */ /* 0x000fe200000006ff */
[----:B------:R-:W-:Y:S02]  /*4910*/  IMAD R125, R3, UR11, R13 ;  /* 0x0000000b037d7c24 */ /* 0x000fe4000f8e020d */
[----:B------:R-:W-:Y:S01]  /*4920*/  IMAD.WIDE.U32 R14, R10, UR10, RZ ;  /* 0x0000000a0a0e7c25 */ /* 0x000fe2000f8e00ff */
[----:B------:R-:W-:Y:S02]  /*4930*/  SHF.L.U64.HI R133, R16, 0x1, R133 ;  /* 0x0000000110857819 */ /* 0x000fe40000010285 */
[----:B------:R-:W-:Y:S01]  /*4940*/  SHF.L.U64.HI R125, R12, 0x1, R125 ;  /* 0x000000010c7d7819 */ /* 0x000fe2000001027d */
[----:B------:R-:W-:Y:S01]  /*4950*/  VIADD R9, R20, 0x8 ;  /* 0x0000000814097836 */ /* 0x000fe20000000000 */
[----:B------:R-:W-:Y:S01]  /*4960*/  SHF.L.U32 R140, R14, 0x1, RZ ;  /* 0x000000010e8c7819 */ /* 0x000fe200000006ff */
[----:B------:R-:W-:-:S02]  /*4970*/  IMAD.SHL.U32 R134, R16, 0x2, RZ ;  /* 0x0000000210867824 */ /* 0x000fc400078e00ff */
[----:B------:R-:W-:Y:S01]  /*4980*/  IMAD R139, R10, UR11, R15 ;  /* 0x0000000b0a8b7c24 */ /* 0x000fe2000f8e020f */
[----:B------:R-:W-:Y:S01]  /*4990*/  IADD3 R15, PT, PT, R20, 0x2, RZ ;  /* 0x00000002140f7810 */ /* 0x000fe20007ffe0ff */
[----:B------:R-:W-:-:S03]  /*49a0*/  IMAD.WIDE.U32 R16, R11, UR10, RZ ;  /* 0x0000000a0b107c25 */ /* 0x000fc6000f8e00ff */
[----:B------:R-:W-:Y:S01]  /*49b0*/  SHF.L.U64.HI R139, R14, 0x1, R139 ;  /* 0x000000010e8b7819 */ /* 0x000fe2000001028b */
[----:B------:R-:W-:Y:S01]  /*49c0*/  IMAD.WIDE.U32 R12, R9, UR10, RZ ;  /* 0x0000000a090c7c25 */ /* 0x000fe2000f8e00ff */
[----:B------:R-:W-:-:S03]  /*49d0*/  IADD3 R14, PT, PT, R20, 0x3, RZ ;  /* 0x00000003140e7810 */ /* 0x000fc60007ffe0ff */
[----:B------:R-:W-:Y:S01]  /*49e0*/  IMAD R141, R11, UR11, R17 ;  /* 0x0000000b0b8d7c24 */ /* 0x000fe2000f8e0211 */
[----:B------:R-:W-:Y:S01]  /*49f0*/  SHF.L.U32 R138, R12, 0x1, RZ ;  /* 0x000000010c8a7819 */ /* 0x000fe200000006ff */
[----:B------:R-:W-:Y:S01]  /*4a00*/  IMAD R137, R9, UR11, R13 ;  /* 0x0000000b09897c24 */ /* 0x000fe2000f8e020d */
[----:B------:R-:W-:Y:S01]  /*4a10*/  IADD3 R13, PT, PT, R20, 0x4, RZ ;  /* 0x00000004140d7810 */ /* 0x000fe20007ffe0ff */
[C---:B------:R-:W-:Y:S01]  /*4a20*/  IMAD.SHL.U32 R142, R16.reuse, 0x2, RZ ;  /* 0x00000002108e7824 */ /* 0x040fe200078e00ff */
[----:B------:R-:W-:Y:S01]  /*4a30*/  SHF.L.U64.HI R141, R16, 0x1, R141 ;  /* 0x00000001108d7819 */ /* 0x000fe2000001028d */
[----:B------:R-:W-:Y:S01]  /*4a40*/  IMAD.WIDE.U32 R16, R14, UR10, RZ ;  /* 0x0000000a0e107c25 */ /* 0x000fe2000f8e00ff */
[----:B------:R-:W-:-:S03]  /*4a50*/  SHF.L.U64.HI R137, R12, 0x1, R137 ;  /* 0x000000010c897819 */ /* 0x000fc60000010289 */
[----:B------:R-:W-:Y:S02]  /*4a60*/  VIADD R12, R20, 0x5 ;  /* 0x00000005140c7836 */ /* 0x000fe40000000000 */
[----:B------:R-:W-:-:S04]  /*4a70*/  IMAD.WIDE.U32 R18, R13, UR10, RZ ;  /* 0x0000000a0d127c25 */ /* 0x000fc8000f8e00ff */
[----:B------:R-:W-:Y:S01]  /*4a80*/  IMAD R147, R14, UR11, R17 ;  /* 0x0000000b0e937c24 */ /* 0x000fe2000f8e0211 */
[----:B------:R-:W-:Y:S01]  /*4a90*/  SHF.L.U32 R146, R18, 0x1, RZ ;  /* 0x0000000112927819 */ /* 0x000fe200000006ff */
[----:B------:R-:W-:Y:S01]  /*4aa0*/  IMAD.WIDE.U32 R22, R12, UR10, RZ ;  /* 0x0000000a0c167c25 */ /* 0x000fe2000f8e00ff */
[----:B------:R-:W-:Y:S02]  /*4ab0*/  IADD3 R17, PT, PT, R2, 0x3, RZ ;  /* 0x0000000302117810 */ /* 0x000fe40007ffe0ff */
[----:B------:R-:W-:Y:S01]  /*4ac0*/  SHF.L.U64.HI R147, R16, 0x1, R147 ;  /* 0x0000000110937819 */ /* 0x000fe20000010293 */
[----:B------:R-:W-:Y:S01]  /*4ad0*/  IMAD R145, R13, UR11, R19 ;  /* 0x0000000b0d917c24 */ /* 0x000fe2000f8e0213 */
[----:B------:R-:W-:Y:S01]  /*4ae0*/  SHF.L.U32 R144, R22, 0x1, RZ ;  /* 0x0000000116907819 */ /* 0x000fe200000006ff */
[----:B------:R-:W-:Y:S02]  /*4af0*/  IMAD R143, R12, UR11, R23 ;  /* 0x0000000b0c8f7c24 */ /* 0x000fe4000f8e0217 */
[----:B------:R-:W-:Y:S01]  /*4b00*/  IMAD.SHL.U32 R148, R16, 0x2, RZ ;  /* 0x0000000210947824 */ /* 0x000fe200078e00ff */
[----:B------:R-:W-:Y:S01]  /*4b10*/  IADD3 R16, PT, PT, R20, 0x1, RZ ;  /* 0x0000000114107810 */ /* 0x000fe20007ffe0ff */
[----:B------:R-:W-:Y:S01]  /*4b20*/  IMAD.WIDE.U32 R24, R15, UR10, RZ ;  /* 0x0000000a0f187c25 */ /* 0x000fe2000f8e00ff */
[----:B------:R-:W-:-:S02]  /*4b30*/  SHF.L.U64.HI R145, R18, 0x1, R145 ;  /* 0x0000000112917819 */ /* 0x000fc40000010291 */
[----:B------:R-:W-:Y:S01]  /*4b40*/  SHF.L.U64.HI R143, R22, 0x1, R143 ;  /* 0x00000001168f7819 */ /* 0x000fe2000001028f */
[----:B------:R-:W-:Y:S01]  /*4b50*/  IMAD.WIDE.U32 R18, R153, UR10, RZ ;  /* 0x0000000a99127c25 */ /* 0x000fe2000f8e00ff */
[----:B------:R-:W-:-:S03]  /*4b60*/  SHF.L.U32 R150, R24, 0x1, RZ ;  /* 0x0000000118967819 */ /* 0x000fc600000006ff */
[----:B------:R-:W-:-:S04]  /*4b70*/  IMAD.WIDE.U32 R22, R16, UR10, RZ ;  /* 0x0000000a10167c25 */ /* 0x000fc8000f8e00ff */
[----:B------:R-:W-:Y:S01]  /*4b80*/  IMAD R153, R153, UR11, R19 ;  /* 0x0000000b99997c24 */ /* 0x000fe2000f8e0213 */
[----:B------:R-:W-:Y:S01]  /*4b90*/  SHF.L.U32 R152, R22, 0x1, RZ ;  /* 0x0000000116987819 */ /* 0x000fe200000006ff */
[----:B------:R-:W-:Y:S01]  /*4ba0*/  IMAD R149, R15, UR11, R25 ;  /* 0x0000000b0f957c24 */ /* 0x000fe2000f8e0219 */
[----:B------:R-:W-:Y:S01]  /*4bb0*/  IADD3 R19, PT, PT, R2, 0x1, RZ ;  /* 0x0000000102137810 */ /* 0x000fe20007ffe0ff */
[----:B------:R-:W-:Y:S01]  /*4bc0*/  IMAD R151, R16, UR11, R23 ;  /* 0x0000000b10977c24 */ /* 0x000fe2000f8e0217 */
[C---:B------:R-:W-:Y:S01]  /*4bd0*/  SHF.L.U64.HI R153, R18.reuse, 0x5, R153 ;  /* 0x0000000512997819 */ /* 0x040fe20000010299 */
[----:B------:R-:W-:Y:S01]  /*4be0*/  IMAD.SHL.U32 R154, R18, 0x20, RZ ;  /* 0x00000020129a7824 */ /* 0x000fe200078e00ff */
[----:B------:R-:W-:Y:S02]  /*4bf0*/  SHF.L.U64.HI R149, R24, 0x1, R149 ;  /* 0x0000000118957819 */ /* 0x000fe40000010295 */
[----:B------:R-:W-:Y:S02]  /*4c00*/  SHF.L.U64.HI R151, R22, 0x1, R151 ;  /* 0x0000000116977819 */ /* 0x000fe40000010297 */
[----:B01-3--:R-:W-:-:S07]  /*4c10*/  IADD3 R18, PT, PT, R2, 0x2, RZ ;  /* 0x0000000202127810 */ /* 0x00bfce0007ffe0ff */
.L_x_324:
[----:B0---4-:R-:W0:Y:S01]  /*4c20*/  S2R R22, SR_TID.X ;  /* 0x0000000000167919 */ /* 0x011e220000002100 */
[----:B------:R-:W0:Y:S01]  /*4c30*/  LDC R23, c[0x0][0x360] ;  /* 0x0000d800ff177b82 */ /* 0x000e220000000800 */
[----:B------:R-:W-:Y:S02]  /*4c40*/  ISETP.GE.AND P3, PT, R20, UR5, PT ;  /* 0x0000000514007c0c */ /* 0x000fe4000bf66270 */
[----:B------:R-:W-:Y:S02]  /*4c50*/  ISETP.GE.AND P5, PT, R15, UR5, PT ;  /* 0x000000050f007c0c */ /* 0x000fe4000bfa6270 */
[----:B------:R-:W-:Y:S01]  /*4c60*/  ISETP.GE.AND P6, PT, R16, UR5, PT ;  /* 0x0000000510007c0c */ /* 0x000fe2000bfc6270 */
[----:B------:R-:W-:Y:S01]  /*4c70*/  IMAD.U32 R54, RZ, RZ, UR31 ;  /* 0x0000001fff367e24 */ /* 0x000fe2000f8e00ff */
[----:B------:R-:W-:Y:S01]  /*4c80*/  ISETP.LT.AND P2, PT, R2, UR4, !P3 ;  /* 0x0000000402007c0c */ /* 0x000fe2000df41270 */
[----:B------:R-:W-:Y:S01]  /*4c90*/  IMAD.U32 R38, RZ, RZ, UR31 ;  /* 0x0000001fff267e24 */ /* 0x000fe2000f8e00ff */
[----:B------:R-:W-:Y:S01]  /*4ca0*/  ISETP.LT.AND P1, PT, R19, UR4, !P3 ;  /* 0x0000000413007c0c */ /* 0x000fe2000df21270 */
[----:B------:R-:W1:Y:S01]  /*4cb0*/  S2R R122, SR_TID.X ;  /* 0x00000000007a7919 */ /* 0x000e620000002100 */
[----:B------:R-:W3:Y:S01]  /*4cc0*/  LDCU.64 UR12, c[0x0][0x3d8] ;  /* 0x00007b00ff0c77ac */ /* 0x000ee20008000a00 */
[----:B------:R-:W4:Y:S01]  /*4cd0*/  LDCU.64 UR10, c[0x0][0x3c8] ;  /* 0x00007900ff0a77ac */ /* 0x000f220008000a00 */
[----:B0-----:R-:W-:-:S04]  /*4ce0*/  IMAD R22, R23, UR30, R22 ;  /* 0x0000001e17167c24 */ /* 0x001fc8000f8e0216 */
[----:B------:R-:W-:-:S04]  /*4cf0*/  IMAD.SHL.U32 R27, R22, 0x4, RZ ;  /* 0x00000004161b7824 */ /* 0x000fc800078e00ff */
[----:B------:R-:W-:Y:S01]  /*4d00*/  IMAD.WIDE.U32 R30, R27, UR18, RZ ;  /* 0x000000121b1e7c25 */ /* 0x000fe2000f8e00ff */
[----:B------:R-:W-:-:S03]  /*4d10*/  SHF.R.S32.HI R22, RZ, 0x1f, R27 ;  /* 0x0000001fff167819 */ /* 0x000fc6000001141b */
[C---:B------:R-:W-:Y:S01]  /*4d20*/  VIADD R28, R27.reuse, 0x2 ;  /* 0x000000021b1c7836 */ /* 0x040fe20000000000 */
[----:B------:R-:W-:Y:S01]  /*4d30*/  LEA R108, P0, R30, UR26, 0x1 ;  /* 0x0000001a1e6c7c11 */ /* 0x000fe2000f8008ff */
[----:B------:R-:W-:Y:S02]  /*4d40*/  IMAD R22, R22, UR18, RZ ;  /* 0x0000001216167c24 */ /* 0x000fe4000f8e02ff */
[C---:B------:R-:W-:Y:S01]  /*4d50*/  VIADD R24, R27.reuse, 0x1 ;  /* 0x000000011b187836 */ /* 0x040fe20000000000 */
[----:B------:R-:W-:Y:S01]  /*4d60*/  SHF.R.S32.HI R29, RZ, 0x1f, R28 ;  /* 0x0000001fff1d7819 */ /* 0x000fe2000001141c */
[----:B------:R-:W-:-:S03]  /*4d70*/  IMAD R22, R27, UR19, R22 ;  /* 0x000000131b167c24 */ /* 0x000fc6000f8e0216 */
[----:B------:R-:W-:Y:S01]  /*4d80*/  SHF.R.S32.HI R23, RZ, 0x1f, R24 ;  /* 0x0000001fff177819 */ /* 0x000fe20000011418 */
[----:B------:R-:W-:Y:S02]  /*4d90*/  IMAD.IADD R22, R31, 0x1, R22 ;  /* 0x000000011f167824 */ /* 0x000fe400078e0216 */
[----:B------:R-:W-:Y:S02]  /*4da0*/  IMAD R29, R29, UR18, RZ ;  /* 0x000000121d1d7c24 */ /* 0x000fe4000f8e02ff */
[----:B------:R-:W-:Y:S01]  /*4db0*/  IMAD R23, R23, UR18, RZ ;  /* 0x0000001217177c24 */ /* 0x000fe2000f8e02ff */
[----:B------:R-:W-:Y:S02]  /*4dc0*/  LEA.HI.X R109, R30, UR25, R22, 0x1, P0 ;  /* 0x000000191e6d7c11 */ /* 0x000fe400080f0c16 */
[----:B------:R-:W-:Y:S01]  /*4dd0*/  IADD3 R74, P0, PT, R154, UR28, RZ ;  /* 0x0000001c9a4a7c10 */ /* 0x000fe2000ff1e0ff */
[C---:B------:R-:W-:Y:S01]  /*4de0*/  IMAD R22, R28.reuse, UR19, R29 ;  /* 0x000000131c167c24 */ /* 0x040fe2000f8e021d */
[----:B------:R-:W0:Y:S01]  /*4df0*/  @P2 LDC R30, c[0x0][0x3e0] ;  /* 0x0000f800ff1e2b82 */ /* 0x000e220000000800 */
[----:B--2---:R-:W2:Y:S01]  /*4e00*/  @P2 LDG.E.U16 R33, desc[UR8][R108.64] ;  /* 0x000000086c212981 */ /* 0x004ea2000c1e1500 */
[----:B------:R-:W-:Y:S01]  /*4e10*/  IADD3.X R75, PT, PT, R153, UR27, RZ, P0, !PT ;  /* 0x0000001b994b7c10 */ /* 0x000fe200087fe4ff */
[----:B------:R-:W-:Y:S01]  /*4e20*/  IMAD.WIDE.U32 R28, R28, UR18, RZ ;  /* 0x000000121c1c7c25 */ /* 0x000fe2000f8e00ff */
[----:B------:R-:W-:-:S03]  /*4e30*/  ISETP.LT.AND P0, PT, R18, UR4, !P3 ;  /* 0x0000000412007c0c */ /* 0x000fc6000df01270 */
[----:B------:R-:W5:Y:S01]  /*4e40*/  @P2 LDG.E.U16 R31, desc[UR8][R74.64] ;  /* 0x000000084a1f2981 */ /* 0x000f62000c1e1500 */
[----:B------:R-:W-:Y:S01]  /*4e50*/  IMAD R23, R24, UR19, R23 ;  /* 0x0000001318177c24 */ /* 0x000fe2000f8e0217 */
[----:B------:R-:W-:Y:S01]  /*4e60*/  LEA R88, P4, R28, UR26, 0x1 ;  /* 0x0000001a1c587c11 */ /* 0x000fe2000f8808ff */
[----:B------:R-:W-:-:S04]  /*4e70*/  IMAD.WIDE.U32 R24, R24, UR18, RZ ;  /* 0x0000001218187c25 */ /* 0x000fc8000f8e00ff */
[----:B------:R-:W-:Y:S01]  /*4e80*/  IMAD.IADD R22, R29, 0x1, R22 ;  /* 0x000000011d167824 */ /* 0x000fe200078e0216 */
[----:B------:R-:W-:Y:S02]  /*4e90*/  LEA R86, P3, R24, UR26, 0x1 ;  /* 0x0000001a18567c11 */ /* 0x000fe4000f8608ff */
[----:B------:R-:W-:Y:S02]  /*4ea0*/  IADD3 R23, PT, PT, R25, R23, RZ ;  /* 0x0000001719177210 */ /* 0x000fe40007ffe0ff */
[----:B------:R-:W-:Y:S01]  /*4eb0*/  LEA.HI.X R89, R28, UR25, R22, 0x1, P4 ;  /* 0x000000191c597c11 */ /* 0x000fe2000a0f0c16 */
[----:B------:R-:W3:Y:S01]  /*4ec0*/  @P1 LDC R25, c[0x0][0x3e0] ;  /* 0x0000f800ff191b82 */ /* 0x000ee20000000800 */
[----:B------:R-:W-:Y:S01]  /*4ed0*/  LEA.HI.X R87, R24, UR25, R23, 0x1, P3 ;  /* 0x0000001918577c11 */ /* 0x000fe200098f0c17 */
[----:B------:R-:W4:Y:S04]  /*4ee0*/  @P1 LDG.E.U16 R28, desc[UR8][R74.64] ;  /* 0x000000084a1c1981 */ /* 0x000f28000c1e1500 */
[----:B------:R-:W3:Y:S02]  /*4ef0*/  @P0 LDG.E.U16 R24, desc[UR8][R74.64] ;  /* 0x000000084a180981 */ /* 0x000ee4000c1e1500 */
[----:B------:R-:W1:Y:S02]  /*4f00*/  @P0 LDC R23, c[0x0][0x3e0] ;  /* 0x0000f800ff170b82 */ /* 0x000e640000000800 */
[----:B------:R-:W4:Y:S04]  /*4f10*/  @P0 LDG.E.U16 R26, desc[UR8][R88.64] ;  /* 0x00000008581a0981 */ /* 0x000f28000c1e1500 */
[----:B------:R-:W4:Y:S01]  /*4f20*/  @P1 LDG.E.U16 R29, desc[UR8][R86.64] ;  /* 0x00000008561d1981 */ /* 0x000f22000c1e1500 */
[----:B------:R-:W-:Y:S01]  /*4f30*/  IMAD.U32 R22, RZ, RZ, UR31 ;  /* 0x0000001fff167e24 */ /* 0x000fe2000f8e00ff */
[----:B------:R-:W-:-:S02]  /*4f40*/  ISETP.LT.AND P3, PT, R2, UR4, !P6 ;  /* 0x0000000402007c0c */ /* 0x000fc4000f761270 */
[----:B------:R-:W-:-:S11]  /*4f50*/  ISETP.GE.AND P4, PT, R14, UR5, PT ;  /* 0x000000050e007c0c */ /* 0x000fd6000bf86270 */
[----:B------:R-:W4:Y:S01]  /*4f60*/  @P3 LDG.E.U16 R32, desc[UR8][R108.64] ;  /* 0x000000086c203981 */ /* 0x000f22000c1e1500 */
[----:B--2---:R-:W-:Y:S02]  /*4f70*/  @P2 HADD2.F32 R33, -RZ, R33.H0_H0 ;  /* 0x20000021ff212230 */ /* 0x004fe40000004100 */
[----:B-----5:R-:W-:-:S05]  /*4f80*/  @P2 HADD2.F32 R31, -RZ, R31.H0_H0 ;  /* 0x2000001fff1f2230 */ /* 0x020fca0000004100 */
[----:B0-----:R-:W-:Y:S01]  /*4f90*/  @P2 FFMA R22, R33, R31, R30 ;  /* 0x0000001f21162223 */ /* 0x001fe2000000001e */
[----:B------:R-:W-:Y:S01]  /*4fa0*/  ISETP.LT.AND P2, PT, R2, UR4, !P5 ;  /* 0x0000000402007c0c */ /* 0x000fe2000ef41270 */
[----:B------:R-:W0:Y:S01]  /*4fb0*/  @P3 LDC R31, c[0x0][0x3e0] ;  /* 0x0000f800ff1f3b82 */ /* 0x000e220000000800 */
[----:B---3--:R-:W-:-:S11]  /*4fc0*/  @P0 HADD2.F32 R24, -RZ, R24.H0_H0 ;  /* 0x20000018ff180230 */ /* 0x008fd60000004100 */
[----:B------:R-:W2:Y:S01]  /*4fd0*/  @P2 LDG.E.U16 R30, desc[UR8][R108.64] ;  /* 0x000000086c1e2981 */ /* 0x000ea2000c1e1500 */
[----:B----4-:R-:W-:-:S05]  /*4fe0*/  @P0 HADD2.F32 R26, -RZ, R26.H0_H0 ;  /* 0x2000001aff1a0230 */ /* 0x010fca0000004100 */
[----:B-1----:R-:W-:Y:S01]  /*4ff0*/  @P0 FFMA R54, R24, R26, R23 ;  /* 0x0000001a18360223 */ /* 0x002fe20000000017 */
[----:B------:R-:W-:Y:S01]  /*5000*/  @P2 IADD3 R42, P0, PT, R150, UR28, RZ ;  /* 0x0000001c962a2c10 */ /* 0x000fe2000ff1e0ff */
[----:B------:R-:W-:-:S03]  /*5010*/  @P1 HADD2.F32 R28, -RZ, R28.H0_H0 ;  /* 0x2000001cff1c1230 */ /* 0x000fc60000004100 */
[----:B------:R-:W-:Y:S01]  /*5020*/  @P2 IADD3.X R43, PT, PT, R149, UR27, RZ, P0, !PT ;  /* 0x0000001b952b2c10 */ /* 0x000fe200087fe4ff */
[----:B------:R-:W-:Y:S01]  /*5030*/  @P1 HADD2.F32 R29, -RZ, R29.H0_H0 ;  /* 0x2000001dff1d1230 */ /* 0x000fe20000004100 */
[----:B------:R-:W-:-:S03]  /*5040*/  ISETP.LT.AND P0, PT, R2, UR4, !P4 ;  /* 0x0000000402007c0c */ /* 0x000fc6000e701270 */
[----:B------:R-:W3:Y:S01]  /*5050*/  @P2 LDG.E.U16 R33, desc[UR8][R42.64] ;  /* 0x000000082a212981 */ /* 0x000ee2000c1e1500 */
[----:B------:R-:W-:Y:S01]  /*5060*/  @P1 FFMA R38, R28, R29, R25 ;  /* 0x0000001d1c261223 */ /* 0x000fe20000000019 */
[----:B------:R-:W-:Y:S01]  /*5070*/  @P3 IADD3 R40, P1, PT, R152, UR28, RZ ;  /* 0x0000001c98283c10 */ /* 0x000fe2000ff3e0ff */
[----:B------:R-:W1:Y:S03]  /*5080*/  @P2 LDC R25, c[0x0][0x3e0] ;  /* 0x0000f800ff192b82 */ /* 0x000e660000000800 */
[----:B------:R-:W-:-:S04]  /*5090*/  @P3 IADD3.X R41, PT, PT, R151, UR27, RZ, P1, !PT ;  /* 0x0000001b97293c10 */ /* 0x000fc80008ffe4ff */
[----:B------:R-:W-:Y:S01]  /*50a0*/  @P0 IADD3 R36, P1, PT, R148, UR28, RZ ;  /* 0x0000001c94240c10 */ /* 0x000fe2000ff3e0ff */
[----:B------:R-:W4:Y:S01]  /*50b0*/  @P3 LDG.E.U16 R34, desc[UR8][R40.64] ;  /* 0x0000000828223981 */ /* 0x000f22000c1e1500 */
[----:B------:R-:W5:Y:S02]  /*50c0*/  @P0 LDC R26, c[0x0][0x3e0] ;  /* 0x0000f800ff1a0b82 */ /* 0x000f640000000800 */
[----:B------:R-:W-:Y:S01]  /*50d0*/  @P0 IADD3.X R37, PT, PT, R147, UR27, RZ, P1, !PT ;  /* 0x0000001b93250c10 */ /* 0x000fe20008ffe4ff */
[----:B------:R-:W5:Y:S04]  /*50e0*/  @P0 LDG.E.U16 R28, desc[UR8][R108.64] ;  /* 0x000000086c1c0981 */ /* 0x000f68000c1e1500 */
[----:B------:R-:W5:Y:S01]  /*50f0*/  @P0 LDG.E.U16 R29, desc[UR8][R36.64] ;  /* 0x00000008241d0981 */ /* 0x000f62000c1e1500 */
[----:B------:R-:W-:Y:S01]  /*5100*/  ISETP.GE.AND P4, PT, R13, UR5, PT ;  /* 0x000000050d007c0c */ /* 0x000fe2000bf86270 */
[----:B------:R-:W-:-:S03]  /*5110*/  @P3 HADD2.F32 R32, -RZ, R32.H0_H0 ;  /* 0x20000020ff203230 */ /* 0x000fc60000004100 */
[----:B------:R-:W-:Y:S02]  /*5120*/  ISETP.LT.AND P1, PT, R2, UR4, !P4 ;  /* 0x0000000402007c0c */ /* 0x000fe4000e721270 */
[----:B------:R-:W-:Y:S01]  /*5130*/  MOV R23, UR31 ;  /* 0x0000001f00177c02 */ /* 0x000fe20008000f00 */
[----:B------:R-:W-:Y:S02]  /*5140*/  IMAD.U32 R24, RZ, RZ, UR31 ;  /* 0x0000001fff187e24 */ /* 0x000fe4000f8e00ff */
[----:B--2---:R-:W-:Y:S02]  /*5150*/  @P2 HADD2.F32 R30, -RZ, R30.H0_H0 ;  /* 0x2000001eff1e2230 */ /* 0x004fe40000004100 */
[----:B---3--:R-:W-:Y:S02]  /*5160*/  @P2 HADD2.F32 R33, -RZ, R33.H0_H0 ;  /* 0x20000021ff212230 */ /* 0x008fe40000004100 */
[----:B----4-:R-:W-:-:S03]  /*5170*/  @P3 HADD2.F32 R34, -RZ, R34.H0_H0 ;  /* 0x20000022ff223230 */ /* 0x010fc60000004100 */
[----:B-1----:R-:W-:Y:S02]  /*5180*/  @P2 FFMA R24, R30, R33, R25 ;  /* 0x000000211e182223 */ /* 0x002fe40000000019 */
[----:B0-----:R-:W-:Y:S01]  /*5190*/  @P3 FFMA R23, R32, R34, R31 ;  /* 0x0000002220173223 */ /* 0x001fe2000000001f */
[----:B-----5:R-:W-:Y:S02]  /*51a0*/  @P0 HADD2.F32 R31, -RZ, R28.H0_H0 ;  /* 0x2000001cff1f0230 */ /* 0x020fe40000004100 */
[----:B------:R-:W-:Y:S02]  /*51b0*/  @P0 HADD2.F32 R29, -RZ, R29.H0_H0 ;  /* 0x2000001dff1d0230 */ /* 0x000fe40000004100 */
[----:B------:R-:W-:Y:S01]  /*51c0*/  IMAD.U32 R25, RZ, RZ, UR31 ;  /* 0x0000001fff197e24 */ /* 0x000fe2000f8e00ff */
[----:B------:R-:W-:Y:S01]  /*51d0*/  ISETP.GE.AND P2, PT, R12, UR5, PT ;  /* 0x000000050c007c0c */ /* 0x000fe2000bf46270 */
[----:B------:R-:W0:Y:S01]  /*51e0*/  @P1 LDC R28, c[0x0][0x3e0] ;  /* 0x0000f800ff1c1b82 */ /* 0x000e220000000800 */
[----:B------:R-:W-:Y:S01]  /*51f0*/  @P0 FFMA R25, R31, R29, R26 ;  /* 0x0000001d1f190223 */ /* 0x000fe2000000001a */
[----:B------:R-:W-:Y:S01]  /*5200*/  @P1 IADD3 R34, P0, PT, R146, UR28, RZ ;  /* 0x0000001c92221c10 */ /* 0x000fe2000ff1e0ff */
[----:B------:R-:W2:Y:S03]  /*5210*/  @P1 LDG.E.U16 R29, desc[UR8][R108.64] ;  /* 0x000000086c1d1981 */ /* 0x000ea6000c1e1500 */
[----:B------:R-:W-:-:S05]  /*5220*/  @P1 IADD3.X R35, PT, PT, R145, UR27, RZ, P0, !PT ;  /* 0x0000001b91231c10 */ /* 0x000fca00087fe4ff */
[----:B------:R-:W3:Y:S01]  /*5230*/  @P1 LDG.E.U16 R30, desc[UR8][R34.64] ;  /* 0x00000008221e1981 */ /* 0x000ee2000c1e1500 */
[----:B------:R-:W-:Y:S01]  /*5240*/  ISETP.LT.AND P0, PT, R2, UR4, !P2 ;  /* 0x0000000402007c0c */ /* 0x000fe2000d701270 */
[----:B------:R-:W-:-:S12]  /*5250*/  IMAD.U32 R26, RZ, RZ, UR31 ;  /* 0x0000001fff1a7e24 */ /* 0x000fd8000f8e00ff */
[----:B------:R-:W-:-:S04]  /*5260*/  @P0 IADD3 R36, P2, PT, R144, UR28, RZ ;  /* 0x0000001c90240c10 */ /* 0x000fc8000ff5e0ff */
[----:B------:R-:W-:-:S05]  /*5270*/  @P0 IADD3.X R37, PT, PT, R143, UR27, RZ, P2, !PT ;  /* 0x0000001b8f250c10 */ /* 0x000fca00097fe4ff */
[----:B------:R-:W4:Y:S01]  /*5280*/  @P0 LDG.E.U16 R31, desc[UR8][R36.64] ;  /* 0x00000008241f0981 */ /* 0x000f22000c1e1500 */
[----:B--2---:R-:W-:Y:S02]  /*5290*/  @P1 HADD2.F32 R29, -RZ, R29.H0_H0 ;  /* 0x2000001dff1d1230 */ /* 0x004fe40000004100 */
[----:B---3--:R-:W-:-:S05]  /*52a0*/  @P1 HADD2.F32 R30, -RZ, R30.H0_H0 ;  /* 0x2000001eff1e1230 */ /* 0x008fca0000004100 */
[----:B0-----:R-:W-:Y:S02]  /*52b0*/  @P1 FFMA R26, R29, R30, R28 ;  /* 0x0000001e1d1a1223 */ /* 0x001fe4000000001c */
[----:B------:R-:W2:Y:S01]  /*52c0*/  @P0 LDG.E.U16 R30, desc[UR8][R108.64] ;  /* 0x000000086c1e0981 */ /* 0x000ea2000c1e1500 */
[----:B------:R-:W0:Y:S01]  /*52d0*/  @P0 LDC R29, c[0x0][0x3e0] ;  /* 0x0000f800ff1d0b82 */ /* 0x000e220000000800 */
[----:B------:R-:W-:Y:S01]  /*52e0*/  VIADD R33, R27, 0x3 ;  /* 0x000000031b217836 */ /* 0x000fe20000000000 */
[----:B------:R-:W-:-:S04]  /*52f0*/  ISETP.GE.AND P6, PT, R11, UR5, PT ;  /* 0x000000050b007c0c */ /* 0x000fc8000bfc6270 */
[----:B------:R-:W-:Y:S02]  /*5300*/  SHF.R.S32.HI R28, RZ, 0x1f, R33 ;  /* 0x0000001fff1c7819 */ /* 0x000fe40000011421 */
[----:B------:R-:W-:-:S03]  /*5310*/  ISETP.LT.AND P1, PT, R2, UR4, !P6 ;  /* 0x0000000402007c0c */ /* 0x000fc6000f721270 */
[----:B------:R-:W-:Y:S02]  /*5320*/  IMAD R28, R28, UR18, RZ ;  /* 0x000000121c1c7c24 */ /* 0x000fe4000f8e02ff */
[----:B------:R-:W-:-:S04]  /*5330*/  IMAD.WIDE.U32 R34, R33, UR18, RZ ;  /* 0x0000001221227c25 */ /* 0x000fc8000f8e00ff */
[----:B----4-:R-:W-:Y:S02]  /*5340*/  @P0 HADD2.F32 R31, -RZ, R31.H0_H0 ;  /* 0x2000001fff1f0230 */ /* 0x010fe40000004100 */
[----:B------:R-:W-:Y:S01]  /*5350*/  IMAD R28, R33, UR19, R28 ;  /* 0x00000013211c7c24 */ /* 0x000fe2000f8e021c */
[----:B------:R-:W-:-:S03]  /*5360*/  MOV R27, UR31 ;  /* 0x0000001f001b7c02 */ /* 0x000fc60008000f00 */
[----:B------:R-:W-:Y:S02]  /*5370*/  IMAD.IADD R28, R35, 0x1, R28 ;  /* 0x00000001231c7824 */ /* 0x000fe400078e021c */
[----:B--2---:R-:W-:-:S05]  /*5380*/  @P0 HADD2.F32 R30, -RZ, R30.H0_H0 ;  /* 0x2000001eff1e0230 */ /* 0x004fca0000004100 */
[----:B0-----:R-:W-:Y:S01]  /*5390*/  @P0 FFMA R27, R30, R31, R29 ;  /* 0x0000001f1e1b0223 */ /* 0x001fe2000000001d */
[----:B------:R-:W-:Y:S01]  /*53a0*/  LEA R96, P0, R34, UR26, 0x1 ;  /* 0x0000001a22607c11 */ /* 0x000fe2000f8008ff */
[----:B------:R-:W2:Y:S01]  /*53b0*/  @P1 LDG.E.U16 R30, desc[UR8][R108.64] ;  /* 0x000000086c1e1981 */ /* 0x000ea2000c1e1500 */
[----:B------:R-:W-:Y:S01]  /*53c0*/  ISETP.GE.AND P3, PT, R10, UR5, PT ;  /* 0x000000050a007c0c */ /* 0x000fe2000bf66270 */
[----:B------:R-:W0:Y:S01]  /*53d0*/  @P1 LDC R29, c[0x0][0x3e0] ;  /* 0x0000f800ff1d1b82 */ /* 0x000e220000000800 */
[----:B------:R-:W-:Y:S02]  /*53e0*/  LEA.HI.X R97, R34, UR25, R28, 0x1, P0 ;  /* 0x0000001922617c11 */ /* 0x000fe400080f0c1c */
[----:B------:R-:W-:-:S04]  /*53f0*/  @P1 IADD3 R36, P0, PT, R142, UR28, RZ ;  /* 0x0000001c8e241c10 */ /* 0x000fc8000ff1e0ff */
        /* <DEDUP_REMOVED lines=12> */
[----:B------:R-:W-:-:S04]  /*54c0*/  ISETP.GE.AND P4, PT, R9, UR5, PT ;  /* 0x0000000509007c0c */ /* 0x000fc8000bf86270 */
[----:B------:R-:W-:Y:S01]  /*54d0*/  ISETP.LT.AND P1, PT, R2, UR4, !P4 ;  /* 0x0000000402007c0c */ /* 0x000fe2000e721270 */
[----:B------:R-:W-:Y:S02]  /*54e0*/  IMAD.U32 R29, RZ, RZ, UR31 ;  /* 0x0000001fff1d7e24 */ /* 0x000fe4000f8e00ff */
[----:B----4-:R-:W-:Y:S02]  /*54f0*/  @P0 HADD2.F32 R32, -RZ, R32.H0_H0 ;  /* 0x20000020ff200230 */ /* 0x010fe40000004100 */
[----:B--2---:R-:W-:-:S05]  /*5500*/  @P0 HADD2.F32 R31, -RZ, R31.H0_H0 ;  /* 0x2000001fff1f0230 */ /* 0x004fca0000004100 */
[----:B0-----:R-:W-:-:S03]  /*5510*/  @P0 FFMA R29, R31, R32, R30 ;  /* 0x000000201f1d0223 */ /* 0x001fc6000000001e */
[----:B------:R-:W-:Y:S01]  /*5520*/  @P1 IADD3 R40, P0, PT, R138, UR28, RZ ;  /* 0x0000001c8a281c10 */ /* 0x000fe2000ff1e0ff */
[----:B------:R-:W2:Y:S01]  /*5530*/  @P1 LDG.E.U16 R32, desc[UR8][R108.64] ;  /* 0x000000086c201981 */ /* 0x000ea2000c1e1500 */
[----:B------:R-:W-:Y:S01]  /*5540*/  ISETP.GE.AND P3, PT, R8, UR5, PT ;  /* 0x0000000508007c0c */ /* 0x000fe2000bf66270 */
[----:B------:R-:W0:Y:S01]  /*5550*/  @P1 LDC R31, c[0x0][0x3e0] ;  /* 0x0000f800ff1f1b82 */ /* 0x000e220000000800 */
        /* <DEDUP_REMOVED lines=13> */
[----:B------:R-:W-:Y:S02]  /*5630*/  ISETP.LT.AND P1, PT, R2, UR4, !P5 ;  /* 0x0000000402007c0c */ /* 0x000fe4000ef21270 */
[----:B------:R-:W-:Y:S01]  /*5640*/  MOV R31, UR31 ;  /* 0x0000001f001f7c02 */ /* 0x000fe20008000f00 */
        /* <DEDUP_REMOVED lines=44> */
[----:B----4-:R-:W-:-:S10]  /*5910*/  @P0 HADD2.F32 R39, -RZ, R39.H0_H0 ;  /* 0x20000027ff270230 */ /* 0x010fd40000004100 */
[----:B------:R-:W3:Y:S01]  /*5920*/  @P1 LDG.E.U16 R40, desc[UR8][R108.64] ;  /* 0x000000086c281981 */ /* 0x000ee2000c1e1500 */
[----:B--2---:R-:W-:-:S05]  /*5930*/  @P0 HADD2.F32 R37, -RZ, R37.H0_H0 ;  /* 0x20000025ff250230 */ /* 0x004fca0000004100 */
[----:B0-----:R-:W-:Y:S01]  /*5940*/  @P0 FFMA R35, R37, R39, R36 ;  /* 0x0000002725230223 */ /* 0x001fe20000000024 */
[----:B------:R-:W-:Y:S01]  /*5950*/  @P1 IADD3 R44, P0, PT, R126, UR28, RZ ;  /* 0x0000001c7e2c1c10 */ /* 0x000fe2000ff1e0ff */
[----:B------:R-:W0:Y:S03]  /*5960*/  @P1 LDC R37, c[0x0][0x3e0] ;  /* 0x0000f800ff251b82 */ /* 0x000e260000000800 */
[----:B------:R-:W-:-:S05]  /*5970*/  @P1 IADD3.X R45, PT, PT, R125, UR27, RZ, P0, !PT ;  /* 0x0000001b7d2d1c10 */ /* 0x000fca00087fe4ff */
[----:B------:R-:W2:Y:S01]  /*5980*/  @P1 LDG.E.U16 R39, desc[UR8][R44.64] ;  /* 0x000000082c271981 */ /* 0x000ea2000c1e1500 */
[----:B------:R-:W-:-:S04]  /*5990*/  ISETP.GE.AND P2, PT, R0, UR5, PT ;  /* 0x0000000500007c0c */ /* 0x000fc8000bf46270 */
[----:B------:R-:W-:Y:S01]  /*59a0*/  ISETP.LT.AND P0, PT, R2, UR4, !P2 ;  /* 0x0000000402007c0c */ /* 0x000fe2000d701270 */
[----:B---3--:R-:W-:Y:S01]  /*59b0*/  @P1 HADD2.F32 R40, -RZ, R40.H0_H0 ;  /* 0x20000028ff281230 */ /* 0x008fe20000004100 */
[----:B------:R-:W-:-:S11]  /*59c0*/  MOV R36, UR31 ;  /* 0x0000001f00247c02 */ /* 0x000fd60008000f00 */
[----:B------:R-:W-:-:S04]  /*59d0*/  @P0 IADD3 R42, P2, PT, R124, UR28, RZ ;  /* 0x0000001c7c2a0c10 */ /* 0x000fc8000ff5e0ff */
[----:B------:R-:W-:-:S05]  /*59e0*/  @P0 IADD3.X R43, PT, PT, R123, UR27, RZ, P2, !PT ;  /* 0x0000001b7b2b0c10 */ /* 0x000fca00097fe4ff */
[----:B------:R-:W3:Y:S01]  /*59f0*/  @P0 LDG.E.U16 R41, desc[UR8][R42.64] ;  /* 0x000000082a290981 */ /* 0x000ee2000c1e1500 */
[----:B--2---:R-:W-:-:S05]  /*5a00*/  @P1 HADD2.F32 R39, -RZ, R39.H0_H0 ;  /* 0x20000027ff271230 */ /* 0x004fca0000004100 */
[----:B0-----:R-:W-:Y:S02]  /*5a10*/  @P1 FFMA R36, R40, R39, R37 ;  /* 0x0000002728241223 */ /* 0x001fe40000000025 */
[----:B------:R-:W2:Y:S01]  /*5a20*/  @P0 LDG.E.U16 R40, desc[UR8][R108.64] ;  /* 0x000000086c280981 */ /* 0x000ea2000c1e1500 */
[----:B------:R-:W0:Y:S01]  /*5a30*/  @P0 LDC R39, c[0x0][0x3e0] ;  /* 0x0000f800ff270b82 */ /* 0x000e220000000800 */
[----:B------:R-:W-:-:S04]  /*5a40*/  ISETP.GE.AND P1, PT, R16, UR5, PT ;  /* 0x0000000510007c0c */ /* 0x000fc8000bf26270 */
[----:B------:R-:W-:Y:S01]  /*5a50*/  ISETP.LT.AND P1, PT, R19, UR4, !P1 ;  /* 0x0000000413007c0c */ /* 0x000fe2000cf21270 */
[----:B------:R-:W-:Y:S01]  /*5a60*/  IMAD.U32 R37, RZ, RZ, UR31 ;  /* 0x0000001fff257e24 */ /* 0x000fe2000f8e00ff */
[----:B------:R-:W-:-:S11]  /*5a70*/  ISETP.GE.AND P2, PT, R15, UR5, PT ;  /* 0x000000050f007c0c */ /* 0x000fd6000bf46270 */
[----:B------:R-:W4:Y:S01]  /*5a80*/  @P1 LDG.E.U16 R43, desc[UR8][R86.64] ;  /* 0x00000008562b1981 */ /* 0x000f22000c1e1500 */
[----:B---3--:R-:W-:Y:S02]  /*5a90*/  @P0 HADD2.F32 R41, -RZ, R41.H0_H0 ;  /* 0x20000029ff290230 */ /* 0x008fe40000004100 */
[----:B--2---:R-:W-:-:S05]  /*5aa0*/  @P0 HADD2.F32 R40, -RZ, R40.H0_H0 ;  /* 0x20000028ff280230 */ /* 0x004fca0000004100 */
[----:B0-----:R-:W-:Y:S01]  /*5ab0*/  @P0 FFMA R37, R40, R41, R39 ;  /* 0x0000002928250223 */ /* 0x001fe20000000027 */
[----:B------:R-:W-:Y:S01]  /*5ac0*/  @P1 IADD3 R48, P0, PT, R152, UR28, RZ ;  /* 0x0000001c98301c10 */ /* 0x000fe2000ff1e0ff */
[----:B------:R-:W0:Y:S03]  /*5ad0*/  @P1 LDC R40, c[0x0][0x3e0] ;  /* 0x0000f800ff281b82 */ /* 0x000e260000000800 */
[----:B------:R-:W-:Y:S02]  /*5ae0*/  @P1 IADD3.X R49, PT, PT, R151, UR27, RZ, P0, !PT ;  /* 0x0000001b97311c10 */ /* 0x000fe400087fe4ff */
[----:B------:R-:W-:-:S03]  /*5af0*/  ISETP.LT.AND P0, PT, R19, UR4, !P2 ;  /* 0x0000000413007c0c */ /* 0x000fc6000d701270 */
[----:B------:R-:W2:Y:S10]  /*5b00*/  @P1 LDG.E.U16 R41, desc[UR8][R48.64] ;  /* 0x0000000830291981 */ /* 0x000eb4000c1e1500 */
[----:B------:R-:W-:Y:S01]  /*5b10*/  @P0 IADD3 R46, P2, PT, R150, UR28, RZ ;  /* 0x0000001c962e0c10 */ /* 0x000fe2000ff5e0ff */
[----:B------:R-:W3:Y:S03]  /*5b20*/  @P0 LDG.E.U16 R44, desc[UR8][R86.64] ;  /* 0x00000008562c0981 */ /* 0x000ee6000c1e1500 */
[----:B------:R-:W-:-:S05]  /*5b30*/  @P0 IADD3.X R47, PT, PT, R149, UR27, RZ, P2, !PT ;  /* 0x0000001b952f0c10 */ /* 0x000fca00097fe4ff */
[----:B------:R-:W5:Y:S01]  /*5b40*/  @P0 LDG.E.U16 R42, desc[UR8][R46.64] ;  /* 0x000000082e2a0981 */ /* 0x000f62000c1e1500 */
[----:B----4-:R-:W-:Y:S02]  /*5b50*/  @P1 HADD2.F32 R43, -RZ, R43.H0_H0 ;  /* 0x2000002bff2b1230 */ /* 0x010fe40000004100 */
[----:B------:R-:W-:Y:S01]  /*5b60*/  IMAD.U32 R39, RZ, RZ, UR31 ;  /* 0x0000001fff277e24 */ /* 0x000fe2000f8e00ff */
[----:B------:R-:W-:Y:S01]  /*5b70*/  ISETP.GE.AND P2, PT, R13, UR5, PT ;  /* 0x000000050d007c0c */ /* 0x000fe2000bf46270 */
[----:B--2---:R-:W-:-:S05]  /*5b80*/  @P1 HADD2.F32 R41, -RZ, R41.H0_H0 ;  /* 0x20000029ff291230 */ /* 0x004fca0000004100 */
[----:B0-----:R-:W-:Y:S02]  /*5b90*/  @P1 FFMA R39, R43, R41, R40 ;  /* 0x000000292b271223 */ /* 0x001fe40000000028 */
[----:B------:R-:W0:Y:S01]  /*5ba0*/  @P0 LDC R41, c[0x0][0x3e0] ;  /* 0x0000f800ff290b82 */ /* 0x000e220000000800 */
[----:B------:R-:W-:-:S04]  /*5bb0*/  ISETP.GE.AND P1, PT, R14, UR5, PT ;  /* 0x000000050e007c0c */ /* 0x000fc8000bf26270 */
[----:B------:R-:W-:Y:S01]  /*5bc0*/  ISETP.LT.AND P1, PT, R19, UR4, !P1 ;  /* 0x0000000413007c0c */ /* 0x000fe2000cf21270 */
[----:B---3--:R-:W-:Y:S02]  /*5bd0*/  @P0 HADD2.F32 R44, -RZ, R44.H0_H0 ;  /* 0x2000002cff2c0230 */ /* 0x008fe40000004100 */
[----:B------:R-:W-:Y:S02]  /*5be0*/  IMAD.U32 R40, RZ, RZ, UR31 ;  /* 0x0000001fff287e24 */ /* 0x000fe4000f8e00ff */
[----:B-----5:R-:W-:-:S08]  /*5bf0*/  @P0 HADD2.F32 R42, -RZ, R42.H0_H0 ;  /* 0x2000002aff2a0230 */ /* 0x020fd00000004100 */
[----:B------:R-:W2:Y:S01]  /*5c00*/  @P1 LDG.E.U16 R45, desc[UR8][R86.64] ;  /* 0x00000008562d1981 */ /* 0x000ea2000c1e1500 */
[----:B0-----:R-:W-:Y:S01]  /*5c10*/  @P0 FFMA R40, R44, R42, R41 ;  /* 0x0000002a2c280223 */ /* 0x001fe20000000029 */
[----:B------:R-:W-:Y:S01]  /*5c20*/  @P1 IADD3 R50, P0, PT, R148, UR28, RZ ;  /* 0x0000001c94321c10 */ /* 0x000fe2000ff1e0ff */
[----:B------:R-:W0:Y:S03]  /*5c30*/  @P1 LDC R42, c[0x0][0x3e0] ;  /* 0x0000f800ff2a1b82 */ /* 0x000e260000000800 */
[----:B------:R-:W-:Y:S02]  /*5c40*/  @P1 IADD3.X R51, PT, PT, R147, UR27, RZ, P0, !PT ;  /* 0x0000001b93331c10 */ /* 0x000fe400087fe4ff */
[----:B------:R-:W-:-:S03]  /*5c50*/  ISETP.LT.AND P0, PT, R19, UR4, !P2 ;  /* 0x0000000413007c0c */ /* 0x000fc6000d701270 */
[----:B------:R-:W3:Y:S10]  /*5c60*/  @P1 LDG.E.U16 R43, desc[UR8][R50.64] ;  /* 0x00000008322b1981 */ /* 0x000ef4000c1e1500 */
[----:B------:R-:W-:Y:S01]  /*5c70*/  @P0 IADD3 R48, P2, PT, R146, UR28, RZ ;  /* 0x0000001c92300c10 */ /* 0x000fe2000ff5e0ff */
[----:B------:R-:W4:Y:S03]  /*5c80*/  @P0 LDG.E.U16 R46, desc[UR8][R86.64] ;  /* 0x00000008562e0981 */ /* 0x000f26000c1e1500 */
[----:B------:R-:W-:-:S05]  /*5c90*/  @P0 IADD3.X R49, PT, PT, R145, UR27, RZ, P2, !PT ;  /* 0x0000001b91310c10 */ /* 0x000fca00097fe4ff */
[----:B------:R-:W5:Y:S01]  /*5ca0*/  @P0 LDG.E.U16 R44, desc[UR8][R48.64] ;  /* 0x00000008302c0981 */ /* 0x000f62000c1e1500 */
[----:B------:R-:W-:Y:S01]  /*5cb0*/  IMAD.U32 R41, RZ, RZ, UR31 ;  /* 0x0000001fff297e24 */ /* 0x000fe2000f8e00ff */
[----:B------:R-:W-:Y:S01]  /*5cc0*/  ISETP.GE.AND P2, PT, R12, UR5, PT ;  /* 0x000000050c007c0c */ /* 0x000fe2000bf46270 */
[----:B--2---:R-:W-:Y:S02]  /*5cd0*/  @P1 HADD2.F32 R45, -RZ, R45.H0_H0 ;  /* 0x2000002dff2d1230 */ /* 0x004fe40000004100 */
[----:B---3--:R-:W-:-:S05]  /*5ce0*/  @P1 HADD2.F32 R43, -RZ, R43.H0_H0 ;  /* 0x2000002bff2b1230 */ /* 0x008fca0000004100 */
[----:B0-----:R-:W-:Y:S02]  /*5cf0*/  @P1 FFMA R41, R45, R43, R42 ;  /* 0x0000002b2d291223 */ /* 0x001fe4000000002a */
[----:B------:R-:W0:Y:S01]  /*5d00*/  @P0 LDC R43, c[0x0][0x3e0] ;  /* 0x0000f800ff2b0b82 */ /* 0x000e220000000800 */
[----:B------:R-:W-:Y:S01]  /*5d10*/  ISETP.LT.AND P1, PT, R19, UR4, !P2 ;  /* 0x0000000413007c0c */ /* 0x000fe2000d721270 */
[----:B----4-:R-:W-:Y:S01]  /*5d20*/  @P0 HADD2.F32 R46, -RZ, R46.H0_H0 ;  /* 0x2000002eff2e0230 */ /* 0x010fe20000004100 */
[----:B------:R-:W-:Y:S01]  /*5d30*/  MOV R42, UR31 ;  /* 0x0000001f002a7c02 */ /* 0x000fe20008000f00 */
[----:B-----5:R-:W-:-:S10]  /*5d40*/  @P0 HADD2.F32 R44, -RZ, R44.H0_H0 ;  /* 0x2000002cff2c0230 */ /* 0x020fd40000004100 */
        /* <DEDUP_REMOVED lines=18> */
[----:B----4-:R-:W-:Y:S02]  /*5e70*/  @P0 HADD2.F32 R48, -RZ, R48.H0_H0 ;  /* 0x20000030ff300230 */ /* 0x010fe40000004100 */
        /* <DEDUP_REMOVED lines=34> */
[----:B------:R-:W-:Y:S02]  /*60a0*/  MOV R47, UR31 ;  /* 0x0000001f002f7c02 */ /* 0x000fe40008000f00 */
        /* <DEDUP_REMOVED lines=26> */
[----:B------:R-:W-:-:S04]  /*6250*/  ISETP.GE.AND P1, PT, R4, UR5, PT ;  /* 0x0000000504007c0c */ /* 0x000fc8000bf26270 */
        /* <DEDUP_REMOVED lines=21> */
[----:B------:R-:W-:Y:S01]  /*63b0*/  ISETP.GE.AND P1, PT, R0, UR5, PT ;  /* 0x0000000500007c0c */ /* 0x000fe2000bf26270 */
[----:B----4-:R-:W-:Y:S01]  /*63c0*/  @P0 HADD2.F32 R58, -RZ, R58.H0_H0 ;  /* 0x2000003aff3a0230 */ /* 0x010fe20000004100 */
[----:B------:R-:W-:Y:S01]  /*63d0*/  MOV R52, UR31 ;  /* 0x0000001f00347c02 */ /* 0x000fe20008000f00 */
[----:B-----5:R-:W-:-:S05]  /*63e0*/  @P0 HADD2.F32 R56, -RZ, R56.H0_H0 ;  /* 0x20000038ff380230 */ /* 0x020fca0000004100 */
[----:B0-----:R-:W-:Y:S01]  /*63f0*/  @P0 FFMA R52, R58, R56, R53 ;  /* 0x000000383a340223 */ /* 0x001fe20000000035 */
[----:B------:R-:W-:-:S13]  /*6400*/  ISETP.LT.AND P0, PT, R19, UR4, !P1 ;  /* 0x0000000413007c0c */ /* 0x000fda000cf01270 */
[----:B------:R-:W-:Y:S01]  /*6410*/  @P0 IADD3 R62, P1, PT, R124, UR28, RZ ;  /* 0x0000001c7c3e0c10 */ /* 0x000fe2000ff3e0ff */
[----:B------:R-:W2:Y:S01]  /*6420*/  @P0 LDG.E.U16 R58, desc[UR8][R86.64] ;  /* 0x00000008563a0981 */ /* 0x000ea2000c1e1500 */
[----:B------:R-:W0:Y:S02]  /*6430*/  @P0 LDC R55, c[0x0][0x3e0] ;  /* 0x0000f800ff370b82 */ /* 0x000e240000000800 */
        /* <DEDUP_REMOVED lines=14> */
[----:B----4-:R-:W-:Y:S02]  /*6520*/  @P1 HADD2.F32 R59, -RZ, R59.H0_H0 ;  /* 0x2000003bff3b1230 */ /* 0x010fe40000004100 */
[----:B------:R-:W-:Y:S02]  /*6530*/  IMAD.U32 R55, RZ, RZ, UR31 ;  /* 0x0000001fff377e24 */ /* 0x000fe4000f8e00ff */
        /* <DEDUP_REMOVED lines=147> */
[----:B----4-:R-:W-:Y:S02]  /*6e70*/  @P0 HADD2.F32 R73, -RZ, R73.H0_H0 ;  /* 0x20000049ff490230 */ /* 0x010fe40000004100 */
[----:B------:R-:W-:Y:S02]  /*6e80*/  IMAD.U32 R69, RZ, RZ, UR31 ;  /* 0x0000001fff457e24 */ /* 0x000fe4000f8e00ff */
[----:B-----5:R-:W-:-:S05]  /*6e90*/  @P0 HADD2.F32 R71, -RZ, R71.H0_H0 ;  /* 0x20000047ff470230 */ /* 0x020fca0000004100 */
[----:B0-----:R-:W-:Y:S01]  /*6ea0*/  @P0 FFMA R69, R73, R71, R70 ;  /* 0x0000004749450223 */ /* 0x001fe20000000046 */
[----:B------:R-:W-:-:S13]  /*6eb0*/  ISETP.LT.AND P0, PT, R17, UR4, !P2 ;  /* 0x0000000411007c0c */ /* 0x000fda000d701270 */
[----:B------:R-:W2:Y:S01]  /*6ec0*/  @P0 LDG.E.U16 R72, desc[UR8][R74.64] ;  /* 0x000000084a480981 */ /* 0x000ea2000c1e1500 */
[----:B------:R-:W0:Y:S03]  /*6ed0*/  @P0 LDC R71, c[0x0][0x3e0] ;  /* 0x0000f800ff470b82 */ /* 0x000e260000000800 */
[----:B------:R-:W3:Y:S01]  /*6ee0*/  @P0 LDG.E.U16 R73, desc[UR8][R96.64] ;  /* 0x0000000860490981 */ /* 0x000ee2000c1e1500 */
[----:B------:R-:W-:-:S04]  /*6ef0*/  ISETP.GE.AND P1, PT, R16, UR5, PT ;  /* 0x0000000510007c0c */ /* 0x000fc8000bf26270 */
[----:B------:R-:W-:Y:S01]  /*6f00*/  ISETP.LT.AND P1, PT, R17, UR4, !P1 ;  /* 0x0000000411007c0c */ /* 0x000fe2000cf21270 */
[----:B------:R-:W-:Y:S01]  /*6f10*/  IMAD.U32 R70, RZ, RZ, UR31 ;  /* 0x0000001fff467e24 */ /* 0x000fe2000f8e00ff */
[----:B------:R-:W-:-:S11]  /*6f20*/  ISETP.GE.AND P2, PT, R15, UR5, PT ;  /* 0x000000050f007c0c */ /* 0x000fd6000bf46270 */
[----:B------:R-:W4:Y:S01]  /*6f30*/  @P1 LDG.E.U16 R75, desc[UR8][R96.64] ;  /* 0x00000008604b1981 */ /* 0x000f22000c1e1500 */
[----:B--2---:R-:W-:Y:S02]  /*6f40*/  @P0 HADD2.F32 R72, -RZ, R72.H0_H0 ;  /* 0x20000048ff480230 */ /* 0x004fe40000004100 */
[----:B---3--:R-:W-:-:S05]  /*6f50*/  @P0 HADD2.F32 R73, -RZ, R73.H0_H0 ;  /* 0x20000049ff490230 */ /* 0x008fca0000004100 */
        /* <DEDUP_REMOVED lines=18> */
[----:B---3--:R-:W-:Y:S01]  /*7080*/  @P0 HADD2.F32 R76, -RZ, R76.H0_H0 ;  /* 0x2000004cff4c0230 */ /* 0x008fe20000004100 */
        /* <DEDUP_REMOVED lines=56> */
[----:B------:R-:W-:-:S04]  /*7410*/  ISETP.GE.AND P6, PT, R8, UR5, PT ;  /* 0x0000000508007c0c */ /* 0x000fc8000bfc6270 */
[C---:B------:R-:W-:Y:S02]  /*7420*/  ISETP.LT.AND P6, PT, R17.reuse, UR4, !P6 ;  /* 0x0000000411007c0c */ /* 0x040fe4000f7c1270 */
[----:B------:R-:W-:Y:S02]  /*7430*/  ISETP.LT.AND P5, PT, R17, UR4, !P5 ;  /* 0x0000000411007c0c */ /* 0x000fe4000efa1270 */
[----:B------:R-:W-:-:S04]  /*7440*/  ISETP.GE.AND P4, PT, R6, UR5, PT ;  /* 0x0000000506007c0c */ /* 0x000fc8000bf86270 */
[C---:B------:R-:W-:Y:S02]  /*7450*/  ISETP.LT.AND P4, PT, R17.reuse, UR4, !P4 ;  /* 0x0000000411007c0c */ /* 0x040fe4000e781270 */
[----:B------:R-:W-:Y:S02]  /*7460*/  ISETP.LT.AND P3, PT, R17, UR4, !P3 ;  /* 0x0000000411007c0c */ /* 0x000fe4000df61270 */
[----:B------:R-:W-:-:S03]  /*7470*/  ISETP.GE.AND P2, PT, R4, UR5, PT ;  /* 0x0000000504007c0c */ /* 0x000fc6000bf46270 */
[----:B------:R-:W5:Y:S01]  /*7480*/  @P5 LDG.E.U16 R105, desc[UR8][R96.64] ;  /* 0x0000000860695981 */ /* 0x000f62000c1e1500 */
[----:B------:R-:W-:-:S05]  /*7490*/  ISETP.LT.AND P2, PT, R17, UR4, !P2 ;  /* 0x0000000411007c0c */ /* 0x000fca000d741270 */
[----:B------:R-:W5:Y:S01]  /*74a0*/  @P4 LDG.E.U16 R104, desc[UR8][R96.64] ;  /* 0x0000000860684981 */ /* 0x000f62000c1e1500 */
[----:B------:R-:W1:Y:S03]  /*74b0*/  @P4 LDC R101, c[0x0][0x3e0] ;  /* 0x0000f800ff654b82 */ /* 0x000e660000000800 */
[----:B------:R-:W5:Y:S04]  /*74c0*/  @P3 LDG.E.U16 R100, desc[UR8][R96.64] ;  /* 0x0000000860643981 */ /* 0x000f68000c1e1500 */
[----:B------:R-:W5:Y:S01]  /*74d0*/  @P2 LDG.E.U16 R98, desc[UR8][R96.64] ;  /* 0x0000000860622981 */ /* 0x000f62000c1e1500 */
[----:B------:R-:W-:Y:S01]  /*74e0*/  IMAD.MOV.U32 R156, RZ, RZ, R20 ;  /* 0x000000ffff9c7224 */ /* 0x000fe200078e0014 */
[----:B------:R-:W1:Y:S01]  /*74f0*/  @P3 LDC R99, c[0x0][0x3e0] ;  /* 0x0000f800ff633b82 */ /* 0x000e620000000800 */
[----:B--2---:R-:W-:-:S02]  /*7500*/  @P1 HADD2.F32 R81, -RZ, R81.H0_H0 ;  /* 0x20000051ff511230 */ /* 0x004fc40000004100 */
[----:B---3--:R-:W-:-:S05]  /*7510*/  @P1 HADD2.F32 R79, -RZ, R79.H0_H0 ;  /* 0x2000004fff4f1230 */ /* 0x008fca0000004100 */
[----:B0-----:R-:W-:Y:S02]  /*7520*/  @P1 FFMA R77, R81, R79, R78 ;  /* 0x0000004f514d1223 */ /* 0x001fe4000000004e */
[----:B------:R-:W0:Y:S01]  /*7530*/  @P0 LDC R79, c[0x0][0x3e0] ;  /* 0x0000f800ff4f0b82 */ /* 0x000e220000000800 */
[----:B----4-:R-:W-:Y:S02]  /*7540*/  @P0 HADD2.F32 R82, -RZ, R82.H0_H0 ;  /* 0x20000052ff520230 */ /* 0x010fe40000004100 */
[----:B------:R-:W-:Y:S02]  /*7550*/  IMAD.U32 R78, RZ, RZ, UR31 ;  /* 0x0000001fff4e7e24 */ /* 0x000fe4000f8e00ff */
[----:B-----5:R-:W-:Y:S01]  /*7560*/  @P0 HADD2.F32 R80, -RZ, R80.H0_H0 ;  /* 0x20000050ff500230 */ /* 0x020fe20000004100 */
[----:B------:R-:W-:-:S04]  /*7570*/  ISETP.GE.AND P1, PT, R3, UR5, PT ;  /* 0x0000000503007c0c */ /* 0x000fc8000bf26270 */
[----:B0-----:R-:W-:Y:S01]  /*7580*/  @P0 FFMA R78, R82, R80, R79 ;  /* 0x00000050524e0223 */ /* 0x001fe2000000004f */
[----:B------:R-:W-:-:S04]  /*7590*/  @P6 IADD3 R94, P0, PT, R136, UR28, RZ ;  /* 0x0000001c885e6c10 */ /* 0x000fc8000ff1e0ff */
[----:B------:R-:W-:Y:S02]  /*75a0*/  @P6 IADD3.X R95, PT, PT, R135, UR27, RZ, P0, !PT ;  /* 0x0000001b875f6c10 */ /* 0x000fe400087fe4ff */
[----:B------:R-:W-:-:S04]  /*75b0*/  @P5 IADD3 R92, P0, PT, R134, UR28, RZ ;  /* 0x0000001c865c5c10 */ /* 0x000fc8000ff1e0ff */
[----:B------:R-:W-:Y:S02]  /*75c0*/  @P5 IADD3.X R93, PT, PT, R133, UR27, RZ, P0, !PT ;  /* 0x0000001b855d5c10 */ /* 0x000fe400087fe4ff */
[----:B------:R-:W-:Y:S02]  /*75d0*/  @P4 IADD3 R80, P0, PT, R132, UR28, RZ ;  /* 0x0000001c84504c10 */ /* 0x000fe4000ff1e0ff */
[----:B------:R-:W-:Y:S01]  /*75e0*/  ISETP.LT.AND P1, PT, R17, UR4, !P1 ;  /* 0x0000000411007c0c */ /* 0x000fe2000cf21270 */
[----:B------:R-:W2:Y:S01]  /*75f0*/  @P5 LDG.E.U16 R103, desc[UR8][R92.64] ;  /* 0x000000085c675981 */ /* 0x000ea2000c1e1500 */
[----:B------:R-:W-:Y:S02]  /*7600*/  @P4 IADD3.X R81, PT, PT, R131, UR27, RZ, P0, !PT ;  /* 0x0000001b83514c10 */ /* 0x000fe400087fe4ff */
[----:B------:R-:W-:Y:S02]  /*7610*/  @P3 IADD3 R114, P0, PT, R130, UR28, RZ ;  /* 0x0000001c82723c10 */ /* 0x000fe4000ff1e0ff */
[----:B------:R-:W-:Y:S01]  /*7620*/  P2R R79, PR, RZ, 0x40 ;  /* 0x00000040ff4f7803 */ /* 0x000fe20000000000 */
[----:B------:R0:W3:Y:S01]  /*7630*/  @P4 LDG.E.U16 R102, desc[UR8][R80.64] ;  /* 0x0000000850664981 */ /* 0x0000e2000c1e1500 */
[----:B------:R-:W-:-:S02]  /*7640*/  @P3 IADD3.X R115, PT, PT, R129, UR27, RZ, P0, !PT ;  /* 0x0000001b81733c10 */ /* 0x000fc400087fe4ff */
[----:B------:R-:W-:Y:S02]  /*7650*/  @P2 IADD3 R112, P0, PT, R128, UR28, RZ ;  /* 0x0000001c80702c10 */ /* 0x000fe4000ff1e0ff */
[----:B------:R-:W-:Y:S01]  /*7660*/  ISETP.GE.AND P6, PT, R0, UR5, PT ;  /* 0x0000000500007c0c */ /* 0x000fe2000bfc6270 */
[----:B------:R-:W4:Y:S01]  /*7670*/  @P3 LDG.E.U16 R83, desc[UR8][R114.64] ;  /* 0x0000000872533981 */ /* 0x000f22000c1e1500 */
[----:B------:R-:W-:Y:S02]  /*7680*/  @P2 IADD3.X R113, PT, PT, R127, UR27, RZ, P0, !PT ;  /* 0x0000001b7f712c10 */ /* 0x000fe400087fe4ff */
[----:B------:R-:W-:-:S03]  /*7690*/  @P1 IADD3 R110, P0, PT, R126, UR28, RZ ;  /* 0x0000001c7e6e1c10 */ /* 0x000fc6000ff1e0ff */
[----:B------:R-:W5:Y:S01]  /*76a0*/  @P2 LDG.E.U16 R84, desc[UR8][R112.64] ;  /* 0x0000000870542981 */ /* 0x000f62000c1e1500 */
[----:B------:R-:W-:Y:S02]  /*76b0*/  @P1 IADD3.X R111, PT, PT, R125, UR27, RZ, P0, !PT ;  /* 0x0000001b7d6f1c10 */ /* 0x000fe400087fe4ff */
[----:B------:R-:W-:-:S03]  /*76c0*/  ISETP.LT.AND P0, PT, R17, UR4, !P6 ;  /* 0x0000000411007c0c */ /* 0x000fc6000f701270 */
[----:B------:R-:W5:Y:S10]  /*76d0*/  @P1 LDG.E.U16 R85, desc[UR8][R110.64] ;  /* 0x000000086e551981 */ /* 0x000f74000c1e1500 */
[----:B------:R-:W-:Y:S01]  /*76e0*/  @P0 IADD3 R106, P6, PT, R124, UR28, RZ ;  /* 0x0000001c7c6a0c10 */ /* 0x000fe2000ffde0ff */
[----:B------:R-:W5:Y:S03]  /*76f0*/  @P0 LDG.E.U16 R92, desc[UR8][R96.64] ;  /* 0x00000008605c0981 */ /* 0x000f66000c1e1500 */
[----:B------:R-:W-:-:S02]  /*7700*/  @P0 IADD3.X R107, PT, PT, R123, UR27, RZ, P6, !PT ;  /* 0x0000001b7b6b0c10 */ /* 0x000fc4000b7fe4ff */
[----:B------:R-:W-:-:S03]  /*7710*/  ISETP.NE.AND P6, PT, R79, RZ, PT ;  /* 0x000000ff4f00720c */ /* 0x000fc60003fc5270 */
[----:B------:R-:W5:Y:S10]  /*7720*/  @P0 LDG.E.U16 R91, desc[UR8][R106.64] ;  /* 0x000000086a5b0981 */ /* 0x000f74000c1e1500 */
[----:B------:R1:W4:Y:S01]  /*7730*/  @P6 LDG.E.U16 R82, desc[UR8][R94.64] ;  /* 0x000000085e526981 */ /* 0x000322000c1e1500 */
[----:B------:R-:W1:Y:S03]  /*7740*/  LDC R79, c[0x0][0x360] ;  /* 0x0000d800ff4f7b82 */ /* 0x000e660000000800 */
[----:B------:R-:W5:Y:S05]  /*7750*/  @P6 LDG.E.U16 R90, desc[UR8][R96.64] ;  /* 0x00000008605a6981 */ /* 0x000f6a000c1e1500 */
[----:B0-----:R-:W0:Y:S01]  /*7760*/  @P6 LDC R81, c[0x0][0x3e0] ;  /* 0x0000f800ff516b82 */ /* 0x001e220000000800 */
[----:B------:R-:W5:Y:S01]  /*7770*/  @P1 LDG.E.U16 R94, desc[UR8][R96.64] ;  /* 0x00000008605e1981 */ /* 0x000f62000c1e1500 */
[----:B-1----:R-:W-:-:S06]  /*7780*/  IMAD R79, R79, UR29, R122 ;  /* 0x0000001d4f4f7c24 */ /* 0x002fcc000f8e027a */
[----:B------:R-:W1:Y:S01]  /*7790*/  @P2 LDC R95, c[0x0][0x3e0] ;  /* 0x0000f800ff5f2b82 */ /* 0x000e620000000800 */
[----:B------:R-:W-:Y:S01]  /*77a0*/  IMAD.SHL.U32 R93, R79, 0x4, RZ ;  /* 0x000000044f5d7824 */ /* 0x000fe200078e00ff */
[----:B------:R-:W-:-:S04]  /*77b0*/  MOV R79, UR31 ;  /* 0x0000001f004f7c02 */ /* 0x000fc80008000f00 */
[----:B------:R-:W-:Y:S01]  /*77c0*/  SHF.R.S32.HI R80, RZ, 0x1f, R93 ;  /* 0x0000001fff507819 */ /* 0x000fe2000001145d */
[----:B------:R-:W-:Y:S02]  /*77d0*/  IMAD.MOV.U32 R157, RZ, RZ, RZ ;  /* 0x000000ffff9d7224 */ /* 0x000fe400078e00ff */
[----:B------:R-:W-:-:S04]  /*77e0*/  IMAD.WIDE.U32 R110, R93, UR12, R156 ;  /* 0x0000000c5d6e7c25 */ /* 0x000fc8000f8e009c */
[----:B------:R-:W-:-:S04]  /*77f0*/  IMAD.WIDE.U32 R106, R93, UR10, R156 ;  /* 0x0000000a5d6a7c25 */ /* 0x000fc8000f8e009c */
[----:B------:R-:W-:Y:S02]  /*7800*/  @P5 HADD2.F32 R105, -RZ, R105.H0_H0 ;  /* 0x20000069ff695230 */ /* 0x000fe40000004100 */
[----:B------:R-:W-:Y:S02]  /*7810*/  @P4 HADD2.F32 R104, -RZ, R104.H0_H0 ;  /* 0x20000068ff684230 */ /* 0x000fe40000004100 */
[----:B------:R-:W-:Y:S02]  /*7820*/  @P3 HADD2.F32 R100, -RZ, R100.H0_H0 ;  /* 0x20000064ff643230 */ /* 0x000fe40000004100 */
[----:B------:R-:W-:Y:S01]  /*7830*/  @P2 HADD2.F32 R98, -RZ, R98.H0_H0 ;  /* 0x20000062ff622230 */ /* 0x000fe20000004100 */
[----:B------:R-:W-:Y:S01]  /*7840*/  UIADD3 UR15, UP0, UPT, UR28, 0x2, URZ ;  /* 0x000000021c0f7890 */ /* 0x000fe2000ff1e0ff */
[----:B------:R-:W-:-:S03]  /*7850*/  UMOV UR16, UR32 ;  /* 0x0000002000107c82 */ /* 0x000fc60008000000 */
[----:B------:R-:W-:Y:S01]  /*7860*/  UIADD3.X UR14, UPT, UPT, URZ, UR27, URZ, UP0, !UPT ;  /* 0x0000001bff0e7290 */ /* 0x000fe200087fe4ff */
[----:B--2---:R-:W-:Y:S02]  /*7870*/  @P5 HADD2.F32 R103, -RZ, R103.H0_H0 ;  /* 0x20000067ff675230 */ /* 0x004fe40000004100 */
[----:B---3--:R-:W-:Y:S02]  /*7880*/  @P4 HADD2.F32 R102, -RZ, R102.H0_H0 ;  /* 0x20000066ff664230 */ /* 0x008fe40000004100 */
[----:B----4-:R-:W-:Y:S02]  /*7890*/  @P6 HADD2.F32 R82, -RZ, R82.H0_H0 ;  /* 0x20000052ff526230 */ /* 0x010fe40000004100 */
[----:B-----5:R-:W-:-:S05]  /*78a0*/  @P6 HADD2.F32 R90, -RZ, R90.H0_H0 ;  /* 0x2000005aff5a6230 */ /* 0x020fca0000004100 */
[----:B0-----:R-:W-:Y:S02]  /*78b0*/  @P6 FFMA R79, R90, R82, R81 ;  /* 0x000000525a4f6223 */ /* 0x001fe40000000051 */
[----:B------:R-:W0:Y:S01]  /*78c0*/  @P5 LDC R82, c[0x0][0x3e0] ;  /* 0x0000f800ff525b82 */ /* 0x000e220000000800 */
[C---:B------:R-:W-:Y:S02]  /*78d0*/  IMAD R90, R80.reuse, UR12, RZ ;  /* 0x0000000c505a7c24 */ /* 0x040fe4000f8e02ff */
[----:B------:R-:W-:Y:S02]  /*78e0*/  IMAD R80, R80, UR10, RZ ;  /* 0x0000000a50507c24 */ /* 0x000fe4000f8e02ff */
[C---:B------:R-:W-:Y:S02]  /*78f0*/  IMAD R81, R93.reuse, UR13, R90 ;  /* 0x0000000d5d517c24 */ /* 0x040fe4000f8e025a */
[----:B------:R-:W-:Y:S01]  /*7900*/  IMAD R80, R93, UR11, R80 ;  /* 0x0000000b5d507c24 */ /* 0x000fe2000f8e0250 */
[----:B------:R-:W-:Y:S01]  /*7910*/  LEA R160, P6, R110, UR23, 0x1 ;  /* 0x000000176ea07c11 */ /* 0x000fe2000f8c08ff */
[----:B------:R-:W2:Y:S01]  /*7920*/  @P1 LDC R93, c[0x0][0x3e0] ;  /* 0x0000f800ff5d1b82 */ /* 0x000ea20000000800 */
[----:B------:R-:W-:-:S02]  /*7930*/  IMAD.IADD R81, R111, 0x1, R81 ;  /* 0x000000016f517824 */ /* 0x000fc400078e0251 */
[----:B------:R-:W-:-:S03]  /*7940*/  IADD3 R80, PT, PT, R107, R80, RZ ;  /* 0x000000506b507210 */ /* 0x000fc60007ffe0ff */
[----:B------:R-:W-:Y:S02]  /*7950*/  LEA.HI.X R161, R110, UR22, R81, 0x1, P6 ;  /* 0x000000166ea17c11 */ /* 0x000fe4000b0f0c51 */
[----:B------:R-:W3:Y:S01]  /*7960*/  @P0 LDC R90, c[0x0][0x3e0] ;  /* 0x0000f800ff5a0b82 */ /* 0x000ee20000000800 */
[----:B------:R-:W-:-:S04]  /*7970*/  LEA R158, P6, R106, UR21, 0x1 ;  /* 0x000000156a9e7c11 */ /* 0x000fc8000f8c08ff */
[----:B------:R-:W-:Y:S01]  /*7980*/  LEA.HI.X R159, R106, UR20, R80, 0x1, P6 ;  /* 0x000000146a9f7c11 */ /* 0x000fe2000b0f0c50 */
[----:B------:R-:W-:Y:S02]  /*7990*/  @P3 HADD2.F32 R106, -RZ, R83.H0_H0 ;  /* 0x20000053ff6a3230 */ /* 0x000fe40000004100 */
[----:B------:R-:W-:Y:S02]  /*79a0*/  IMAD.U32 R80, RZ, RZ, UR31 ;  /* 0x0000001fff507e24 */ /* 0x000fe4000f8e00ff */
[----:B0-----:R-:W-:Y:S01]  /*79b0*/  @P5 FFMA R80, R105, R103, R82 ;  /* 0x0000006769505223 */ /* 0x001fe20000000052 */
[----:B------:R-:W-:Y:S02]  /*79c0*/  IMAD.U32 R81, RZ, RZ, UR31 ;  /* 0x0000001fff517e24 */ /* 0x000fe4000f8e00ff */
[----:B------:R-:W-:Y:S01]  /*79d0*/  @P4 FFMA R81, R104, R102, R101 ;  /* 0x0000006668514223 */ /* 0x000fe20000000065 */
[----:B------:R-:W-:Y:S02]  /*79e0*/  IMAD.U32 R82, RZ, RZ, UR31 ;  /* 0x0000001fff527e24 */ /* 0x000fe4000f8e00ff */
[----:B------:R-:W-:Y:S01]  /*79f0*/  @P3 FFMA R82, R100, R106, R99 ;  /* 0x0000006a64523223 */ /* 0x000fe20000000063 */
[----:B------:R-:W-:-:S02]  /*7a00*/  @P2 HADD2.F32 R102, -RZ, R84.H0_H0 ;  /* 0x20000054ff662230 */ /* 0x000fc40000004100 */
[----:B------:R-:W-:Y:S02]  /*7a10*/  @P1 HADD2.F32 R100, -RZ, R85.H0_H0 ;  /* 0x20000055ff641230 */ /* 0x000fe40000004100 */
[----:B------:R-:W-:Y:S01]  /*7a20*/  @P1 HADD2.F32 R94, -RZ, R94.H0_H0 ;  /* 0x2000005eff5e1230 */ /* 0x000fe20000004100 */
[----:B------:R-:W-:Y:S01]  /*7a30*/  ISETP.GE.AND P6, PT, R20, UR5, PT ;  /* 0x0000000514007c0c */ /* 0x000fe2000bfc6270 */
[----:B------:R-:W-:Y:S01]  /*7a40*/  IMAD.U32 R84, RZ, RZ, UR31 ;  /* 0x0000001fff547e24 */ /* 0x000fe2000f8e00ff */
[----:B------:R-:W-:Y:S01]  /*7a50*/  MOV R83, UR31 ;  /* 0x0000001f00537c02 */ /* 0x000fe20008000f00 */
[----:B-1----:R-:W-:Y:S01]  /*7a60*/  @P2 FFMA R83, R98, R102, R95 ;  /* 0x0000006662532223 */ /* 0x002fe2000000005f */
[----:B------:R-:W-:Y:S02]  /*7a70*/  @P0 HADD2.F32 R91, -RZ, R91.H0_H0 ;  /* 0x2000005bff5b0230 */ /* 0x000fe40000004100 */
[----:B--2---:R-:W-:Y:S01]  /*7a80*/  @P1 FFMA R84, R94, R100, R93 ;  /* 0x000000645e541223 */ /* 0x004fe2000000005d */
[----:B------:R-:W-:Y:S01]  /*7a90*/  @P0 HADD2.F32 R95, -RZ, R92.H0_H0 ;  /* 0x2000005cff5f0230 */ /* 0x000fe20000004100 */
[----:B------:R-:W-:Y:S01]  /*7aa0*/  ISETP.LT.AND P1, PT, R2, UR4, !P6 ;  /* 0x0000000402007c0c */ /* 0x000fe2000f721270 */
[----:B------:R-:W-:Y:S01]  /*7ab0*/  IMAD.U32 R85, RZ, RZ, UR31 ;  /* 0x0000001fff557e24 */ /* 0x000fe2000f8e00ff */
[----:B------:R-:W-:-:S02]  /*7ac0*/  IADD3 R103, P2, PT, R88, 0x2, RZ ;  /* 0x0000000258677810 */ /* 0x000fc40007f5e0ff */
[----:B---3--:R-:W-:Y:S01]  /*7ad0*/  @P0 FFMA R85, R95, R91, R90 ;  /* 0x0000005b5f550223 */ /* 0x008fe2000000005a */
[----:B------:R-:W-:Y:S02]  /*7ae0*/  P2R R155, PR, RZ, 0x2 ;  /* 0x00000002ff9b7803 */ /* 0x000fe40000000000 */
[----:B------:R-:W-:Y:S02]  /*7af0*/  IADD3 R107, P0, PT, R108, 0x2, RZ ;  /* 0x000000026c6b7810 */ /* 0x000fe40007f1e0ff */
[----:B------:R-:W-:Y:S02]  /*7b00*/  IADD3 R105, P1, PT, R86, 0x2, RZ ;  /* 0x0000000256697810 */ /* 0x000fe40007f3e0ff */
[----:B------:R-:W-:Y:S01]  /*7b10*/  IADD3 R100, P3, PT, R96, 0x2, RZ ;  /* 0x0000000260647810 */ /* 0x000fe20007f7e0ff */
[----:B------:R-:W-:Y:S02]  /*7b20*/  IMAD.X R106, RZ, RZ, R109, P0 ;  /* 0x000000ffff6a7224 */ /* 0x000fe400000e066d */
[----:B------:R-:W-:Y:S01]  /*7b30*/  IMAD.X R102, RZ, RZ, R89, P2 ;  /* 0x000000ffff667224 */ /* 0x000fe200010e0659 */
[----:B------:R-:W-:Y:S01]  /*7b40*/  IADD3.X R101, PT, PT, RZ, R97, RZ, P3, !PT ;  /* 0x00000061ff657210 */ /* 0x000fe20001ffe4ff */
[----:B------:R-:W-:Y:S01]  /*7b50*/  IMAD.X R104, RZ, RZ, R87, P1 ;  /* 0x000000ffff687224 */ /* 0x000fe200008e0657 */
[----:B------:R-:W-:Y:S07]  /*7b60*/  BRA.U !UP5, `(.L_x_130) ;  /* 0x000000210d847547 */ /* 0x000fee000b800000 */
.L_x_131:
[----:B------:R-:W-:Y:S01]  /*7b70*/  ISETP.GE.AND P5, PT, R16, UR5, PT ;  /* 0x0000000510007c0c */ /* 0x000fe2000bfa6270 */
[----:B------:R-:W-:Y:S01]  /*7b80*/  IMAD.MOV.U32 R92, RZ, RZ, R107 ;  /* 0x000000ffff5c7224 */ /* 0x000fe200078e006b */
[----:B------:R-:W-:Y:S01]  /*7b90*/  IADD3 R108, P0, PT, R154, UR15, RZ ;  /* 0x0000000f9a6c7c10 */ /* 0x000fe2000ff1e0ff */
[----:B------:R-:W-:Y:S01]  /*7ba0*/  IMAD.MOV.U32 R93, RZ, RZ, R106 ;  /* 0x000000ffff5d7224 */ /* 0x000fe200078e006a */
[----:B------:R-:W-:Y:S01]  /*7bb0*/  ISETP.LT.AND P2, PT, R19, UR4, !P5 ;  /* 0x0000000413007c0c */ /* 0x000fe2000ef41270 */
[----:B------:R-:W-:Y:S01]  /*7bc0*/  IMAD.MOV.U32 R94, RZ, RZ, R105 ;  /* 0x000000ffff5e7224 */ /* 0x000fe200078e0069 */
[----:B------:R-:W-:Y:S01]  /*7bd0*/  IADD3.X R109, PT, PT, R153, UR14, RZ, P0, !PT ;  /* 0x0000000e996d7c10 */ /* 0x000fe200087fe4ff */
[----:B------:R-:W-:Y:S01]  /*7be0*/  IMAD.MOV.U32 R95, RZ, RZ, R104 ;  /* 0x000000ffff5f7224 */ /* 0x000fe200078e0068 */
[----:B------:R-:W-:Y:S01]  /*7bf0*/  ISETP.GE.AND P4, PT, R20, UR5, PT ;  /* 0x0000000514007c0c */ /* 0x000fe2000bf86270 */
[----:B------:R-:W-:Y:S01]  /*7c00*/  IMAD.MOV.U32 R96, RZ, RZ, R103 ;  /* 0x000000ffff607224 */ /* 0x000fe200078e0067 */
[----:B------:R-:W-:Y:S01]  /*7c10*/  ISETP.LT.AND P1, PT, R2, UR4, !P5 ;  /* 0x0000000402007c0c */ /* 0x000fe2000ef21270 */
[----:B------:R-:W-:Y:S01]  /*7c20*/  IMAD.MOV.U32 R97, RZ, RZ, R102 ;  /* 0x000000ffff617224 */ /* 0x000fe200078e0066 */
[----:B------:R-:W-:Y:S01]  /*7c30*/  UIADD3 UR16, UPT, UPT, UR16, 0x1, URZ ;  /* 0x0000000110107890 */ /* 0x000fe2000fffe0ff */
[----:B------:R-:W-:Y:S02]  /*7c40*/  IMAD.MOV.U32 R98, RZ, RZ, R100 ;  /* 0x000000ffff627224 */ /* 0x000fe400078e0064 */
[----:B------:R-:W-:Y:S02]  /*7c50*/  IMAD.MOV.U32 R99, RZ, RZ, R101 ;  /* 0x000000ffff637224 */ /* 0x000fe400078e0065 */
[----:B------:R-:W2:Y:S01]  /*7c60*/  @P2 LDG.E.U16 R102, desc[UR8][R94.64] ;  /* 0x000000085e662981 */ /* 0x000ea2000c1e1500 */
[----:B------:R-:W-:Y:S04]  /*7c70*/  @P2 IADD3 R90, P0, PT, R152, UR15, RZ ;  /* 0x0000000f985a2c10 */ /* 0x000fe8000ff1e0ff */
[C---:B------:R-:W-:Y:S01]  /*7c80*/  @P2 IADD3.X R91, PT, PT, R151.reuse, UR14, RZ, P0, !PT ;  /* 0x0000000e975b2c10 */ /* 0x040fe200087fe4ff */
[----:B------:R-:W3:Y:S01]  /*7c90*/  @P1 LDG.E.U16 R88, desc[UR8][R92.64] ;  /* 0x000000085c581981 */ /* 0x000ee2000c1e1500 */
[----:B------:R-:W-:Y:S02]  /*7ca0*/  ISETP.LT.AND P0, PT, R2, UR4, !P4 ;  /* 0x0000000402007c0c */ /* 0x000fe4000e701270 */
[----:B------:R-:W-:Y:S01]  /*7cb0*/  @P1 IADD3 R110, P3, PT, R152, UR15, RZ ;  /* 0x0000000f986e1c10 */ /* 0x000fe2000ff7e0ff */
[----:B------:R-:W4:Y:S03]  /*7cc0*/  @P2 LDG.E.U16 R90, desc[UR8][R90.64] ;  /* 0x000000085a5a2981 */ /* 0x000f26000c1e1500 */
[----:B------:R-:W-:Y:S02]  /*7cd0*/  @P1 IADD3.X R111, PT, PT, R151, UR14, RZ, P3, !PT ;  /* 0x0000000e976f1c10 */ /* 0x000fe40009ffe4ff */
[C---:B------:R-:W-:Y:S03]  /*7ce0*/  ISETP.LT.AND P3, PT, R18.reuse, UR4, !P5 ;  /* 0x0000000412007c0c */ /* 0x040fe6000ef61270 */
[----:B------:R-:W5:Y:S04]  /*7cf0*/  @P1 LDG.E.U16 R89, desc[UR8][R110.64] ;  /* 0x000000086e591981 */ /* 0x000f68000c1e1500 */
[----:B------:R-:W2:Y:S04]  /*7d00*/  @P0 LDG.E.U16 R87, desc[UR8][R92.64] ;  /* 0x000000085c570981 */ /* 0x000ea8000c1e1500 */
[----:B------:R-:W4:Y:S04]  /*7d10*/  @P0 LDG.E.U16 R86, desc[UR8][R108.64] ;  /* 0x000000086c560981 */ /* 0x000f28000c1e1500 */
[----:B------:R-:W4:Y:S01]  /*7d20*/  @P3 LDG.E.U16 R101, desc[UR8][R96.64] ;  /* 0x0000000860653981 */ /* 0x000f22000c1e1500 */
[----:B---3--:R-:W-:Y:S02]  /*7d30*/  @P1 HADD2.F32 R88, -RZ, R88.H0_H0 ;  /* 0x20000058ff581230 */ /* 0x008fe40000004100 */
[----:B-----5:R-:W-:Y:S02]  /*7d40*/  @P1 HADD2.F32 R89, -RZ, R89.H0_H0 ;  /* 0x20000059ff591230 */ /* 0x020fe40000004100 */
[----:B--2---:R-:W-:Y:S02]  /*7d50*/  @P0 HADD2.F32 R87, -RZ, R87.H0_H0 ;  /* 0x20000057ff570230 */ /* 0x004fe40000004100 */
[----:B----4-:R-:W-:Y:S05]  /*7d60*/  @P0 HADD2.F32 R86, -RZ, R86.H0_H0 ;  /* 0x20000056ff560230 */ /* 0x010fea0000004100 */
[----:B------:R-:W-:Y:S01]  /*7d70*/  @P0 FFMA R22, R87, R86, R22 ;  /* 0x0000005657160223 */ /* 0x000fe20000000016 */
[----:B------:R-:W-:Y:S11]  /*7d80*/  ISETP.LT.AND P0, PT, R19, UR4, !P4 ;  /* 0x0000000413007c0c */ /* 0x000ff6000e701270 */
[----:B------:R-:W-:Y:S02]  /*7d90*/  @!UPT UIADD3 URZ, UPT, UPT, URZ, URZ, URZ ;  /* 0x000000fffffff290 */ /* 0x000fe4000fffe0ff */
[----:B------:R-:W2:Y:S04]  /*7da0*/  @P0 LDG.E.U16 R87, desc[UR8][R94.64] ;  /* 0x000000085e570981 */ /* 0x000ea8000c1e1500 */
[----:B------:R-:W3:Y:S01]  /*7db0*/  @P0 LDG.E.U16 R86, desc[UR8][R108.64] ;  /* 0x000000086c560981 */ /* 0x000ee2000c1e1500 */
[----:B--2---:R-:W-:Y:S02]  /*7dc0*/  @P0 HADD2.F32 R87, -RZ, R87.H0_H0 ;  /* 0x20000057ff570230 */ /* 0x004fe40000004100 */
[----:B---3--:R-:W-:Y:S05]  /*7dd0*/  @P0 HADD2.F32 R86, -RZ, R86.H0_H0 ;  /* 0x20000056ff560230 */ /* 0x008fea0000004100 */
        /* <DEDUP_REMOVED lines=8> */
[----:B------:R-:W-:Y:S04]  /*7e60*/  @P3 IADD3 R104, P0, PT, R152, UR15, RZ ;  /* 0x0000000f98683c10 */ /* 0x000fe8000ff1e0ff */
[----:B------:R-:W-:Y:S02]  /*7e70*/  @P3 IADD3.X R105, PT, PT, R151, UR14, RZ, P0, !PT ;  /* 0x0000000e97693c10 */ /* 0x000fe400087fe4ff */
[----:B------:R-:W-:Y:S02]  /*7e80*/  ISETP.LT.AND P0, PT, R17, UR4, !P4 ;  /* 0x0000000411007c0c */ /* 0x000fe4000e701270 */
[----:B------:R-:W-:Y:S01]  /*7e90*/  ISETP.GE.AND P4, PT, R15, UR5, PT ;  /* 0x000000050f007c0c */ /* 0x000fe2000bf86270 */
[----:B------:R-:W2:Y:S10]  /*7ea0*/  @P3 LDG.E.U16 R100, desc[UR8][R104.64] ;  /* 0x0000000868643981 */ /* 0x000eb4000c1e1500 */
[----:B------:R-:W3:Y:S04]  /*7eb0*/  @P0 LDG.E.U16 R87, desc[UR8][R98.64] ;  /* 0x0000000862570981 */ /* 0x000ee8000c1e1500 */
[----:B------:R-:W4:Y:S01]  /*7ec0*/  @P0 LDG.E.U16 R86, desc[UR8][R108.64] ;  /* 0x000000086c560981 */ /* 0x000f22000c1e1500 */
[----:B---3--:R-:W-:Y:S02]  /*7ed0*/  @P0 HADD2.F32 R87, -RZ, R87.H0_H0 ;  /* 0x20000057ff570230 */ /* 0x008fe40000004100 */
[----:B----4-:R-:W-:Y:S05]  /*7ee0*/  @P0 HADD2.F32 R86, -RZ, R86.H0_H0 ;  /* 0x20000056ff560230 */ /* 0x010fea0000004100 */
[----:B------:R-:W-:Y:S01]  /*7ef0*/  @P0 FFMA R70, R87, R86, R70 ;  /* 0x0000005657460223 */ /* 0x000fe20000000046 */
[----:B------:R-:W-:Y:S01]  /*7f00*/  ISETP.LT.AND P0, PT, R17, UR4, !P5 ;  /* 0x0000000411007c0c */ /* 0x000fe2000ef01270 */
[----:B------:R-:W-:Y:S02]  /*7f10*/  @P2 HADD2.F32 R86, -RZ, R102.H0_H0 ;  /* 0x20000066ff562230 */ /* 0x000fe40000004100 */
[----:B------:R-:W-:Y:S01]  /*7f20*/  @P1 FFMA R23, R88, R89, R23 ;  /* 0x0000005958171223 */ /* 0x000fe20000000017 */
[----:B------:R-:W-:Y:S01]  /*7f30*/  @P2 HADD2.F32 R87, -RZ, R90.H0_H0 ;  /* 0x2000005aff572230 */ /* 0x000fe20000004100 */
[----:B------:R-:W-:Y:S01]  /*7f40*/  ISETP.LT.AND P1, PT, R2, UR4, !P4 ;  /* 0x0000000402007c0c */ /* 0x000fe2000e721270 */
[----:B------:R-:W-:Y:S02]  /*7f50*/  @P3 HADD2.F32 R88, -RZ, R101.H0_H0 ;  /* 0x20000065ff583230 */ /* 0x000fe40000004100 */
[----:B--2---:R-:W-:Y:S02]  /*7f60*/  @P3 HADD2.F32 R89, -RZ, R100.H0_H0 ;  /* 0x20000064ff593230 */ /* 0x004fe40000004100 */
[----:B------:R-:W-:Y:S01]  /*7f70*/  @P2 FFMA R39, R86, R87, R39 ;  /* 0x0000005756272223 */ /* 0x000fe20000000027 */
[----:B------:R-:W-:Y:S02]  /*7f80*/  ISETP.LT.AND P2, PT, R19, UR4, !P4 ;  /* 0x0000000413007c0c */ /* 0x000fe4000e741270 */
[----:B------:R-:W-:Y:S01]  /*7f90*/  @P3 FFMA R55, R88, R89, R55 ;  /* 0x0000005958373223 */ /* 0x000fe20000000037 */
[----:B------:R-:W2:Y:S01]  /*7fa0*/  @P0 LDG.E.U16 R86, desc[UR8][R98.64] ;  /* 0x0000000862560981 */ /* 0x000ea2000c1e1500 */
[----:B------:R-:W-:Y:S03]  /*7fb0*/  @P0 IADD3 R108, P3, PT, R152, UR15, RZ ;  /* 0x0000000f986c0c10 */ /* 0x000fe6000ff7e0ff */
[----:B------:R-:W3:Y:S01]  /*7fc0*/  @P1 LDG.E.U16 R89, desc[UR8][R92.64] ;  /* 0x000000085c591981 */ /* 0x000ee2000c1e1500 */
[----:B------:R-:W-:Y:S02]  /*7fd0*/  @P0 IADD3.X R109, PT, PT, R151, UR14, RZ, P3, !PT ;  /* 0x0000000e976d0c10 */ /* 0x000fe40009ffe4ff */
[C---:B------:R-:W-:Y:S03]  /*7fe0*/  @P1 IADD3 R106, P3, PT, R150.reuse, UR15, RZ ;  /* 0x0000000f966a1c10 */ /* 0x040fe6000ff7e0ff */
[----:B------:R-:W4:Y:S01]  /*7ff0*/  @P2 LDG.E.U16 R101, desc[UR8][R94.64] ;  /* 0x000000085e652981 */ /* 0x000f22000c1e1500 */
[C---:B------:R-:W-:Y:S03]  /*8000*/  @P1 IADD3.X R107, PT, PT, R149.reuse, UR14, RZ, P3, !PT ;  /* 0x0000000e956b1c10 */ /* 0x040fe60009ffe4ff */
[----:B------:R-:W5:Y:S01]  /*8010*/  @P0 LDG.E.U16 R87, desc[UR8][R108.64] ;  /* 0x000000086c570981 */ /* 0x000f62000c1e1500 */
[----:B------:R-:W-:Y:S03]  /*8020*/  @P2 IADD3 R104, P3, PT, R150, UR15, RZ ;  /* 0x0000000f96682c10 */ /* 0x000fe6000ff7e0ff */
[----:B------:R-:W4:Y:S01]  /*8030*/  @P1 LDG.E.U16 R88, desc[UR8][R106.64] ;  /* 0x000000086a581981 */ /* 0x000f22000c1e1500 */
[C---:B------:R-:W-:Y:S02]  /*8040*/  @P2 IADD3.X R105, PT, PT, R149.reuse, UR14, RZ, P3, !PT ;  /* 0x0000000e95692c10 */ /* 0x040fe40009ffe4ff */
[----:B------:R-:W-:Y:S03]  /*8050*/  ISETP.LT.AND P3, PT, R18, UR4, !P4 ;  /* 0x0000000412007c0c */ /* 0x000fe6000e761270 */
[----:B------:R-:W4:Y:S10]  /*8060*/  @P2 LDG.E.U16 R100, desc[UR8][R104.64] ;  /* 0x0000000868642981 */ /* 0x000f34000c1e1500 */
[----:B------:R-:W4:Y:S01]  /*8070*/  @P3 LDG.E.U16 R91, desc[UR8][R96.64] ;  /* 0x00000008605b3981 */ /* 0x000f22000c1e1500 */
[----:B------:R-:W-:Y:S04]  /*8080*/  @P3 IADD3 R102, P5, PT, R150, UR15, RZ ;  /* 0x0000000f96663c10 */ /* 0x000fe8000ffbe0ff */
[----:B------:R-:W-:Y:S05]  /*8090*/  @P3 IADD3.X R103, PT, PT, R149, UR14, RZ, P5, !PT ;  /* 0x0000000e95673c10 */ /* 0x000fea000affe4ff */
[----:B------:R-:W4:Y:S01]  /*80a0*/  @P3 LDG.E.U16 R90, desc[UR8][R102.64] ;  /* 0x00000008665a3981 */ /* 0x000f22000c1e1500 */
[----:B--2---:R-:W-:Y:S02]  /*80b0*/  @P0 HADD2.F32 R86, -RZ, R86.H0_H0 ;  /* 0x20000056ff560230 */ /* 0x004fe40000004100 */
[----:B---3--:R-:W-:Y:S02]  /*80c0*/  @P1 HADD2.F32 R89, -RZ, R89.H0_H0 ;  /* 0x20000059ff591230 */ /* 0x008fe40000004100 */
[----:B-----5:R-:W-:Y:S02]  /*80d0*/  @P0 HADD2.F32 R87, -RZ, R87.H0_H0 ;  /* 0x20000057ff570230 */ /* 0x020fe40000004100 */
[----:B----4-:R-:W-:Y:S03]  /*80e0*/  @P1 HADD2.F32 R88, -RZ, R88.H0_H0 ;  /* 0x20000058ff581230 */ /* 0x010fe60000004100 */
[----:B------:R-:W-:Y:S01]  /*80f0*/  @P0 FFMA R71, R86, R87, R71 ;  /* 0x0000005756470223 */ /* 0x000fe20000000047 */
[----:B------:R-:W-:Y:S01]  /*8100*/  ISETP.LT.AND P0, PT, R17, UR4, !P4 ;  /* 0x0000000411007c0c */ /* 0x000fe2000e701270 */
[----:B------:R-:W-:Y:S01]  /*8110*/  @P2 HADD2.F32 R87, -RZ, R101.H0_H0 ;  /* 0x20000065ff572230 */ /* 0x000fe20000004100 */
[----:B------:R-:W-:Y:S01]  /*8120*/  ISETP.GE.AND P4, PT, R14, UR5, PT ;  /* 0x000000050e007c0c */ /* 0x000fe2000bf86270 */
[----:B------:R-:W-:Y:S01]  /*8130*/  @P1 FFMA R24, R89, R88, R24 ;  /* 0x0000005859181223 */ /* 0x000fe20000000018 */
[----:B------:R-:W-:Y:S02]  /*8140*/  @P2 HADD2.F32 R86, -RZ, R100.H0_H0 ;  /* 0x20000064ff562230 */ /* 0x000fe40000004100 */
[----:B------:R-:W-:Y:S03]  /*8150*/  ISETP.LT.AND P1, PT, R2, UR4, !P4 ;  /* 0x0000000402007c0c */ /* 0x000fe6000e721270 */
[----:B------:R-:W-:Y:S01]  /*8160*/  @P2 FFMA R40, R87, R86, R40 ;  /* 0x0000005657282223 */ /* 0x000fe20000000028 */
[----:B------:R-:W-:Y:S03]  /*8170*/  ISETP.LT.AND P2, PT, R19, UR4, !P4 ;  /* 0x0000000413007c0c */ /* 0x000fe6000e741270 */
[----:B------:R-:W2:Y:S01]  /*8180*/  @P0 LDG.E.U16 R87, desc[UR8][R98.64] ;  /* 0x0000000862570981 */ /* 0x000ea2000c1e1500 */
[----:B------:R-:W-:Y:S09]  /*8190*/  @P3 HADD2.F32 R89, -RZ, R91.H0_H0 ;  /* 0x2000005bff593230 */ /* 0x000ff20000004100 */
[----:B------:R-:W3:Y:S01]  /*81a0*/  @P2 LDG.E.U16 R101, desc[UR8][R94.64] ;  /* 0x000000085e652981 */ /* 0x000ee2000c1e1500 */
[----:B------:R-:W-:Y:S05]  /*81b0*/  @P3 HADD2.F32 R88, -RZ, R90.H0_H0 ;  /* 0x2000005aff583230 */ /* 0x000fea0000004100 */
[----:B------:R-:W-:Y:S01]  /*81c0*/  @P3 FFMA R56, R89, R88, R56 ;  /* 0x0000005859383223 */ /* 0x000fe20000000038 */
[----:B------:R-:W-:Y:S01]  /*81d0*/  @P0 IADD3 R108, P3, PT, R150, UR15, RZ ;  /* 0x0000000f966c0c10 */ /* 0x000fe2000ff7e0ff */
[----:B------:R-:W4:Y:S03]  /*81e0*/  @P1 LDG.E.U16 R88, desc[UR8][R92.64] ;  /* 0x000000085c581981 */ /* 0x000f26000c1e1500 */
[----:B------:R-:W-:Y:S02]  /*81f0*/  @P0 IADD3.X R109, PT, PT, R149, UR14, RZ, P3, !PT ;  /* 0x0000000e956d0c10 */ /* 0x000fe40009ffe4ff */
[C---:B------:R-:W-:Y:S03]  /*8200*/  @P1 IADD3 R106, P3, PT, R148.reuse, UR15, RZ ;  /* 0x0000000f946a1c10 */ /* 0x040fe6000ff7e0ff */
[----:B------:R-:W5:Y:S01]  /*8210*/  @P0 LDG.E.U16 R86, desc[UR8][R108.64] ;  /* 0x000000086c560981 */ /* 0x000f62000c1e1500 */
[C---:B------:R-:W-:Y:S02]  /*8220*/  @P1 IADD3.X R107, PT, PT, R147.reuse, UR14, RZ, P3, !PT ;  /* 0x0000000e936b1c10 */ /* 0x040fe40009ffe4ff */
[----:B------:R-:W-:Y:S03]  /*8230*/  @P2 IADD3 R104, P3, PT, R148, UR15, RZ ;  /* 0x0000000f94682c10 */ /* 0x000fe6000ff7e0ff */
[----:B------:R-:W3:Y:S01]  /*8240*/  @P1 LDG.E.U16 R89, desc[UR8][R106.64] ;  /* 0x000000086a591981 */ /* 0x000ee2000c1e1500 */
[C---:B------:R-:W-:Y:S02]  /*8250*/  @P2 IADD3.X R105, PT, PT, R147.reuse, UR14, RZ, P3, !PT ;  /* 0x0000000e93692c10 */ /* 0x040fe40009ffe4ff */
[----:B------:R-:W-:Y:S03]  /*8260*/  ISETP.LT.AND P3, PT, R18, UR4, !P4 ;  /* 0x0000000412007c0c */ /* 0x000fe6000e761270 */
[----:B------:R-:W3:Y:S10]  /*8270*/  @P2 LDG.E.U16 R100, desc[UR8][R104.64] ;  /* 0x0000000868642981 */ /* 0x000ef4000c1e1500 */
[----:B------:R-:W3:Y:S01]  /*8280*/  @P3 LDG.E.U16 R91, desc[UR8][R96.64] ;  /* 0x00000008605b3981 */ /* 0x000ee2000c1e1500 */
[----:B------:R-:W-:Y:S04]  /*8290*/  @P3 IADD3 R102, P5, PT, R148, UR15, RZ ;  /* 0x0000000f94663c10 */ /* 0x000fe8000ffbe0ff */
[----:B------:R-:W-:Y:S05]  /*82a0*/  @P3 IADD3.X R103, PT, PT, R147, UR14, RZ, P5, !PT ;  /* 0x0000000e93673c10 */ /* 0x000fea000affe4ff */
[----:B------:R-:W3:Y:S01]  /*82b0*/  @P3 LDG.E.U16 R90, desc[UR8][R102.64] ;  /* 0x00000008665a3981 */ /* 0x000ee2000c1e1500 */
[----:B--2---:R-:W-:Y:S02]  /*82c0*/  @P0 HADD2.F32 R87, -RZ, R87.H0_H0 ;  /* 0x20000057ff570230 */ /* 0x004fe40000004100 */
[----:B----4-:R-:W-:Y:S02]  /*82d0*/  @P1 HADD2.F32 R88, -RZ, R88.H0_H0 ;  /* 0x20000058ff581230 */ /* 0x010fe40000004100 */
[----:B-----5:R-:W-:Y:S05]  /*82e0*/  @P0 HADD2.F32 R86, -RZ, R86.H0_H0 ;  /* 0x20000056ff560230 */ /* 0x020fea0000004100 */
[----:B------:R-:W-:Y:S01]  /*82f0*/  @P0 FFMA R72, R87, R86, R72 ;  /* 0x0000005657480223 */ /* 0x000fe20000000048 */
[----:B---3--:R-:W-:Y:S01]  /*8300*/  @P1 HADD2.F32 R89, -RZ, R89.H0_H0 ;  /* 0x20000059ff591230 */ /* 0x008fe20000004100 */
[----:B------:R-:W-:Y:S01]  /*8310*/  ISETP.LT.AND P0, PT, R17, UR4, !P4 ;  /* 0x0000000411007c0c */ /* 0x000fe2000e701270 */
[----:B------:R-:W-:Y:S01]  /*8320*/  @P2 HADD2.F32 R86, -RZ, R101.H0_H0 ;  /* 0x20000065ff562230 */ /* 0x000fe20000004100 */
[----:B------:R-:W-:Y:S02]  /*8330*/  ISETP.GE.AND P4, PT, R13, UR5, PT ;  /* 0x000000050d007c0c */ /* 0x000fe4000bf86270 */
[----:B------:R-:W-:Y:S01]  /*8340*/  @P1 FFMA R25, R88, R89, R25 ;  /* 0x0000005958191223 */ /* 0x000fe20000000019 */
[----:B------:R-:W-:Y:S01]  /*8350*/  @P2 HADD2.F32 R87, -RZ, R100.H0_H0 ;  /* 0x20000064ff572230 */ /* 0x000fe20000004100 */
[----:B------:R-:W-:Y:S04]  /*8360*/  ISETP.LT.AND P1, PT, R2, UR4, !P4 ;  /* 0x0000000402007c0c */ /* 0x000fe8000e721270 */
[----:B------:R-:W-:Y:S01]  /*8370*/  @P2 FFMA R41, R86, R87, R41 ;  /* 0x0000005756292223 */ /* 0x000fe20000000029 */
[----:B------:R-:W-:Y:S02]  /*8380*/  ISETP.LT.AND P2, PT, R19, UR4, !P4 ;  /* 0x0000000413007c0c */ /* 0x000fe4000e741270 */
[----:B------:R-:W2:Y:S01]  /*8390*/  @P0 LDG.E.U16 R86, desc[UR8][R98.64] ;  /* 0x0000000862560981 */ /* 0x000ea2000c1e1500 */
[----:B------:R-:W-:Y:S10]  /*83a0*/  @P3 HADD2.F32 R88, -RZ, R91.H0_H0 ;  /* 0x2000005bff583230 */ /* 0x000ff40000004100 */
        /* <DEDUP_REMOVED lines=313> */
[----:B------:R-:W-:Y:S02]  /*9740*/  @P3 IADD3.X R103, PT, PT, R127, UR14, RZ, P5, !PT ;  /* 0x0000000e7f673c10 */ /* 0x000fe4000affe4ff */
[----:B------:R-:W-:Y:S03]  /*9750*/  ISETP.GE.AND P5, PT, R3, UR5, PT ;  /* 0x0000000503007c0c */ /* 0x000fe6000bfa6270 */
[----:B------:R-:W3:Y:S01]  /*9760*/  @P3 LDG.E.U16 R90, desc[UR8][R102.64] ;  /* 0x00000008665a3981 */ /* 0x000ee2000c1e1500 */
[----:B--2---:R-:W-:Y:S02]  /*9770*/  @P0 HADD2.F32 R87, -RZ, R87.H0_H0 ;  /* 0x20000057ff570230 */ /* 0x004fe40000004100 */
[----:B----4-:R-:W-:Y:S02]  /*9780*/  @P1 HADD2.F32 R88, -RZ, R88.H0_H0 ;  /* 0x20000058ff581230 */ /* 0x010fe40000004100 */
[----:B-----5:R-:W-:Y:S05]  /*9790*/  @P0 HADD2.F32 R86, -RZ, R86.H0_H0 ;  /* 0x20000056ff560230 */ /* 0x020fea0000004100 */
[----:B------:R-:W-:Y:S01]  /*97a0*/  @P0 FFMA R82, R87, R86, R82 ;  /* 0x0000005657520223 */ /* 0x000fe20000000052 */
[----:B---3--:R-:W-:Y:S01]  /*97b0*/  @P1 HADD2.F32 R89, -RZ, R89.H0_H0 ;  /* 0x20000059ff591230 */ /* 0x008fe20000004100 */
[----:B------:R-:W-:Y:S01]  /*97c0*/  ISETP.LT.AND P0, PT, R17, UR4, !P4 ;  /* 0x0000000411007c0c */ /* 0x000fe2000e701270 */
[----:B------:R-:W-:Y:S03]  /*97d0*/  @P2 HADD2.F32 R86, -RZ, R101.H0_H0 ;  /* 0x20000065ff562230 */ /* 0x000fe60000004100 */
        /* <DEDUP_REMOVED lines=17> */
[----:B------:R-:W5:Y:S01]  /*98f0*/  @P1 LDG.E.U16 R88, desc[UR8][R106.64] ;  /* 0x000000086a581981 */ /* 0x000f62000c1e1500 */
[C---:B------:R-:W-:Y:S02]  /*9900*/  @P2 IADD3.X R105, PT, PT, R125.reuse, UR14, RZ, P3, !PT ;  /* 0x0000000e7d692c10 */ /* 0x040fe40009ffe4ff */
[----:B------:R-:W-:Y:S03]  /*9910*/  ISETP.LT.AND P3, PT, R18, UR4, !P5 ;  /* 0x0000000412007c0c */ /* 0x000fe6000ef61270 */
[----:B------:R-:W5:Y:S10]  /*9920*/  @P2 LDG.E.U16 R90, desc[UR8][R104.64] ;  /* 0x00000008685a2981 */ /* 0x000f74000c1e1500 */
[----:B------:R-:W5:Y:S01]  /*9930*/  @P3 LDG.E.U16 R101, desc[UR8][R96.64] ;  /* 0x0000000860653981 */ /* 0x000f62000c1e1500 */
[----:B------:R-:W-:Y:S04]  /*9940*/  @P3 IADD3 R102, P4, PT, R126, UR15, RZ ;  /* 0x0000000f7e663c10 */ /* 0x000fe8000ff9e0ff */
[----:B------:R-:W-:Y:S02]  /*9950*/  @P3 IADD3.X R103, PT, PT, R125, UR14, RZ, P4, !PT ;  /* 0x0000000e7d673c10 */ /* 0x000fe4000a7fe4ff */
[----:B------:R-:W-:Y:S03]  /*9960*/  ISETP.GE.AND P4, PT, R0, UR5, PT ;  /* 0x0000000500007c0c */ /* 0x000fe6000bf86270 */
[----:B------:R0:W5:Y:S01]  /*9970*/  @P3 LDG.E.U16 R100, desc[UR8][R102.64] ;  /* 0x0000000866643981 */ /* 0x000162000c1e1500 */
[----:B--2---:R-:W-:Y:S02]  /*9980*/  @P0 HADD2.F32 R86, -RZ, R86.H0_H0 ;  /* 0x20000056ff560230 */ /* 0x004fe40000004100 */
[----:B---3--:R-:W-:Y:S02]  /*9990*/  @P2 HADD2.F32 R91, -RZ, R91.H0_H0 ;  /* 0x2000005bff5b2230 */ /* 0x008fe40000004100 */
[----:B----4-:R-:W-:Y:S02]  /*99a0*/  @P1 HADD2.F32 R89, -RZ, R89.H0_H0 ;  /* 0x20000059ff591230 */ /* 0x010fe40000004100 */
[----:B-----5:R-:W-:Y:S05]  /*99b0*/  @P0 HADD2.F32 R87, -RZ, R87.H0_H0 ;  /* 0x20000057ff570230 */ /* 0x020fea0000004100 */
[----:B------:R-:W-:Y:S01]  /*99c0*/  @P0 FFMA R83, R86, R87, R83 ;  /* 0x0000005756530223 */ /* 0x000fe20000000053 */
[----:B------:R-:W-:Y:S01]  /*99d0*/  @P1 HADD2.F32 R88, -RZ, R88.H0_H0 ;  /* 0x20000058ff581230 */ /* 0x000fe20000004100 */
[----:B------:R-:W-:Y:S04]  /*99e0*/  ISETP.LT.AND P0, PT, R17, UR4, !P5 ;  /* 0x0000000411007c0c */ /* 0x000fe8000ef01270 */
[----:B------:R-:W-:Y:S01]  /*99f0*/  @P1 FFMA R36, R89, R88, R36 ;  /* 0x0000005859241223 */ /* 0x000fe20000000024 */
[----:B------:R-:W-:Y:S01]  /*9a00*/  @P2 HADD2.F32 R90, -RZ, R90.H0_H0 ;  /* 0x2000005aff5a2230 */ /* 0x000fe20000004100 */
[----:B------:R-:W-:Y:S04]  /*9a10*/  ISETP.LT.AND P1, PT, R2, UR4, !P4 ;  /* 0x0000000402007c0c */ /* 0x000fe8000e721270 */
[----:B------:R-:W-:Y:S01]  /*9a20*/  @P2 FFMA R52, R91, R90, R52 ;  /* 0x0000005a5b342223 */ /* 0x000fe20000000034 */
[----:B0-----:R-:W-:Y:S01]  /*9a30*/  IADD3 R103, P2, PT, R96, 0x2, RZ ;  /* 0x0000000260677810 */ /* 0x001fe20007f5e0ff */
[----:B------:R-:W-:Y:S04]  /*9a40*/  @P3 HADD2.F32 R87, -RZ, R101.H0_H0 ;  /* 0x20000065ff573230 */ /* 0x000fe80000004100 */
[----:B------:R-:W-:Y:S01]  /*9a50*/  IMAD.X R102, RZ, RZ, R97, P2 ;  /* 0x000000ffff667224 */ /* 0x000fe200010e0661 */
[----:B------:R-:W-:Y:S02]  /*9a60*/  ISETP.LT.AND P2, PT, R19, UR4, !P4 ;  /* 0x0000000413007c0c */ /* 0x000fe4000e741270 */
[----:B------:R-:W2:Y:S01]  /*9a70*/  @P1 LDG.E.U16 R88, desc[UR8][R92.64] ;  /* 0x000000085c581981 */ /* 0x000ea2000c1e1500 */
[----:B------:R-:W-:Y:S01]  /*9a80*/  @P3 HADD2.F32 R86, -RZ, R100.H0_H0 ;  /* 0x20000064ff563230 */ /* 0x000fe20000004100 */
[----:B------:R-:W-:Y:S04]  /*9a90*/  IADD3 R100, P5, PT, R98, 0x2, RZ ;  /* 0x0000000262647810 */ /* 0x000fe80007fbe0ff */
[----:B------:R-:W-:Y:S05]  /*9aa0*/  @P3 FFMA R68, R87, R86, R68 ;  /* 0x0000005657443223 */ /* 0x000fea0000000044 */
[----:B------:R-:W3:Y:S01]  /*9ab0*/  @P2 LDG.E.U16 R90, desc[UR8][R94.64] ;  /* 0x000000085e5a2981 */ /* 0x000ee2000c1e1500 */
[----:B------:R-:W-:Y:S01]  /*9ac0*/  IADD3 R107, P3, PT, R92, 0x2, RZ ;  /* 0x000000025c6b7810 */ /* 0x000fe20007f7e0ff */
[----:B------:R-:W-:Y:S01]  /*9ad0*/  IMAD.X R101, RZ, RZ, R99, P5 ;  /* 0x000000ffff657224 */ /* 0x000fe200028e0663 */
[----:B------:R-:W-:Y:S01]  /*9ae0*/  IADD3 R105, P5, PT, R94, 0x2, RZ ;  /* 0x000000025e697810 */ /* 0x000fe20007fbe0ff */
[----:B------:R-:W4:Y:S02]  /*9af0*/  @P0 LDG.E.U16 R87, desc[UR8][R98.64] ;  /* 0x0000000862570981 */ /* 0x000f24000c1e1500 */
[----:B------:R-:W-:Y:S01]  /*9b00*/  IMAD.X R106, RZ, RZ, R93, P3 ;  /* 0x000000ffff6a7224 */ /* 0x000fe200018e065d */
[----:B------:R-:W-:Y:S01]  /*9b10*/  @P0 IADD3 R120, P3, PT, R126, UR15, RZ ;  /* 0x0000000f7e780c10 */ /* 0x000fe2000ff7e0ff */
[----:B------:R-:W-:Y:S03]  /*9b20*/  IMAD.X R104, RZ, RZ, R95, P5 ;  /* 0x000000ffff687224 */ /* 0x000fe600028e065f */
[----:B------:R-:W-:Y:S02]  /*9b30*/  @P0 IADD3.X R121, PT, PT, R125, UR14, RZ, P3, !PT ;  /* 0x0000000e7d790c10 */ /* 0x000fe40009ffe4ff */
[C---:B------:R-:W-:Y:S03]  /*9b40*/  @P1 IADD3 R118, P3, PT, R124.reuse, UR15, RZ ;  /* 0x0000000f7c761c10 */ /* 0x040fe6000ff7e0ff */
[----:B------:R-:W5:Y:S01]  /*9b50*/  @P0 LDG.E.U16 R86, desc[UR8][R120.64] ;  /* 0x0000000878560981 */ /* 0x000f62000c1e1500 */
[C---:B------:R-:W-:Y:S02]  /*9b60*/  @P1 IADD3.X R119, PT, PT, R123.reuse, UR14, RZ, P3, !PT ;  /* 0x0000000e7b771c10 */ /* 0x040fe40009ffe4ff */
[----:B------:R-:W-:Y:S03]  /*9b70*/  @P2 IADD3 R116, P3, PT, R124, UR15, RZ ;  /* 0x0000000f7c742c10 */ /* 0x000fe6000ff7e0ff */
[----:B------:R-:W3:Y:S01]  /*9b80*/  @P1 LDG.E.U16 R109, desc[UR8][R118.64] ;  /* 0x00000008766d1981 */ /* 0x000ee2000c1e1500 */
[----:B------:R-:W-:Y:S02]  /*9b90*/  @P2 IADD3.X R117, PT, PT, R123, UR14, RZ, P3, !PT ;  /* 0x0000000e7b752c10 */ /* 0x000fe40009ffe4ff */
[----:B------:R-:W-:Y:S02]  /*9ba0*/  ISETP.LT.AND P3, PT, R18, UR4, !P4 ;  /* 0x0000000412007c0c */ /* 0x000fe4000e761270 */
[----:B------:R-:W-:Y:S01]  /*9bb0*/  ISETP.LT.AND P4, PT, R17, UR4, !P4 ;  /* 0x0000000411007c0c */ /* 0x000fe2000e781270 */
[----:B------:R-:W3:Y:S10]  /*9bc0*/  @P2 LDG.E.U16 R89, desc[UR8][R116.64] ;  /* 0x0000000874592981 */ /* 0x000ef4000c1e1500 */
[C---:B------:R-:W-:Y:S01]  /*9bd0*/  @P3 IADD3 R114, P5, PT, R124.reuse, UR15, RZ ;  /* 0x0000000f7c723c10 */ /* 0x040fe2000ffbe0ff */
[----:B------:R-:W3:Y:S03]  /*9be0*/  @P3 LDG.E.U16 R96, desc[UR8][R96.64] ;  /* 0x0000000860603981 */ /* 0x000ee6000c1e1500 */
[C---:B------:R-:W-:Y:S01]  /*9bf0*/  @P3 IADD3.X R115, PT, PT, R123.reuse, UR14, RZ, P5, !PT ;  /* 0x0000000e7b733c10 */ /* 0x040fe2000affe4ff */
[----:B------:R-:W3:Y:S01]  /*9c00*/  @P4 LDG.E.U16 R110, desc[UR8][R98.64] ;  /* 0x00000008626e4981 */ /* 0x000ee2000c1e1500 */
[----:B------:R-:W-:Y:S01]  /*9c10*/  @P4 IADD3 R112, P5, PT, R124, UR15, RZ ;  /* 0x0000000f7c704c10 */ /* 0x000fe2000ffbe0ff */
[----:B------:R-:W-:Y:S02]  /*9c20*/  UIADD3 UR15, UP0, UPT, UR15, 0x2, URZ ;  /* 0x000000020f0f7890 */ /* 0x000fe4000ff1e0ff */
[----:B------:R-:W3:Y:S01]  /*9c30*/  @P3 LDG.E.U16 R91, desc[UR8][R114.64] ;  /* 0x00000008725b3981 */ /* 0x000ee2000c1e1500 */
[----:B------:R-:W-:Y:S01]  /*9c40*/  @P4 IADD3.X R113, PT, PT, R123, UR14, RZ, P5, !PT ;  /* 0x0000000e7b714c10 */ /* 0x000fe2000affe4ff */
[----:B------:R-:W-:Y:S02]  /*9c50*/  UIADD3.X UR14, UPT, UPT, URZ, UR14, URZ, UP0, !UPT ;  /* 0x0000000eff0e7290 */ /* 0x000fe400087fe4ff */
[----:B------:R-:W-:Y:S02]  /*9c60*/  UISETP.NE.AND UP0, UPT, UR16, URZ, UPT ;  /* 0x000000ff1000728c */ /* 0x000fe4000bf05270 */
[----:B------:R-:W3:Y:S01]  /*9c70*/  @P4 LDG.E.U16 R108, desc[UR8][R112.64] ;  /* 0x00000008706c4981 */ /* 0x000ee2000c1e1500 */
[----:B----4-:R-:W-:Y:S02]  /*9c80*/  @P0 HADD2.F32 R87, -RZ, R87.H0_H0 ;  /* 0x20000057ff570230 */ /* 0x010fe40000004100 */
[----:B-----5:R-:W-:Y:S05]  /*9c90*/  @P0 HADD2.F32 R86, -RZ, R86.H0_H0 ;  /* 0x20000056ff560230 */ /* 0x020fea0000004100 */
[----:B------:R-:W-:Y:S01]  /*9ca0*/  @P0 FFMA R84, R87, R86, R84 ;  /* 0x0000005657540223 */ /* 0x000fe20000000054 */
[----:B--2---:R-:W-:Y:S02]  /*9cb0*/  @P1 HADD2.F32 R86, -RZ, R88.H0_H0 ;  /* 0x20000058ff561230 */ /* 0x004fe40000004100 */
[----:B---3--:R-:W-:Y:S02]  /*9cc0*/  @P1 HADD2.F32 R87, -RZ, R109.H0_H0 ;  /* 0x2000006dff571230 */ /* 0x008fe40000004100 */
[----:B------:R-:W-:Y:S02]  /*9cd0*/  @P2 HADD2.F32 R88, -RZ, R90.H0_H0 ;  /* 0x2000005aff582230 */ /* 0x000fe40000004100 */
[----:B------:R-:W-:Y:S02]  /*9ce0*/  @P2 HADD2.F32 R89, -RZ, R89.H0_H0 ;  /* 0x20000059ff592230 */ /* 0x000fe40000004100 */
[----:B------:R-:W-:Y:S03]  /*9cf0*/  @P1 FFMA R37, R86, R87, R37 ;  /* 0x0000005756251223 */ /* 0x000fe60000000025 */
[----:B------:R-:W-:Y:S01]  /*9d00*/  @P2 FFMA R53, R88, R89, R53 ;  /* 0x0000005958352223 */ /* 0x000fe20000000035 */
[----:B------:R-:W-:Y:S02]  /*9d10*/  @P3 HADD2.F32 R90, -RZ, R96.H0_H0 ;  /* 0x20000060ff5a3230 */ /* 0x000fe40000004100 */
[----:B------:R-:W-:Y:S02]  /*9d20*/  @P4 HADD2.F32 R92, -RZ, R110.H0_H0 ;  /* 0x2000006eff5c4230 */ /* 0x000fe40000004100 */
[----:B------:R-:W-:Y:S05]  /*9d30*/  @P3 HADD2.F32 R91, -RZ, R91.H0_H0 ;  /* 0x2000005bff5b3230 */ /* 0x000fea0000004100 */
[----:B------:R-:W-:Y:S01]  /*9d40*/  @P3 FFMA R69, R90, R91, R69 ;  /* 0x0000005b5a453223 */ /* 0x000fe20000000045 */
[----:B------:R-:W-:Y:S05]  /*9d50*/  @P4 HADD2.F32 R93, -RZ, R108.H0_H0 ;  /* 0x2000006cff5d4230 */ /* 0x000fea0000004100 */
[----:B------:R-:W-:Y:S01]  /*9d60*/  @P4 FFMA R85, R92, R93, R85 ;  /* 0x0000005d5c554223 */ /* 0x000fe20000000055 */
[----:B------:R-:W-:Y:S09]  /*9d70*/  BRA.U UP0, `(.L_x_131) ;  /* 0xffffffdd007c7547 */ /* 0x000ff2000b83ffff */
.L_x_130:
[----:B------:R-:W-:Y:S01]  /*9d80*/  ISETP.NE.AND P0, PT, R155, RZ, PT ;  /* 0x000000ff9b00720c */ /* 0x000fe20003f05270 */
[----:B------:R-:W-:-:S12]  /*9d90*/  BSSY.RECONVERGENT B0, `(.L_x_132) ;  /* 0x000000d000007945 */ /* 0x000fd80003800200 */
[----:B------:R-:W-:Y:S05]  /*9da0*/  @!P0 BRA `(.L_x_133) ;  /* 0x00000000002c8947 */ /* 0x000fea0003800000 */
[----:B------:R-:W0:Y:S01]  /*9db0*/  LDCU UR14, c[0x0][0x38c] ;  /* 0x00007180ff0e77ac */ /* 0x000e220008000800 */
[----:B------:R-:W-:-:S04]  /*9dc0*/  UISETP.NE.U32.AND UP0, UPT, UR7, URZ, UPT ;  /* 0x000000ff0700728c */ /* 0x000fc8000bf05070 */
[----:B------:R-:W-:Y:S01]  /*9dd0*/  UISETP.NE.AND.EX UP0, UPT, UR6, URZ, UPT, UP0 ;  /* 0x000000ff0600728c */ /* 0x000fe2000bf05300 */
[----:B0-----:R-:W-:-:S08]  /*9de0*/  FMUL R87, R22, UR14 ;  /* 0x0000000e16577c20 */ /* 0x001fd00008400000 */
[----:B------:R-:W-:Y:S05]  /*9df0*/  BRA.U !UP0, `(.L_x_134) ;  /* 0x0000000108107547 */ /* 0x000fea000b800000 */
[----:B------:R-:W2:Y:S01]  /*9e00*/  LDG.E.U16 R22, desc[UR8][R158.64] ;  /* 0x000000089e167981 */ /* 0x000ea2000c1e1500 */
[----:B------:R-:W0:Y:S01]  /*9e10*/  LDCU UR14, c[0x0][0x3bc] ;  /* 0x00007780ff0e77ac */ /* 0x000e220008000800 */
[----:B--2---:R-:W-:-:S05]  /*9e20*/  HADD2.F32 R22, -RZ, R22.H0_H0 ;  /* 0x20000016ff167230 */ /* 0x004fca0000004100 */
[----:B0-----:R-:W-:-:S07]  /*9e30*/  FFMA R87, R22, UR14, R87 ;  /* 0x0000000e16577c23 */ /* 0x001fce0008000057 */
.L_x_134:
[----:B------:R-:W-:-:S05]  /*9e40*/  F2FP.F16.F32.PACK_AB R22, RZ, R87 ;  /* 0x00000057ff16723e */ /* 0x000fca00000000ff */
[----:B------:R0:W-:Y:S02]  /*9e50*/  STG.E.U16 desc[UR8][R160.64], R22 ;  /* 0x00000016a0007986 */ /* 0x0001e4000c101508 */
.L_x_133:
[----:B------:R-:W-:Y:S05]  /*9e60*/  BSYNC.RECONVERGENT B0 ;  /* 0x0000000000007941 */ /* 0x000fea0003800200 */
.L_x_132:
[----:B------:R-:W1:Y:S01]  /*9e70*/  LDC R87, c[0x0][0x360] ;  /* 0x0000d800ff577b82 */ /* 0x000e620000000800 */
[----:B------:R-:W-:Y:S01]  /*9e80*/  ISETP.LT.AND P0, PT, R19, UR4, !P6 ;  /* 0x0000000413007c0c */ /* 0x000fe2000f701270 */
[----:B------:R-:W-:Y:S01]  /*9e90*/  BSSY.RECONVERGENT B0, `(.L_x_135) ;  /* 0x000001c000007945 */ /* 0x000fe20003800200 */
[----:B-1----:R-:W-:-:S05]  /*9ea0*/  IMAD R87, R87, UR29, R122 ;  /* 0x0000001d57577c24 */ /* 0x002fca000f8e027a */
[----:B------:R-:W-:-:S04]  /*9eb0*/  LEA R89, R87, 0x1, 0x2 ;  /* 0x0000000157597811 */ /* 0x000fc800078e10ff */
[----:B0-----:R-:W-:Y:S01]  /*9ec0*/  SHF.R.S32.HI R22, RZ, 0x1f, R89 ;  /* 0x0000001fff167819 */ /* 0x001fe20000011459 */
[----:B------:R-:W-:-:S04]  /*9ed0*/  IMAD.WIDE.U32 R92, R89, UR12, R156 ;  /* 0x0000000c595c7c25 */ /* 0x000fc8000f8e009c */
[----:B------:R-:W-:Y:S01]  /*9ee0*/  IMAD R86, R22, UR12, RZ ;  /* 0x0000000c16567c24 */ /* 0x000fe2000f8e02ff */
[----:B------:R-:W-:Y:S01]  /*9ef0*/  LEA R88, P2, R92, UR23, 0x1 ;  /* 0x000000175c587c11 */ /* 0x000fe2000f8408ff */
[----:B------:R-:W-:Y:S02]  /*9f00*/  IMAD R22, R22, UR10, RZ ;  /* 0x0000000a16167c24 */ /* 0x000fe4000f8e02ff */
[C---:B------:R-:W-:Y:S02]  /*9f10*/  IMAD R87, R89.reuse, UR13, R86 ;  /* 0x0000000d59577c24 */ /* 0x040fe4000f8e0256 */
[----:B------:R-:W-:-:S03]  /*9f20*/  IMAD.WIDE.U32 R90, R89, UR10, R156 ;  /* 0x0000000a595a7c25 */ /* 0x000fc6000f8e009c */
[----:B------:R-:W-:Y:S01]  /*9f30*/  IADD3 R87, PT, PT, R93, R87, RZ ;  /* 0x000000575d577210 */ /* 0x000fe20007ffe0ff */
[----:B------:R-:W-:Y:S01]  /*9f40*/  IMAD R22, R89, UR11, R22 ;  /* 0x0000000b59167c24 */ /* 0x000fe2000f8e0216 */
[----:B------:R-:W-:Y:S02]  /*9f50*/  LEA R86, P1, R90, UR21, 0x1 ;  /* 0x000000155a567c11 */ /* 0x000fe4000f8208ff */
[----:B------:R-:W-:Y:S02]  /*9f60*/  LEA.HI.X R89, R92, UR22, R87, 0x1, P2 ;  /* 0x000000165c597c11 */ /* 0x000fe400090f0c57 */
[----:B------:R-:W-:-:S04]  /*9f70*/  IADD3 R22, PT, PT, R91, R22, RZ ;  /* 0x000000165b167210 */ /* 0x000fc80007ffe0ff */
[----:B------:R-:W-:Y:S01]  /*9f80*/  LEA.HI.X R87, R90, UR20, R22, 0x1, P1 ;  /* 0x000000145a577c11 */ /* 0x000fe200088f0c16 */
[----:B------:R-:W-:Y:S06]  /*9f90*/  @!P0 BRA `(.L_x_136) ;  /* 0x00000000002c8947 */ /* 0x000fec0003800000 */
        /* <DEDUP_REMOVED lines=9> */
.L_x_137:
[----:B------:R-:W-:-:S05]  /*a030*/  F2FP.F16.F32.PACK_AB R22, RZ, R91 ;  /* 0x0000005bff16723e */ /* 0x000fca00000000ff */
[----:B------:R0:W-:Y:S02]  /*a040*/  STG.E.U16 desc[UR8][R88.64], R22 ;  /* 0x0000001658007986 */ /* 0x0001e4000c101508 */
.L_x_136:
[----:B------:R-:W-:Y:S05]  /*a050*/  BSYNC.RECONVERGENT B0 ;  /* 0x0000000000007941 */ /* 0x000fea0003800200 */
.L_x_135:
        /* <DEDUP_REMOVED lines=10> */
[----:B------:R-:W-:-:S04]  /*a100*/  IMAD.WIDE.U32 R94, R91, UR10, R156 ;  /* 0x0000000a5b5e7c25 */ /* 0x000fc8000f8e009c */
[C---:B------:R-:W-:Y:S01]  /*a110*/  IMAD R38, R91.reuse, UR13, R38 ;  /* 0x0000000d5b267c24 */ /* 0x040fe2000f8e0226 */
[----:B------:R-:W-:Y:S01]  /*a120*/  LEA R90, P1, R94, UR21, 0x1 ;  /* 0x000000155e5a7c11 */ /* 0x000fe2000f8208ff */
[----:B------:R-:W-:-:S03]  /*a130*/  IMAD R22, R91, UR11, R22 ;  /* 0x0000000b5b167c24 */ /* 0x000fc6000f8e0216 */
[----:B------:R-:W-:Y:S02]  /*a140*/  IADD3 R38, PT, PT, R97, R38, RZ ;  /* 0x0000002661267210 */ /* 0x000fe40007ffe0ff */
[----:B------:R-:W-:Y:S02]  /*a150*/  IADD3 R22, PT, PT, R95, R22, RZ ;  /* 0x000000165f167210 */ /* 0x000fe40007ffe0ff */
[----:B------:R-:W-:Y:S02]  /*a160*/  LEA.HI.X R93, R96, UR22, R38, 0x1, P2 ;  /* 0x00000016605d7c11 */ /* 0x000fe400090f0c26 */
        /* <DEDUP_REMOVED lines=11> */
.L_x_140:
[----:B------:R-:W-:-:S05]  /*a220*/  F2FP.F16.F32.PACK_AB R22, RZ, R95 ;  /* 0x0000005fff16723e */ /* 0x000fca00000000ff */
[----:B------:R0:W-:Y:S02]  /*a230*/  STG.E.U16 desc[UR8][R92.64], R22 ;  /* 0x000000165c007986 */ /* 0x0001e4000c101508 */
.L_x_139:
[----:B------:R-:W-:Y:S05]  /*a240*/  BSYNC.RECONVERGENT B0 ;  /* 0x0000000000007941 */ /* 0x000fea0003800200 */
.L_x_138:
        /* <DEDUP_REMOVED lines=28> */
.L_x_143:
[----:B------:R-:W-:-:S05]  /*a410*/  F2FP.F16.F32.PACK_AB R22, RZ, R99 ;  /* 0x00000063ff16723e */ /* 0x000fca00000000ff */
[----:B------:R0:W-:Y:S02]  /*a420*/  STG.E.U16 desc[UR8][R96.64], R22 ;  /* 0x0000001660007986 */ /* 0x0001e4000c101508 */
.L_x_142:
[----:B------:R-:W-:Y:S05]  /*a430*/  BSYNC.RECONVERGENT B0 ;  /* 0x0000000000007941 */ /* 0x000fea0003800200 */
.L_x_141:
[----:B------:R-:W-:Y:S01]  /*a440*/  ISETP.GE.AND P1, PT, R16, UR5, PT ;  /* 0x0000000510007c0c */ /* 0x000fe2000bf26270 */
[----:B------:R-:W-:Y:S03]  /*a450*/  BSSY.RECONVERGENT B0, `(.L_x_144) ;  /* 0x000000e000007945 */ /* 0x000fe60003800200 */
[----:B------:R-:W-:-:S13]  /*a460*/  ISETP.LT.AND P0, PT, R2, UR4, !P1 ;  /* 0x0000000402007c0c */ /* 0x000fda000cf01270 */
[----:B------:R-:W-:Y:S05]  /*a470*/  @!P0 BRA `(.L_x_145) ;  /* 0x00000000002c8947 */ /* 0x000fea0003800000 */
[----:B------:R-:W1:Y:S01]  /*a480*/  LDCU UR10, c[0x0][0x38c] ;  /* 0x00007180ff0a77ac */ /* 0x000e620008000800 */
[----:B------:R-:W-:-:S04]  /*a490*/  UISETP.NE.U32.AND UP0, UPT, UR7, URZ, UPT ;  /* 0x000000ff0700728c */ /* 0x000fc8000bf05070 */
[----:B------:R-:W-:Y:S01]  /*a4a0*/  UISETP.NE.AND.EX UP0, UPT, UR6, URZ, UPT, UP0 ;  /* 0x000000ff0600728c */ /* 0x000fe2000bf05300 */
[----:B-1----:R-:W-:-:S08]  /*a4b0*/  FMUL R23, R23, UR10 ;  /* 0x0000000a17177c20 */ /* 0x002fd00008400000 */
[----:B------:R-:W-:Y:S05]  /*a4c0*/  BRA.U !UP0, `(.L_x_146) ;  /* 0x0000000108107547 */ /* 0x000fea000b800000 */
[----:B0-----:R-:W2:Y:S01]  /*a4d0*/  LDG.E.U16 R22, desc[UR8][R158.64+0x2] ;  /* 0x000002089e167981 */ /* 0x001ea2000c1e1500 */
[----:B------:R-:W0:Y:S01]  /*a4e0*/  LDCU UR10, c[0x0][0x3bc] ;  /* 0x00007780ff0a77ac */ /* 0x000e220008000800 */
[----:B--2---:R-:W-:-:S05]  /*a4f0*/  HADD2.F32 R22, -RZ, R22.H0_H0 ;  /* 0x20000016ff167230 */ /* 0x004fca0000004100 */
[----:B0-----:R-:W-:-:S07]  /*a500*/  FFMA R23, R22, UR10, R23 ;  /* 0x0000000a16177c23 */ /* 0x001fce0008000017 */
.L_x_146:
[----:B0-----:R-:W-:-:S05]  /*a510*/  F2FP.F16.F32.PACK_AB R22, RZ, R23 ;  /* 0x00000017ff16723e */ /* 0x001fca00000000ff */
[----:B------:R1:W-:Y:S02]  /*a520*/  STG.E.U16 desc[UR8][R160.64+0x2], R22 ;  /* 0x00000216a0007986 */ /* 0x0003e4000c101508 */
.L_x_145:
[----:B------:R-:W-:Y:S05]  /*a530*/  BSYNC.RECONVERGENT B0 ;  /* 0x0000000000007941 */ /* 0x000fea0003800200 */
.L_x_144:
[----:B------:R-:W-:Y:S01]  /*a540*/  ISETP.LT.AND P0, PT, R19, UR4, !P1 ;  /* 0x0000000413007c0c */ /* 0x000fe2000cf01270 */
[----:B------:R-:W-:-:S12]  /*a550*/  BSSY.RECONVERGENT B0, `(.L_x_147) ;  /* 0x000000d000007945 */ /* 0x000fd80003800200 */
[----:B------:R-:W-:Y:S05]  /*a560*/  @!P0 BRA `(.L_x_148) ;  /* 0x00000000002c8947 */ /* 0x000fea0003800000 */
[----:B------:R-:W2:Y:S01]  /*a570*/  LDCU UR10, c[0x0][0x38c] ;  /* 0x00007180ff0a77ac */ /* 0x000ea20008000800 */
[----:B------:R-:W-:-:S04]  /*a580*/  UISETP.NE.U32.AND UP0, UPT, UR7, URZ, UPT ;  /* 0x000000ff0700728c */ /* 0x000fc8000bf05070 */
[----:B------:R-:W-:Y:S01]  /*a590*/  UISETP.NE.AND.EX UP0, UPT, UR6, URZ, UPT, UP0 ;  /* 0x000000ff0600728c */ /* 0x000fe2000bf05300 */
[----:B--2---:R-:W-:-:S08]  /*a5a0*/  FMUL R39, R39, UR10 ;  /* 0x0000000a27277c20 */ /* 0x004fd00008400000 */
[----:B------:R-:W-:Y:S05]  /*a5b0*/  BRA.U !UP0, `(.L_x_149) ;  /* 0x0000000108107547 */ /* 0x000fea000b800000 */
[----:B01----:R-:W2:Y:S01]  /*a5c0*/  LDG.E.U16 R22, desc[UR8][R86.64+0x2] ;  /* 0x0000020856167981 */ /* 0x003ea2000c1e1500 */
[----:B------:R-:W0:Y:S01]  /*a5d0*/  LDCU UR10, c[0x0][0x3bc] ;  /* 0x00007780ff0a77ac */ /* 0x000e220008000800 */
[----:B--2---:R-:W-:-:S05]  /*a5e0*/  HADD2.F32 R22, -RZ, R22.H0_H0 ;  /* 0x20000016ff167230 */ /* 0x004fca0000004100 */
[----:B0-----:R-:W-:-:S07]  /*a5f0*/  FFMA R39, R22, UR10, R39 ;  /* 0x0000000a16277c23 */ /* 0x001fce0008000027 */
.L_x_149:
[----:B01----:R-:W-:-:S05]  /*a600*/  F2FP.F16.F32.PACK_AB R22, RZ, R39 ;  /* 0x00000027ff16723e */ /* 0x003fca00000000ff */
[----:B------:R2:W-:Y:S02]  /*a610*/  STG.E.U16 desc[UR8][R88.64+0x2], R22 ;  /* 0x0000021658007986 */ /* 0x0005e4000c101508 */
.L_x_148:
[----:B------:R-:W-:Y:S05]  /*a620*/  BSYNC.RECONVERGENT B0 ;  /* 0x0000000000007941 */ /* 0x000fea0003800200 */
.L_x_147:
[----:B------:R-:W-:Y:S01]  /*a630*/  ISETP.LT.AND P0, PT, R18, UR4, !P1 ;  /* 0x0000000412007c0c */ /* 0x000fe2000cf01270 */
[----:B------:R-:W-:-:S12]  /*a640*/  BSSY.RECONVERGENT B0, `(.L_x_150) ;  /* 0x000000d000007945 */ /* 0x000fd80003800200 */
[----:B------:R-:W-:Y:S05]  /*a650*/  @!P0 BRA `(.L_x_151) ;  /* 0x00000000002c8947 */ /* 0x000fea0003800000 */
[----:B------:R-:W3:Y:S01]  /*a660*/  LDCU UR10, c[0x0][0x38c] ;  /* 0x00007180ff0a77ac */ /* 0x000ee20008000800 */
[----:B------:R-:W-:-:S04]  /*a670*/  UISETP.NE.U32.AND UP0, UPT, UR7, URZ, UPT ;  /* 0x000000ff0700728c */ /* 0x000fc8000bf05070 */
[----:B------:R-:W-:Y:S01]  /*a680*/  UISETP.NE.AND.EX UP0, UPT, UR6, URZ, UPT, UP0 ;  /* 0x000000ff0600728c */ /* 0x000fe2000bf05300 */
[----:B---3--:R-:W-:-:S08]  /*a690*/  FMUL R55, R55, UR10 ;  /* 0x0000000a37377c20 */ /* 0x008fd00008400000 */
[----:B------:R-:W-:Y:S05]  /*a6a0*/  BRA.U !UP0, `(.L_x_152) ;  /* 0x0000000108107547 */ /* 0x000fea000b800000 */
[----:B012---:R-:W2:Y:S01]  /*a6b0*/  LDG.E.U16 R22, desc[UR8][R90.64+0x2] ;  /* 0x000002085a167981 */ /* 0x007ea2000c1e1500 */
[----:B------:R-:W0:Y:S01]  /*a6c0*/  LDCU UR10, c[0x0][0x3bc] ;  /* 0x00007780ff0a77ac */ /* 0x000e220008000800 */
[----:B--2---:R-:W-:-:S05]  /*a6d0*/  HADD2.F32 R22, -RZ, R22.H0_H0 ;  /* 0x20000016ff167230 */ /* 0x004fca0000004100 */
[----:B0-----:R-:W-:-:S07]  /*a6e0*/  FFMA R55, R22, UR10, R55 ;  /* 0x0000000a16377c23 */ /* 0x001fce0008000037 */
.L_x_152:
[----:B012---:R-:W-:-:S05]  /*a6f0*/  F2FP.F16.F32.PACK_AB R22, RZ, R55 ;  /* 0x00000037ff16723e */ /* 0x007fca00000000ff */
[----:B------:R3:W-:Y:S02]  /*a700*/  STG.E.U16 desc[UR8][R92.64+0x2], R22 ;  /* 0x000002165c007986 */ /* 0x0007e4000c101508 */
.L_x_151:
[----:B------:R-:W-:Y:S05]  /*a710*/  BSYNC.RECONVERGENT B0 ;  /* 0x0000000000007941 */ /* 0x000fea0003800200 */
.L_x_150:
[----:B------:R-:W-:Y:S01]  /*a720*/  ISETP.LT.AND P0, PT, R17, UR4, !P1 ;  /* 0x0000000411007c0c */ /* 0x000fe2000cf01270 */
[----:B------:R-:W-:-:S12]  /*a730*/  BSSY.RECONVERGENT B0, `(.L_x_153) ;  /* 0x000000d000007945 */ /* 0x000fd80003800200 */
[----:B------:R-:W-:Y:S05]  /*a740*/  @!P0 BRA `(.L_x_154) ;  /* 0x00000000002c8947 */ /* 0x000fea0003800000 */
[----:B------:R-:W4:Y:S01]  /*a750*/  LDCU UR10, c[0x0][0x38c] ;  /* 0x00007180ff0a77ac */ /* 0x000f220008000800 */
[----:B------:R-:W-:-:S04]  /*a760*/  UISETP.NE.U32.AND UP0, UPT, UR7, URZ, UPT ;  /* 0x000000ff0700728c */ /* 0x000fc8000bf05070 */
[----:B------:R-:W-:Y:S01]  /*a770*/  UISETP.NE.AND.EX UP0, UPT, UR6, URZ, UPT, UP0 ;  /* 0x000000ff0600728c */ /* 0x000fe2000bf05300 */
[----:B----4-:R-:W-:-:S08]  /*a780*/  FMUL R71, R71, UR10 ;  /* 0x0000000a47477c20 */ /* 0x010fd00008400000 */
[----:B------:R-:W-:Y:S05]  /*a790*/  BRA.U !UP0, `(.L_x_155) ;  /* 0x0000000108107547 */ /* 0x000fea000b800000 */
[----:B0123--:R-:W2:Y:S01]  /*a7a0*/  LDG.E.U16 R22, desc[UR8][R94.64+0x2] ;  /* 0x000002085e167981 */ /* 0x00fea2000c1e1500 */
[----:B------:R-:W0:Y:S01]  /*a7b0*/  LDCU UR10, c[0x0][0x3bc] ;  /* 0x00007780ff0a77ac */ /* 0x000e220008000800 */
[----:B--2---:R-:W-:-:S05]  /*a7c0*/  HADD2.F32 R22, -RZ, R22.H0_H0 ;  /* 0x20000016ff167230 */ /* 0x004fca0000004100 */
[----:B0-----:R-:W-:-:S07]  /*a7d0*/  FFMA R71, R22, UR10, R71 ;  /* 0x0000000a16477c23 */ /* 0x001fce0008000047 */
.L_x_155:
[----:B0123--:R-:W-:-:S05]  /*a7e0*/  F2FP.F16.F32.PACK_AB R22, RZ, R71 ;  /* 0x00000047ff16723e */ /* 0x00ffca00000000ff */
[----:B------:R4:W-:Y:S02]  /*a7f0*/  STG.E.U16 desc[UR8][R96.64+0x2], R22 ;  /* 0x0000021660007986 */ /* 0x0009e4000c101508 */
.L_x_154:
[----:B------:R-:W-:Y:S05]  /*a800*/  BSYNC.RECONVERGENT B0 ;  /* 0x0000000000007941 */ /* 0x000fea0003800200 */
.L_x_153:
[----:B------:R-:W-:Y:S01]  /*a810*/  ISETP.GE.AND P1, PT, R15, UR5, PT ;  /* 0x000000050f007c0c */ /* 0x000fe2000bf26270 */
[----:B------:R-:W-:Y:S03]  /*a820*/  BSSY.RECONVERGENT B0, `(.L_x_156) ;  /* 0x000000e000007945 */ /* 0x000fe60003800200 */
[----:B------:R-:W-:-:S13]  /*a830*/  ISETP.LT.AND P0, PT, R2, UR4, !P1 ;  /* 0x0000000402007c0c */ /* 0x000fda000cf01270 */
[----:B------:R-:W-:Y:S05]  /*a840*/  @!P0 BRA `(.L_x_157) ;  /* 0x00000000002c8947 */ /* 0x000fea0003800000 */
[----:B------:R-:W5:Y:S01]  /*a850*/  LDCU UR10, c[0x0][0x38c] ;  /* 0x00007180ff0a77ac */ /* 0x000f620008000800 */
[----:B------:R-:W-:-:S04]  /*a860*/  UISETP.NE.U32.AND UP0, UPT, UR7, URZ, UPT ;  /* 0x000000ff0700728c */ /* 0x000fc8000bf05070 */
[----:B------:R-:W-:Y:S01]  /*a870*/  UISETP.NE.AND.EX UP0, UPT, UR6, URZ, UPT, UP0 ;  /* 0x000000ff0600728c */ /* 0x000fe2000bf05300 */
[----:B-----5:R-:W-:-:S08]  /*a880*/  FMUL R23, R24, UR10 ;  /* 0x0000000a18177c20 */ /* 0x020fd00008400000 */
[----:B------:R-:W-:Y:S05]  /*a890*/  BRA.U !UP0, `(.L_x_158) ;  /* 0x0000000108107547 */ /* 0x000fea000b800000 */
[----:B01234-:R-:W2:Y:S01]  /*a8a0*/  LDG.E.U16 R22, desc[UR8][R158.64+0x4] ;  /* 0x000004089e167981 */ /* 0x01fea2000c1e1500 */
[----:B------:R-:W0:Y:S01]  /*a8b0*/  LDCU UR10, c[0x0][0x3bc] ;  /* 0x00007780ff0a77ac */ /* 0x000e220008000800 */
[----:B--2---:R-:W-:-:S05]  /*a8c0*/  HADD2.F32 R22, -RZ, R22.H0_H0 ;  /* 0x20000016ff167230 */ /* 0x004fca0000004100 */
[----:B0-----:R-:W-:-:S07]  /*a8d0*/  FFMA R23, R22, UR10, R23 ;  /* 0x0000000a16177c23 */ /* 0x001fce0008000017 */
.L_x_158:
[----:B01234-:R-:W-:-:S05]  /*a8e0*/  F2FP.F16.F32.PACK_AB R22, RZ, R23 ;  /* 0x00000017ff16723e */ /* 0x01ffca00000000ff */
[----:B------:R0:W-:Y:S02]  /*a8f0*/  STG.E.U16 desc[UR8][R160.64+0x4], R22 ;  /* 0x00000416a0007986 */ /* 0x0001e4000c101508 */
.L_x_157:
[----:B------:R-:W-:Y:S05]  /*a900*/  BSYNC.RECONVERGENT B0 ;  /* 0x0000000000007941 */ /* 0x000fea0003800200 */
.L_x_156:
[----:B------:R-:W-:Y:S01]  /*a910*/  ISETP.LT.AND P0, PT, R19, UR4, !P1 ;  /* 0x0000000413007c0c */ /* 0x000fe2000cf01270 */
[----:B------:R-:W-:-:S12]  /*a920*/  BSSY.RECONVERGENT B0, `(.L_x_159) ;  /* 0x000000d000007945 */ /* 0x000fd80003800200 */
        /* <DEDUP_REMOVED lines=10> */
.L_x_161:
[----:B01234-:R-:W-:-:S05]  /*a9d0*/  F2FP.F16.F32.PACK_AB R22, RZ, R23 ;  /* 0x00000017ff16723e */ /* 0x01ffca00000000ff */
[----:B------:R0:W-:Y:S02]  /*a9e0*/  STG.E.U16 desc[UR8][R88.64+0x4], R22 ;  /* 0x0000041658007986 */ /* 0x0001e4000c101508 */
.L_x_160:
[----:B------:R-:W-:Y:S05]  /*a9f0*/  BSYNC.RECONVERGENT B0 ;  /* 0x0000000000007941 */ /* 0x000fea0003800200 */
.L_x_159:
        /* <DEDUP_REMOVED lines=12> */
.L_x_164:
[----:B01234-:R-:W-:-:S05]  /*aac0*/  F2FP.F16.F32.PACK_AB R22, RZ, R23 ;  /* 0x00000017ff16723e */ /* 0x01ffca00000000ff */
[----:B------:R0:W-:Y:S02]  /*aad0*/  STG.E.U16 desc[UR8][R92.64+0x4], R22 ;  /* 0x000004165c007986 */ /* 0x0001e4000c101508 */
.L_x_163:
[----:B------:R-:W-:Y:S05]  /*aae0*/  BSYNC.RECONVERGENT B0 ;  /* 0x0000000000007941 */ /* 0x000fea0003800200 */
.L_x_162:
        /* <DEDUP_REMOVED lines=12> */
.L_x_167:
[----:B01234-:R-:W-:-:S05]  /*abb0*/  F2FP.F16.F32.PACK_AB R22, RZ, R23 ;  /* 0x00000017ff16723e */ /* 0x01ffca00000000ff */
[----:B------:R0:W-:Y:S02]  /*abc0*/  STG.E.U16 desc[UR8][R96.64+0x4], R22 ;  /* 0x0000041660007986 */ /* 0x0001e4000c101508 */
.L_x_166:
[----:B------:R-:W-:Y:S05]  /*abd0*/  BSYNC.RECONVERGENT B0 ;  /* 0x0000000000007941 */ /* 0x000fea0003800200 */
.L_x_165:
        /* <DEDUP_REMOVED lines=13> */
.L_x_170:
[----:B01234-:R-:W-:-:S05]  /*acb0*/  F2FP.F16.F32.PACK_AB R22, RZ, R25 ;  /* 0x00000019ff16723e */ /* 0x01ffca00000000ff */
[----:B------:R0:W-:Y:S02]  /*acc0*/  STG.E.U16 desc[UR8][R160.64+0x6], R22 ;  /* 0x00000616a0007986 */ /* 0x0001e4000c101508 */
.L_x_169:
[----:B------:R-:W-:Y:S05]  /*acd0*/  BSYNC.RECONVERGENT B0 ;  /* 0x0000000000007941 */ /* 0x000fea0003800200 */
.L_x_168:
        /* <DEDUP_REMOVED lines=12> */
.L_x_173:
[----:B01234-:R-:W-:-:S05]  /*ada0*/  F2FP.F16.F32.PACK_AB R22, RZ, R41 ;  /* 0x00000029ff16723e */ /* 0x01ffca00000000ff */
[----:B------:R0:W-:Y:S02]  /*adb0*/  STG.E.U16 desc[UR8][R88.64+0x6], R22 ;  /* 0x0000061658007986 */ /* 0x0001e4000c101508 */
.L_x_172:
[----:B------:R-:W-:Y:S05]  /*adc0*/  BSYNC.RECONVERGENT B0 ;  /* 0x0000000000007941 */ /* 0x000fea0003800200 */
.L_x_171:
        /* <DEDUP_REMOVED lines=12> */
.L_x_176:
[----:B01234-:R-:W-:-:S05]  /*ae90*/  F2FP.F16.F32.PACK_AB R22, RZ, R57 ;  /* 0x00000039ff16723e */ /* 0x01ffca00000000ff */
[----:B------:R0:W-:Y:S02]  /*aea0*/  STG.E.U16 desc[UR8][R92.64+0x6], R22 ;  /* 0x000006165c007986 */ /* 0x0001e4000c101508 */
.L_x_175:
[----:B------:R-:W-:Y:S05]  /*aeb0*/  BSYNC.RECONVERGENT B0 ;  /* 0x0000000000007941 */ /* 0x000fea0003800200 */
.L_x_174:
        /* <DEDUP_REMOVED lines=12> */
.L_x_179:
[----:B01234-:R-:W-:-:S05]  /*af80*/  F2FP.F16.F32.PACK_AB R22, RZ, R73 ;  /* 0x00000049ff16723e */ /* 0x01ffca00000000ff */
[----:B------:R0:W-:Y:S02]  /*af90*/  STG.E.U16 desc[UR8][R96.64+0x6], R22 ;  /* 0x0000061660007986 */ /* 0x0001e4000c101508 */
.L_x_178:
[----:B------:R-:W-:Y:S05]  /*afa0*/  BSYNC.RECONVERGENT B0 ;  /* 0x0000000000007941 */ /* 0x000fea0003800200 */
.L_x_177:
        /* <DEDUP_REMOVED lines=13> */
.L_x_182:
[----:B01234-:R-:W-:-:S05]  /*b080*/  F2FP.F16.F32.PACK_AB R22, RZ, R23 ;  /* 0x00000017ff16723e */ /* 0x01ffca00000000ff */
[----:B------:R0:W-:Y:S02]  /*b090*/  STG.E.U16 desc[UR8][R160.64+0x8], R22 ;  /* 0x00000816a0007986 */ /* 0x0001e4000c101508 */
.L_x_181:
[----:B------:R-:W-:Y:S05]  /*b0a0*/  BSYNC.RECONVERGENT B0 ;  /* 0x0000000000007941 */ /* 0x000fea0003800200 */
.L_x_180:
        /* <DEDUP_REMOVED lines=12> */
.L_x_185:
[----:B01234-:R-:W-:-:S05]  /*b170*/  F2FP.F16.F32.PACK_AB R22, RZ, R23 ;  /* 0x00000017ff16723e */ /* 0x01ffca00000000ff */
[----:B------:R0:W-:Y:S02]  /*b180*/  STG.E.U16 desc[UR8][R88.64+0x8], R22 ;  /* 0x0000081658007986 */ /* 0x0001e4000c101508 */
.L_x_184:
[----:B------:R-:W-:Y:S05]  /*b190*/  BSYNC.RECONVERGENT B0 ;  /* 0x0000000000007941 */ /* 0x000fea0003800200 */
.L_x_183:
        /* <DEDUP_REMOVED lines=12> */
.L_x_188:
[----:B01234-:R-:W-:-:S05]  /*b260*/  F2FP.F16.F32.PACK_AB R22, RZ, R23 ;  /* 0x00000017ff16723e */ /* 0x01ffca00000000ff */
[----:B------:R0:W-:Y:S02]  /*b270*/  STG.E.U16 desc[UR8][R92.64+0x8], R22 ;  /* 0x000008165c007986 */ /* 0x0001e4000c101508 */
.L_x_187:
[----:B------:R-:W-:Y:S05]  /*b280*/  BSYNC.RECONVERGENT B0 ;  /* 0x0000000000007941 */ /* 0x000fea0003800200 */
.L_x_186:
        /* <DEDUP_REMOVED lines=12> */
.L_x_191:
[----:B01234-:R-:W-:-:S05]  /*b350*/  F2FP.F16.F32.PACK_AB R22, RZ, R23 ;  /* 0x00000017ff16723e */ /* 0x01ffca00000000ff */
[----:B------:R0:W-:Y:S02]  /*b360*/  STG.E.U16 desc[UR8][R96.64+0x8], R22 ;  /* 0x0000081660007986 */ /* 0x0001e4000c101508 */
.L_x_190:
[----:B------:R-:W-:Y:S05]  /*b370*/  BSYNC.RECONVERGENT B0 ;  /* 0x0000000000007941 */ /* 0x000fea0003800200 */
.L_x_189:
        /* <DEDUP_REMOVED lines=13> */
.L_x_194:
[----:B01234-:R-:W-:-:S05]  /*b450*/  F2FP.F16.F32.PACK_AB R22, RZ, R27 ;  /* 0x0000001bff16723e */ /* 0x01ffca00000000ff */
[----:B------:R0:W-:Y:S02]  /*b460*/  STG.E.U16 desc[UR8][R160.64+0xa], R22 ;  /* 0x00000a16a0007986 */ /* 0x0001e4000c101508 */
.L_x_193:
[----:B------:R-:W-:Y:S05]  /*b470*/  BSYNC.RECONVERGENT B0 ;  /* 0x0000000000007941 */ /* 0x000fea0003800200 */
.L_x_192:
        /* <DEDUP_REMOVED lines=12> */
.L_x_197:
[----:B01234-:R-:W-:-:S05]  /*b540*/  F2FP.F16.F32.PACK_AB R22, RZ, R43 ;  /* 0x0000002bff16723e */ /* 0x01ffca00000000ff */
[----:B------:R0:W-:Y:S02]  /*b550*/  STG.E.U16 desc[UR8][R88.64+0xa], R22 ;  /* 0x00000a1658007986 */ /* 0x0001e4000c101508 */
.L_x_196:
[----:B------:R-:W-:Y:S05]  /*b560*/  BSYNC.RECONVERGENT B0 ;  /* 0x0000000000007941 */ /* 0x000fea0003800200 */
.L_x_195:
        /* <DEDUP_REMOVED lines=12> */
.L_x_200:
[----:B01234-:R-:W-:-:S05]  /*b630*/  F2FP.F16.F32.PACK_AB R22, RZ, R59 ;  /* 0x0000003bff16723e */ /* 0x01ffca00000000ff */
[----:B------:R0:W-:Y:S02]  /*b640*/  STG.E.U16 desc[UR8][R92.64+0xa], R22 ;  /* 0x00000a165c007986 */ /* 0x0001e4000c101508 */
.L_x_199:
[----:B------:R-:W-:Y:S05]  /*b650*/  BSYNC.RECONVERGENT B0 ;  /* 0x0000000000007941 */ /* 0x000fea0003800200 */
.L_x_198:
        /* <DEDUP_REMOVED lines=12> */
.L_x_203:
[----:B01234-:R-:W-:-:S05]  /*b720*/  F2FP.F16.F32.PACK_AB R22, RZ, R75 ;  /* 0x0000004bff16723e */ /* 0x01ffca00000000ff */
[----:B------:R0:W-:Y:S02]  /*b730*/  STG.E.U16 desc[UR8][R96.64+0xa], R22 ;  /* 0x00000a1660007986 */ /* 0x0001e4000c101508 */
.L_x_202:
[----:B------:R-:W-:Y:S05]  /*b740*/  BSYNC.RECONVERGENT B0 ;  /* 0x0000000000007941 */ /* 0x000fea0003800200 */
.L_x_201:
        /* <DEDUP_REMOVED lines=13> */
.L_x_206:
[----:B01234-:R-:W-:-:S05]  /*b820*/  F2FP.F16.F32.PACK_AB R22, RZ, R23 ;  /* 0x00000017ff16723e */ /* 0x01ffca00000000ff */
[----:B------:R0:W-:Y:S02]  /*b830*/  STG.E.U16 desc[UR8][R160.64+0xc], R22 ;  /* 0x00000c16a0007986 */ /* 0x0001e4000c101508 */
.L_x_205:
[----:B------:R-:W-:Y:S05]  /*b840*/  BSYNC.RECONVERGENT B0 ;  /* 0x0000000000007941 */ /* 0x000fea0003800200 */
.L_x_204:
        /* <DEDUP_REMOVED lines=12> */
.L_x_209:
[----:B01234-:R-:W-:-:S05]  /*b910*/  F2FP.F16.F32.PACK_AB R22, RZ, R23 ;  /* 0x00000017ff16723e */ /* 0x01ffca00000000ff */
[----:B------:R0:W-:Y:S02]  /*b920*/  STG.E.U16 desc[UR8][R88.64+0xc], R22 ;  /* 0x00000c1658007986 */ /* 0x0001e4000c101508 */
.L_x_208:
[----:B------:R-:W-:Y:S05]  /*b930*/  BSYNC.RECONVERGENT B0 ;  /* 0x0000000000007941 */ /* 0x000fea0003800200 */
.L_x_207:
        /* <DEDUP_REMOVED lines=12> */
.L_x_212:
[----:B01234-:R-:W-:-:S05]  /*ba00*/  F2FP.F16.F32.PACK_AB R22, RZ, R23 ;  /* 0x00000017ff16723e */ /* 0x01ffca00000000ff */
[----:B------:R0:W-:Y:S02]  /*ba10*/  STG.E.U16 desc[UR8][R92.64+0xc], R22 ;  /* 0x00000c165c007986 */ /* 0x0001e4000c101508 */
.L_x_211:
[----:B------:R-:W-:Y:S05]  /*ba20*/  BSYNC.RECONVERGENT B0 ;  /* 0x0000000000007941 */ /* 0x000fea0003800200 */
.L_x_210:
        /* <DEDUP_REMOVED lines=12> */
.L_x_215:
[----:B01234-:R-:W-:-:S05]  /*baf0*/  F2FP.F16.F32.PACK_AB R22, RZ, R23 ;  /* 0x00000017ff16723e */ /* 0x01ffca00000000ff */
[----:B------:R0:W-:Y:S02]  /*bb00*/  STG.E.U16 desc[UR8][R96.64+0xc], R22 ;  /* 0x00000c1660007986 */ /* 0x0001e4000c101508 */
.L_x_214:
[----:B------:R-:W-:Y:S05]  /*bb10*/  BSYNC.RECONVERGENT B0 ;  /* 0x0000000000007941 */ /* 0x000fea0003800200 */
.L_x_213:
        /* <DEDUP_REMOVED lines=13> */
.L_x_218:
[----:B01234-:R-:W-:-:S05]  /*bbf0*/  F2FP.F16.F32.PACK_AB R22, RZ, R29 ;  /* 0x0000001dff16723e */ /* 0x01ffca00000000ff */
[----:B------:R0:W-:Y:S02]  /*bc00*/  STG.E.U16 desc[UR8][R160.64+0xe], R22 ;  /* 0x00000e16a0007986 */ /* 0x0001e4000c101508 */
.L_x_217:
[----:B------:R-:W-:Y:S05]  /*bc10*/  BSYNC.RECONVERGENT B0 ;  /* 0x0000000000007941 */ /* 0x000fea0003800200 */
.L_x_216:
        /* <DEDUP_REMOVED lines=12> */
.L_x_221:
[----:B01234-:R-:W-:-:S05]  /*bce0*/  F2FP.F16.F32.PACK_AB R22, RZ, R45 ;  /* 0x0000002dff16723e */ /* 0x01ffca00000000ff */
[----:B------:R0:W-:Y:S02]  /*bcf0*/  STG.E.U16 desc[UR8][R88.64+0xe], R22 ;  /* 0x00000e1658007986 */ /* 0x0001e4000c101508 */
.L_x_220:
[----:B------:R-:W-:Y:S05]  /*bd00*/  BSYNC.RECONVERGENT B0 ;  /* 0x0000000000007941 */ /* 0x000fea0003800200 */
.L_x_219:
        /* <DEDUP_REMOVED lines=12> */
.L_x_224:
[----:B01234-:R-:W-:-:S05]  /*bdd0*/  F2FP.F16.F32.PACK_AB R22, RZ, R61 ;  /* 0x0000003dff16723e */ /* 0x01ffca00000000ff */
[----:B------:R0:W-:Y:S02]  /*bde0*/  STG.E.U16 desc[UR8][R92.64+0xe], R22 ;  /* 0x00000e165c007986 */ /* 0x0001e4000c101508 */
.L_x_223:
[----:B------:R-:W-:Y:S05]  /*bdf0*/  BSYNC.RECONVERGENT B0 ;  /* 0x0000000000007941 */ /* 0x000fea0003800200 */
.L_x_222:
        /* <DEDUP_REMOVED lines=12> */
.L_x_227:
[----:B01234-:R-:W-:-:S05]  /*bec0*/  F2FP.F16.F32.PACK_AB R22, RZ, R77 ;  /* 0x0000004dff16723e */ /* 0x01ffca00000000ff */
[----:B------:R0:W-:Y:S02]  /*bed0*/  STG.E.U16 desc[UR8][R96.64+0xe], R22 ;  /* 0x00000e1660007986 */ /* 0x0001e4000c101508 */
.L_x_226:
[----:B------:R-:W-:Y:S05]  /*bee0*/  BSYNC.RECONVERGENT B0 ;  /* 0x0000000000007941 */ /* 0x000fea0003800200 */
.L_x_225:
        /* <DEDUP_REMOVED lines=13> */
.L_x_230:
[----:B01234-:R-:W-:-:S05]  /*bfc0*/  F2FP.F16.F32.PACK_AB R22, RZ, R23 ;  /* 0x00000017ff16723e */ /* 0x01ffca00000000ff */
[----:B------:R0:W-:Y:S02]  /*bfd0*/  STG.E.U16 desc[UR8][R160.64+0x10], R22 ;  /* 0x00001016a0007986 */ /* 0x0001e4000c101508 */
.L_x_229:
[----:B------:R-:W-:Y:S05]  /*bfe0*/  BSYNC.RECONVERGENT B0 ;  /* 0x0000000000007941 */ /* 0x000fea0003800200 */
.L_x_228:
        /* <DEDUP_REMOVED lines=12> */
.L_x_233:
[----:B01234-:R-:W-:-:S05]  /*c0b0*/  F2FP.F16.F32.PACK_AB R22, RZ, R23 ;  /* 0x00000017ff16723e */ /* 0x01ffca00000000ff */
[----:B------:R0:W-:Y:S02]  /*c0c0*/  STG.E.U16 desc[UR8][R88.64+0x10], R22 ;  /* 0x0000101658007986 */ /* 0x0001e4000c101508 */
.L_x_232:
[----:B------:R-:W-:Y:S05]  /*c0d0*/  BSYNC.RECONVERGENT B0 ;  /* 0x0000000000007941 */ /* 0x000fea0003800200 */
.L_x_231:
        /* <DEDUP_REMOVED lines=12> */
.L_x_236:
[----:B01234-:R-:W-:-:S05]  /*c1a0*/  F2FP.F16.F32.PACK_AB R22, RZ, R23 ;  /* 0x00000017ff16723e */ /* 0x01ffca00000000ff */
[----:B------:R0:W-:Y:S02]  /*c1b0*/  STG.E.U16 desc[UR8][R92.64+0x10], R22 ;  /* 0x000010165c007986 */ /* 0x0001e4000c101508 */
.L_x_235:
[----:B------:R-:W-:Y:S05]  /*c1c0*/  BSYNC.RECONVERGENT B0 ;  /* 0x0000000000007941 */ /* 0x000fea0003800200 */
.L_x_234:
        /* <DEDUP_REMOVED lines=12> */
.L_x_239:
[----:B01234-:R-:W-:-:S05]  /*c290*/  F2FP.F16.F32.PACK_AB R22, RZ, R23 ;  /* 0x00000017ff16723e */ /* 0x01ffca00000000ff */
[----:B------:R0:W-:Y:S02]  /*c2a0*/  STG.E.U16 desc[UR8][R96.64+0x10], R22 ;  /* 0x0000101660007986 */ /* 0x0001e4000c101508 */
.L_x_238:
[----:B------:R-:W-:Y:S05]  /*c2b0*/  BSYNC.RECONVERGENT B0 ;  /* 0x0000000000007941 */ /* 0x000fea0003800200 */
.L_x_237:
        /* <DEDUP_REMOVED lines=13> */
.L_x_242:
[----:B01234-:R-:W-:-:S05]  /*c390*/  F2FP.F16.F32.PACK_AB R22, RZ, R31 ;  /* 0x0000001fff16723e */ /* 0x01ffca00000000ff */
[----:B------:R0:W-:Y:S02]  /*c3a0*/  STG.E.U16 desc[UR8][R160.64+0x12], R22 ;  /* 0x00001216a0007986 */ /* 0x0001e4000c101508 */
.L_x_241:
[----:B------:R-:W-:Y:S05]  /*c3b0*/  BSYNC.RECONVERGENT B0 ;  /* 0x0000000000007941 */ /* 0x000fea0003800200 */
.L_x_240:
        /* <DEDUP_REMOVED lines=12> */
.L_x_245:
[----:B01234-:R-:W-:-:S05]  /*c480*/  F2FP.F16.F32.PACK_AB R22, RZ, R47 ;  /* 0x0000002fff16723e */ /* 0x01ffca00000000ff */
[----:B------:R0:W-:Y:S02]  /*c490*/  STG.E.U16 desc[UR8][R88.64+0x12], R22 ;  /* 0x0000121658007986 */ /* 0x0001e4000c101508 */
.L_x_244:
[----:B------:R-:W-:Y:S05]  /*c4a0*/  BSYNC.RECONVERGENT B0 ;  /* 0x0000000000007941 */ /* 0x000fea0003800200 */
.L_x_243:
        /* <DEDUP_REMOVED lines=12> */
.L_x_248:
[----:B01234-:R-:W-:-:S05]  /*c570*/  F2FP.F16.F32.PACK_AB R22, RZ, R63 ;  /* 0x0000003fff16723e */ /* 0x01ffca00000000ff */
[----:B------:R0:W-:Y:S02]  /*c580*/  STG.E.U16 desc[UR8][R92.64+0x12], R22 ;  /* 0x000012165c007986 */ /* 0x0001e4000c101508 */
.L_x_247:
[----:B------:R-:W-:Y:S05]  /*c590*/  BSYNC.RECONVERGENT B0 ;  /* 0x0000000000007941 */ /* 0x000fea0003800200 */
.L_x_246:
        /* <DEDUP_REMOVED lines=12> */
.L_x_251:
[----:B01234-:R-:W-:-:S05]  /*c660*/  F2FP.F16.F32.PACK_AB R22, RZ, R79 ;  /* 0x0000004fff16723e */ /* 0x01ffca00000000ff */
[----:B------:R0:W-:Y:S02]  /*c670*/  STG.E.U16 desc[UR8][R96.64+0x12], R22 ;  /* 0x0000121660007986 */ /* 0x0001e4000c101508 */
.L_x_250:
[----:B------:R-:W-:Y:S05]  /*c680*/  BSYNC.RECONVERGENT B0 ;  /* 0x0000000000007941 */ /* 0x000fea0003800200 */
.L_x_249:
        /* <DEDUP_REMOVED lines=13> */
.L_x_254:
[----:B01234-:R-:W-:-:S05]  /*c760*/  F2FP.F16.F32.PACK_AB R22, RZ, R23 ;  /* 0x00000017ff16723e */ /* 0x01ffca00000000ff */
[----:B------:R0:W-:Y:S02]  /*c770*/  STG.E.U16 desc[UR8][R160.64+0x14], R22 ;  /* 0x00001416a0007986 */ /* 0x0001e4000c101508 */
.L_x_253:
[----:B------:R-:W-:Y:S05]  /*c780*/  BSYNC.RECONVERGENT B0 ;  /* 0x0000000000007941 */ /* 0x000fea0003800200 */
.L_x_252:
        /* <DEDUP_REMOVED lines=12> */
.L_x_257:
[----:B01234-:R-:W-:-:S05]  /*c850*/  F2FP.F16.F32.PACK_AB R22, RZ, R23 ;  /* 0x00000017ff16723e */ /* 0x01ffca00000000ff */
[----:B------:R0:W-:Y:S02]  /*c860*/  STG.E.U16 desc[UR8][R88.64+0x14], R22 ;  /* 0x0000141658007986 */ /* 0x0001e4000c101508 */
.L_x_256:
[----:B------:R-:W-:Y:S05]  /*c870*/  BSYNC.RECONVERGENT B0 ;  /* 0x0000000000007941 */ /* 0x000fea0003800200 */
.L_x_255:
        /* <DEDUP_REMOVED lines=12> */
.L_x_260:
[----:B01234-:R-:W-:-:S05]  /*c940*/  F2FP.F16.F32.PACK_AB R22, RZ, R23 ;  /* 0x00000017ff16723e */ /* 0x01ffca00000000ff */
[----:B------:R0:W-:Y:S02]  /*c950*/  STG.E.U16 desc[UR8][R92.64+0x14], R22 ;  /* 0x000014165c007986 */ /* 0x0001e4000c101508 */
.L_x_259:
[----:B------:R-:W-:Y:S05]  /*c960*/  BSYNC.RECONVERGENT B0 ;  /* 0x0000000000007941 */ /* 0x000fea0003800200 */
.L_x_258:
        /* <DEDUP_REMOVED lines=12> */
.L_x_263:
[----:B01234-:R-:W-:-:S05]  /*ca30*/  F2FP.F16.F32.PACK_AB R22, RZ, R23 ;  /* 0x00000017ff16723e */ /* 0x01ffca00000000ff */
[----:B------:R0:W-:Y:S02]  /*ca40*/  STG.E.U16 desc[UR8][R96.64+0x14], R22 ;  /* 0x0000141660007986 */ /* 0x0001e4000c101508 */
.L_x_262:
[----:B------:R-:W-:Y:S05]  /*ca50*/  BSYNC.RECONVERGENT B0 ;  /* 0x0000000000007941 */ /* 0x000fea0003800200 */
.L_x_261:
        /* <DEDUP_REMOVED lines=13> */
.L_x_266:
[----:B01234-:R-:W-:-:S05]  /*cb30*/  F2FP.F16.F32.PACK_AB R22, RZ, R33 ;  /* 0x00000021ff16723e */ /* 0x01ffca00000000ff */
[----:B------:R0:W-:Y:S02]  /*cb40*/  STG.E.U16 desc[UR8][R160.64+0x16], R22 ;  /* 0x00001616a0007986 */ /* 0x0001e4000c101508 */
.L_x_265:
[----:B------:R-:W-:Y:S05]  /*cb50*/  BSYNC.RECONVERGENT B0 ;  /* 0x0000000000007941 */ /* 0x000fea0003800200 */
.L_x_264:
        /* <DEDUP_REMOVED lines=12> */
.L_x_269:
[----:B01234-:R-:W-:-:S05]  /*cc20*/  F2FP.F16.F32.PACK_AB R22, RZ, R49 ;  /* 0x00000031ff16723e */ /* 0x01ffca00000000ff */
[----:B------:R0:W-:Y:S02]  /*cc30*/  STG.E.U16 desc[UR8][R88.64+0x16], R22 ;  /* 0x0000161658007986 */ /* 0x0001e4000c101508 */
.L_x_268:
[----:B------:R-:W-:Y:S05]  /*cc40*/  BSYNC.RECONVERGENT B0 ;  /* 0x0000000000007941 */ /* 0x000fea0003800200 */
.L_x_267:
        /* <DEDUP_REMOVED lines=12> */
.L_x_272:
[----:B01234-:R-:W-:-:S05]  /*cd10*/  F2FP.F16.F32.PACK_AB R22, RZ, R65 ;  /* 0x00000041ff16723e */ /* 0x01ffca00000000ff */
[----:B------:R0:W-:Y:S02]  /*cd20*/  STG.E.U16 desc[UR8][R92.64+0x16], R22 ;  /* 0x000016165c007986 */ /* 0x0001e4000c101508 */
.L_x_271:
[----:B------:R-:W-:Y:S05]  /*cd30*/  BSYNC.RECONVERGENT B0 ;  /* 0x0000000000007941 */ /* 0x000fea0003800200 */
.L_x_270:
        /* <DEDUP_REMOVED lines=12> */
.L_x_275:
[----:B01234-:R-:W-:-:S05]  /*ce00*/  F2FP.F16.F32.PACK_AB R22, RZ, R81 ;  /* 0x00000051ff16723e */ /* 0x01ffca00000000ff */
[----:B------:R0:W-:Y:S02]  /*ce10*/  STG.E.U16 desc[UR8][R96.64+0x16], R22 ;  /* 0x0000161660007986 */ /* 0x0001e4000c101508 */
.L_x_274:
[----:B------:R-:W-:Y:S05]  /*ce20*/  BSYNC.RECONVERGENT B0 ;  /* 0x0000000000007941 */ /* 0x000fea0003800200 */
.L_x_273:
        /* <DEDUP_REMOVED lines=13> */
.L_x_278:
[----:B01234-:R-:W-:-:S05]  /*cf00*/  F2FP.F16.F32.PACK_AB R22, RZ, R23 ;  /* 0x00000017ff16723e */ /* 0x01ffca00000000ff */
[----:B------:R0:W-:Y:S02]  /*cf10*/  STG.E.U16 desc[UR8][R160.64+0x18], R22 ;  /* 0x00001816a0007986 */ /* 0x0001e4000c101508 */
.L_x_277:
[----:B------:R-:W-:Y:S05]  /*cf20*/  BSYNC.RECONVERGENT B0 ;  /* 0x0000000000007941 */ /* 0x000fea0003800200 */
.L_x_276:
        /* <DEDUP_REMOVED lines=12> */
.L_x_281:
[----:B01234-:R-:W-:-:S05]  /*cff0*/  F2FP.F16.F32.PACK_AB R22, RZ, R23 ;  /* 0x00000017ff16723e */ /* 0x01ffca00000000ff */
[----:B------:R0:W-:Y:S02]  /*d000*/  STG.E.U16 desc[UR8][R88.64+0x18], R22 ;  /* 0x0000181658007986 */ /* 0x0001e4000c101508 */
.L_x_280:
[----:B------:R-:W-:Y:S05]  /*d010*/  BSYNC.RECONVERGENT B0 ;  /* 0x0000000000007941 */ /* 0x000fea0003800200 */
.L_x_279:
        /* <DEDUP_REMOVED lines=12> */
.L_x_284:
[----:B01234-:R-:W-:-:S05]  /*d0e0*/  F2FP.F16.F32.PACK_AB R22, RZ, R23 ;  /* 0x00000017ff16723e */ /* 0x01ffca00000000ff */
[----:B------:R0:W-:Y:S02]  /*d0f0*/  STG.E.U16 desc[UR8][R92.64+0x18], R22 ;  /* 0x000018165c007986 */ /* 0x0001e4000c101508 */
.L_x_283:
[----:B------:R-:W-:Y:S05]  /*d100*/  BSYNC.RECONVERGENT B0 ;  /* 0x0000000000007941 */ /* 0x000fea0003800200 */
.L_x_282:
        /* <DEDUP_REMOVED lines=12> */
.L_x_287:
[----:B01234-:R-:W-:-:S05]  /*d1d0*/  F2FP.F16.F32.PACK_AB R22, RZ, R23 ;  /* 0x00000017ff16723e */ /* 0x01ffca00000000ff */
[----:B------:R0:W-:Y:S02]  /*d1e0*/  STG.E.U16 desc[UR8][R96.64+0x18], R22 ;  /* 0x0000181660007986 */ /* 0x0001e4000c101508 */
.L_x_286:
[----:B------:R-:W-:Y:S05]  /*d1f0*/  BSYNC.RECONVERGENT B0 ;  /* 0x0000000000007941 */ /* 0x000fea0003800200 */
.L_x_285:
        /* <DEDUP_REMOVED lines=13> */
.L_x_290:
[----:B01234-:R-:W-:-:S05]  /*d2d0*/  F2FP.F16.F32.PACK_AB R22, RZ, R35 ;  /* 0x00000023ff16723e */ /* 0x01ffca00000000ff */
[----:B------:R0:W-:Y:S02]  /*d2e0*/  STG.E.U16 desc[UR8][R160.64+0x1a], R22 ;  /* 0x00001a16a0007986 */ /* 0x0001e4000c101508 */
.L_x_289:
[----:B------:R-:W-:Y:S05]  /*d2f0*/  BSYNC.RECONVERGENT B0 ;  /* 0x0000000000007941 */ /* 0x000fea0003800200 */
.L_x_288:
        /* <DEDUP_REMOVED lines=12> */
.L_x_293:
[----:B01234-:R-:W-:-:S05]  /*d3c0*/  F2FP.F16.F32.PACK_AB R22, RZ, R51 ;  /* 0x00000033ff16723e */ /* 0x01ffca00000000ff */
[----:B------:R0:W-:Y:S02]  /*d3d0*/  STG.E.U16 desc[UR8][R88.64+0x1a], R22 ;  /* 0x00001a1658007986 */ /* 0x0001e4000c101508 */
.L_x_292:
[----:B------:R-:W-:Y:S05]  /*d3e0*/  BSYNC.RECONVERGENT B0 ;  /* 0x0000000000007941 */ /* 0x000fea0003800200 */
.L_x_291:
        /* <DEDUP_REMOVED lines=12> */
.L_x_296:
[----:B01234-:R-:W-:-:S05]  /*d4b0*/  F2FP.F16.F32.PACK_AB R22, RZ, R67 ;  /* 0x00000043ff16723e */ /* 0x01ffca00000000ff */
[----:B------:R0:W-:Y:S02]  /*d4c0*/  STG.E.U16 desc[UR8][R92.64+0x1a], R22 ;  /* 0x00001a165c007986 */ /* 0x0001e4000c101508 */
.L_x_295:
[----:B------:R-:W-:Y:S05]  /*d4d0*/  BSYNC.RECONVERGENT B0 ;  /* 0x0000000000007941 */ /* 0x000fea0003800200 */
.L_x_294:
        /* <DEDUP_REMOVED lines=12> */
.L_x_299:
[----:B01234-:R-:W-:-:S05]  /*d5a0*/  F2FP.F16.F32.PACK_AB R22, RZ, R83 ;  /* 0x00000053ff16723e */ /* 0x01ffca00000000ff */
[----:B------:R0:W-:Y:S02]  /*d5b0*/  STG.E.U16 desc[UR8][R96.64+0x1a], R22 ;  /* 0x00001a1660007986 */ /* 0x0001e4000c101508 */
.L_x_298:
[----:B------:R-:W-:Y:S05]  /*d5c0*/  BSYNC.RECONVERGENT B0 ;  /* 0x0000000000007941 */ /* 0x000fea0003800200 */
.L_x_297:
        /* <DEDUP_REMOVED lines=13> */
.L_x_302:
[----:B01234-:R-:W-:-:S05]  /*d6a0*/  F2FP.F16.F32.PACK_AB R22, RZ, R23 ;  /* 0x00000017ff16723e */ /* 0x01ffca00000000ff */
[----:B------:R0:W-:Y:S02]  /*d6b0*/  STG.E.U16 desc[UR8][R160.64+0x1c], R22 ;  /* 0x00001c16a0007986 */ /* 0x0001e4000c101508 */
.L_x_301:
[----:B------:R-:W-:Y:S05]  /*d6c0*/  BSYNC.RECONVERGENT B0 ;  /* 0x0000000000007941 */ /* 0x000fea0003800200 */
.L_x_300:
        /* <DEDUP_REMOVED lines=12> */
.L_x_305:
[----:B01234-:R-:W-:-:S05]  /*d790*/  F2FP.F16.F32.PACK_AB R22, RZ, R23 ;  /* 0x00000017ff16723e */ /* 0x01ffca00000000ff */
[----:B------:R0:W-:Y:S02]  /*d7a0*/  STG.E.U16 desc[UR8][R88.64+0x1c], R22 ;  /* 0x00001c1658007986 */ /* 0x0001e4000c101508 */
.L_x_304:
[----:B------:R-:W-:Y:S05]  /*d7b0*/  BSYNC.RECONVERGENT B0 ;  /* 0x0000000000007941 */ /* 0x000fea0003800200 */
.L_x_303:
        /* <DEDUP_REMOVED lines=12> */
.L_x_308:
[----:B01234-:R-:W-:-:S05]  /*d880*/  F2FP.F16.F32.PACK_AB R22, RZ, R23 ;  /* 0x00000017ff16723e */ /* 0x01ffca00000000ff */
[----:B------:R0:W-:Y:S02]  /*d890*/  STG.E.U16 desc[UR8][R92.64+0x1c], R22 ;  /* 0x00001c165c007986 */ /* 0x0001e4000c101508 */
.L_x_307:
[----:B------:R-:W-:Y:S05]  /*d8a0*/  BSYNC.RECONVERGENT B0 ;  /* 0x0000000000007941 */ /* 0x000fea0003800200 */
.L_x_306:
        /* <DEDUP_REMOVED lines=12> */
.L_x_311:
[----:B01234-:R-:W-:-:S05]  /*d970*/  F2FP.F16.F32.PACK_AB R22, RZ, R23 ;  /* 0x00000017ff16723e */ /* 0x01ffca00000000ff */
[----:B------:R0:W-:Y:S02]  /*d980*/  STG.E.U16 desc[UR8][R96.64+0x1c], R22 ;  /* 0x00001c1660007986 */ /* 0x0001e4000c101508 */
.L_x_310:
[----:B------:R-:W-:Y:S05]  /*d990*/  BSYNC.RECONVERGENT B0 ;  /* 0x0000000000007941 */ /* 0x000fea0003800200 */
.L_x_309:
[----:B------:R-:W-:Y:S01]  /*d9a0*/  ISETP.GE.AND P1, PT, R0, UR5, PT ;  /* 0x0000000500007c0c */ /* 0x000fe2000bf26270 */
[----:B------:R-:W-:Y:S03]  /*d9b0*/  BSSY.RECONVERGENT B0, `(.L_x_312) ;  /* 0x000000e000007945 */ /* 0x000fe60003800200 */
[----:B------:R-:W-:-:S13]  /*d9c0*/  ISETP.LT.AND P0, PT, R2, UR4, !P1 ;  /* 0x0000000402007c0c */ /* 0x000fda000cf01270 */
[----:B------:R-:W-:Y:S05]  /*d9d0*/  @!P0 BRA `(.L_x_313) ;  /* 0x00000000002c8947 */ /* 0x000fea0003800000 */
[----:B------:R-:W0:Y:S01]  /*d9e0*/  LDCU UR10, c[0x0][0x38c] ;  /* 0x00007180ff0a77ac */ /* 0x000e220008000800 */
[----:B------:R-:W-:-:S04]  /*d9f0*/  UISETP.NE.U32.AND UP0, UPT, UR7, URZ, UPT ;  /* 0x000000ff0700728c */ /* 0x000fc8000bf05070 */
[----:B------:R-:W-:Y:S01]  /*da00*/  UISETP.NE.AND.EX UP0, UPT, UR6, URZ, UPT, UP0 ;  /* 0x000000ff0600728c */ /* 0x000fe2000bf05300 */
[----:B01234-:R-:W-:-:S08]  /*da10*/  FMUL R22, R37, UR10 ;  /* 0x0000000a25167c20 */ /* 0x01ffd00008400000 */
[----:B------:R-:W-:Y:S05]  /*da20*/  BRA.U !UP0, `(.L_x_314) ;  /* 0x0000000108107547 */ /* 0x000fea000b800000 */
[----:B------:R-:W2:Y:S01]  /*da30*/  LDG.E.U16 R23, desc[UR8][R158.64+0x1e] ;  /* 0x00001e089e177981 */ /* 0x000ea2000c1e1500 */
[----:B------:R-:W0:Y:S01]  /*da40*/  LDCU UR10, c[0x0][0x3bc] ;  /* 0x00007780ff0a77ac */ /* 0x000e220008000800 */
[----:B--2---:R-:W-:-:S05]  /*da50*/  HADD2.F32 R23, -RZ, R23.H0_H0 ;  /* 0x20000017ff177230 */ /* 0x004fca0000004100 */
[----:B0-----:R-:W-:-:S07]  /*da60*/  FFMA R22, R23, UR10, R22 ;  /* 0x0000000a17167c23 */ /* 0x001fce0008000016 */
.L_x_314:
[----:B------:R-:W-:-:S05]  /*da70*/  F2FP.F16.F32.PACK_AB R22, RZ, R22 ;  /* 0x00000016ff16723e */ /* 0x000fca00000000ff */
[----:B------:R0:W-:Y:S02]  /*da80*/  STG.E.U16 desc[UR8][R160.64+0x1e], R22 ;  /* 0x00001e16a0007986 */ /* 0x0001e4000c101508 */
.L_x_313:
[----:B------:R-:W-:Y:S05]  /*da90*/  BSYNC.RECONVERGENT B0 ;  /* 0x0000000000007941 */ /* 0x000fea0003800200 */
.L_x_312:
[----:B------:R-:W-:Y:S01]  /*daa0*/  ISETP.LT.AND P0, PT, R19, UR4, !P1 ;  /* 0x0000000413007c0c */ /* 0x000fe2000cf01270 */
[----:B------:R-:W-:-:S12]  /*dab0*/  BSSY.RECONVERGENT B0, `(.L_x_315) ;  /* 0x000000d000007945 */ /* 0x000fd80003800200 */
        /* <DEDUP_REMOVED lines=10> */
.L_x_317:
[----:B------:R-:W-:-:S05]  /*db60*/  F2FP.F16.F32.PACK_AB R22, RZ, R22 ;  /* 0x00000016ff16723e */ /* 0x000fca00000000ff */
[----:B------:R0:W-:Y:S02]  /*db70*/  STG.E.U16 desc[UR8][R88.64+0x1e], R22 ;  /* 0x00001e1658007986 */ /* 0x0001e4000c101508 */
.L_x_316:
[----:B------:R-:W-:Y:S05]  /*db80*/  BSYNC.RECONVERGENT B0 ;  /* 0x0000000000007941 */ /* 0x000fea0003800200 */
.L_x_315:
        /* <DEDUP_REMOVED lines=12> */
.L_x_320:
[----:B------:R-:W-:-:S05]  /*dc50*/  F2FP.F16.F32.PACK_AB R22, RZ, R22 ;  /* 0x00000016ff16723e */ /* 0x000fca00000000ff */
[----:B------:R0:W-:Y:S02]  /*dc60*/  STG.E.U16 desc[UR8][R92.64+0x1e], R22 ;  /* 0x00001e165c007986 */ /* 0x0001e4000c101508 */
.L_x_319:
[----:B------:R-:W-:Y:S05]  /*dc70*/  BSYNC.RECONVERGENT B0 ;  /* 0x0000000000007941 */ /* 0x000fea0003800200 */
.L_x_318:
        /* <DEDUP_REMOVED lines=12> */
.L_x_323:
[----:B------:R-:W-:-:S05]  /*dd40*/  F2FP.F16.F32.PACK_AB R22, RZ, R22 ;  /* 0x00000016ff16723e */ /* 0x000fca00000000ff */
[----:B------:R0:W-:Y:S02]  /*dd50*/  STG.E.U16 desc[UR8][R96.64+0x1e], R22 ;  /* 0x00001e1660007986 */ /* 0x0001e4000c101508 */
.L_x_322:
[----:B------:R-:W-:Y:S05]  /*dd60*/  BSYNC.RECONVERGENT B0 ;  /* 0x0000000000007941 */ /* 0x000fea0003800200 */
.L_x_321:
[----:B------:R-:W5:Y:S01]  /*dd70*/  LDCU UR33, c[0x0][0x378] ;  /* 0x00006f00ff2177ac */ /* 0x000f620008000800 */
[----:B------:R-:W1:Y:S01]  /*dd80*/  LDCU.64 UR10, c[0x0][0x400] ;  /* 0x00008000ff0a77ac */ /* 0x000e620008000a00 */
[----:B------:R-:W2:Y:S01]  /*dd90*/  LDCU.128 UR12, c[0x0][0x3f0] ;  /* 0x00007e00ff0c77ac */ /* 0x000ea20008000c00 */
[----:B------:R-:W3:Y:S01]  /*dda0*/  LDCU.64 UR16, c[0x0][0x3e8] ;  /* 0x00007d00ff1077ac */ /* 0x000ee20008000a00 */
[----:B------:R-:W-:Y:S02]  /*ddb0*/  UISETP.NE.U32.AND UP0, UPT, UR7, URZ, UPT ;  /* 0x000000ff0700728c */ /* 0x000fe4000bf05070 */
[----:B-----5:R-:W-:Y:S02]  /*ddc0*/  UIADD3 UR24, UPT, UPT, UR33, UR24, URZ ;  /* 0x0000001821187290 */ /* 0x020fe4000fffe0ff */
[----:B------:R-:W-:Y:S02]  /*ddd0*/  UISETP.NE.AND.EX UP0, UPT, UR6, URZ, UPT, UP0 ;  /* 0x000000ff0600728c */ /* 0x000fe4000bf05300 */
[----:B-1----:R-:W-:Y:S01]  /*dde0*/  UIMAD.WIDE.U32 UR40, UR33, UR10, URZ ;  /* 0x0000000a212872a5 */ /* 0x002fe2000f8e00ff */
[----:B------:R-:W1:Y:S01]  /*ddf0*/  LDCU UR10, c[0x0][0x3e4] ;  /* 0x00007c80ff0a77ac */ /* 0x000e620008000800 */
[----:B--2---:R-:W-:-:S02]  /*de00*/  UIMAD.WIDE.U32 UR36, UR33, UR14, URZ ;  /* 0x0000000e212472a5 */ /* 0x004fc4000f8e00ff */
[----:B------:R-:W-:Y:S02]  /*de10*/  UIMAD.WIDE.U32 UR34, UR33, UR12, URZ ;  /* 0x0000000c212272a5 */ /* 0x000fe4000f8e00ff */
[----:B------:R-:W-:Y:S02]  /*de20*/  UIMAD UR15, UR33, UR15, UR37 ;  /* 0x0000000f210f72a4 */ /* 0x000fe4000f8e0225 */
[----:B------:R-:W-:Y:S02]  /*de30*/  ULEA UR7, UP2, UR36, UR7, 0x1 ;  /* 0x0000000724077291 */ /* 0x000fe4000f8408ff */
[----:B------:R-:W-:Y:S02]  /*de40*/  USEL UR12, UR36, URZ, UP0 ;  /* 0x000000ff240c7287 */ /* 0x000fe40008000000 */
[----:B------:R-:W-:Y:S02]  /*de50*/  ULEA.HI.X UR6, UR36, UR6, UR15, 0x1, UP2 ;  /* 0x0000000624067291 */ /* 0x000fe400090f0c0f */
[----:B------:R-:W-:-:S02]  /*de60*/  USEL UR15, UR15, URZ, UP0 ;  /* 0x000000ff0f0f7287 */ /* 0x000fc40008000000 */
[----:B------:R-:W-:Y:S02]  /*de70*/  USEL UR7, UR7, URZ, UP0 ;  /* 0x000000ff07077287 */ /* 0x000fe40008000000 */
[----:B------:R-:W-:Y:S02]  /*de80*/  USEL UR6, UR6, URZ, UP0 ;  /* 0x000000ff06067287 */ /* 0x000fe40008000000 */
[----:B-1----:R-:W-:Y:S02]  /*de90*/  UISETP.GE.AND UP0, UPT, UR24, UR10, UPT ;  /* 0x0000000a1800728c */ /* 0x002fe4000bf06270 */
[----:B---3--:R-:W-:Y:S02]  /*dea0*/  UIMAD.WIDE.U32 UR38, UR33, UR16, URZ ;  /* 0x00000010212672a5 */ /* 0x008fe4000f8e00ff */
[----:B------:R-:W-:Y:S02]  /*deb0*/  UIMAD UR13, UR33, UR13, UR35 ;  /* 0x0000000d210d72a4 */ /* 0x000fe4000f8e0223 */
[----:B------:R-:W-:-:S02]  /*dec0*/  UIMAD UR17, UR33, UR17, UR39 ;  /* 0x00000011211172a4 */ /* 0x000fc4000f8e0227 */
[----:B------:R-:W-:Y:S02]  /*ded0*/  UIMAD UR11, UR33, UR11, UR41 ;  /* 0x0000000b210b72a4 */ /* 0x000fe4000f8e0229 */
[----:B------:R-:W-:Y:S02]  /*dee0*/  ULEA UR26, UP4, UR38, UR26, 0x1 ;  /* 0x0000001a261a7291 */ /* 0x000fe4000f8808ff */
[----:B------:R-:W-:Y:S02]  /*def0*/  ULEA UR28, UP3, UR34, UR28, 0x1 ;  /* 0x0000001c221c7291 */ /* 0x000fe4000f8608ff */
[----:B------:R-:W-:Y:S02]  /*df00*/  ULEA UR23, UP1, UR40, UR23, 0x1 ;  /* 0x0000001728177291 */ /* 0x000fe4000f8208ff */
[----:B------:R-:W-:Y:S02]  /*df10*/  ULEA UR21, UP2, UR12, UR21, 0x1 ;  /* 0x000000150c157291 */ /* 0x000fe4000f8408ff */
[----:B------:R-:W-:-:S02]  /*df20*/  ULEA.HI.X UR25, UR38, UR25, UR17, 0x1, UP4 ;  /* 0x0000001926197291 */ /* 0x000fc4000a0f0c11 */
[----:B------:R-:W-:Y:S02]  /*df30*/  ULEA.HI.X UR27, UR34, UR27, UR13, 0x1, UP3 ;  /* 0x0000001b221b7291 */ /* 0x000fe400098f0c0d */
[----:B------:R-:W-:Y:S02]  /*df40*/  ULEA.HI.X UR22, UR40, UR22, UR11, 0x1, UP1 ;  /* 0x0000001628167291 */ /* 0x000fe400088f0c0b */
[----:B------:R-:W-:Y:S01]  /*df50*/  ULEA.HI.X UR20, UR12, UR20, UR15, 0x1, UP2 ;  /* 0x000000140c147291 */ /* 0x000fe200090f0c0f */
[----:B------:R-:W-:Y:S11]  /*df60*/  BRA.U !UP0, `(.L_x_324) ;  /* 0xffffff6d082c7547 */ /* 0x000ff6000b83ffff */
[----:B------:R-:W-:Y:S01]  /*df70*/  NOP ;  /* 0x0000000000007918 */ /* 0x000fe20000000000 */
[----:B------:R-:W-:Y:S05]  /*df80*/  EXIT ;  /* 0x000000000000794d */ /* 0x000fea0003800000 */
.L_x_325:
[----:B------:R-:W-:-:S00]  /*df90*/  BRA `(.L_x_325) ;  /* 0xfffffffc00fc7947 */ /* 0x000fc0000383ffff */
[----:B------:R-:W-:-:S00]  /*dfa0*/  NOP ;  /* 0x0000000000007918 */ /* 0x000fc00000000000 */
        /* <DEDUP_REMOVED lines=13> */
.L_x_505:


//--------------------- .text._ZN7cutlass9reference6device6kernel11GemmComplexINS_6half_tENS_6layout8RowMajorES4_NS5_11ColumnMajorES4_S6_ffS4_NS_16NumericConverterIS4_fLNS_15FloatRoundStyleE2EEENS_12multiply_addIfffEELi4ELi4EEEvNS_4gemm9GemmCoordET5_NS_9TensorRefIT_T0_EENS_16ComplexTransformENSG_IT1_T2_EESK_SF_NSG_IT3_T4_EENSG_IT7_SP_EET6_illll --------------------------
	.section	.text._ZN7cutlass9reference6device6kernel11GemmComplexINS_6half_tENS_6layout8RowMajorES4_NS5_11ColumnMajorES4_S6_ffS4_NS_16NumericConverterIS4_fLNS_15FloatRoundStyleE2EEENS_12multiply_addIfffEELi4ELi4EEEvNS_4gemm9GemmCoordET5_NS_9TensorRefIT_T0_EENS_16ComplexTransformENSG_IT1_T2_EESK_SF_NSG_IT3_T4_EENSG_IT7_SP_EET6_illll,"ax",@progbits
	.align	128
        .global         _ZN7cutlass9reference6device6kernel11GemmComplexINS_6half_tENS_6layout8RowMajorES4_NS5_11ColumnMajorES4_S6_ffS4_NS_16NumericConverterIS4_fLNS_15FloatRoundStyleE2EEENS_12multiply_addIfffEELi4ELi4EEEvNS_4gemm9GemmCoordET5_NS_9TensorRefIT_T0_EENS_16ComplexTransformENSG_IT1_T2_EESK_SF_NSG_IT3_T4_EENSG_IT7_SP_EET6_illll
        .type           _ZN7cutlass9reference6device6kernel11GemmComplexINS_6half_tENS_6layout8RowMajorES4_NS5_11ColumnMajorES4_S6_ffS4_NS_16NumericConverterIS4_fLNS_15FloatRoundStyleE2EEENS_12multiply_addIfffEELi4ELi4EEEvNS_4gemm9GemmCoordET5_NS_9TensorRefIT_T0_EENS_16ComplexTransformENSG_IT1_T2_EESK_SF_NSG_IT3_T4_EENSG_IT7_SP_EET6_illll,@function
        .size           _ZN7cutlass9reference6device6kernel11GemmComplexINS_6half_tENS_6layout8RowMajorES4_NS5_11ColumnMajorES4_S6_ffS4_NS_16NumericConverterIS4_fLNS_15FloatRoundStyleE2EEENS_12multiply_addIfffEELi4ELi4EEEvNS_4gemm9GemmCoordET5_NS_9TensorRefIT_T0_EENS_16ComplexTransformENSG_IT1_T2_EESK_SF_NSG_IT3_T4_EENSG_IT7_SP_EET6_illll,(.L_x_506 - _ZN7cutlass9reference6device6kernel11GemmComplexINS_6half_tENS_6layout8RowMajorES4_NS5_11ColumnMajorES4_S6_ffS4_NS_16NumericConverterIS4_fLNS_15FloatRoundStyleE2EEENS_12multiply_addIfffEELi4ELi4EEEvNS_4gemm9GemmCoordET5_NS_9TensorRefIT_T0_EENS_16ComplexTransformENSG_IT1_T2_EESK_SF_NSG_IT3_T4_EENSG_IT7_SP_EET6_illll)
        .other          _ZN7cutlass9reference6device6kernel11GemmComplexINS_6half_tENS_6layout8RowMajorES4_NS5_11ColumnMajorES4_S6_ffS4_NS_16NumericConverterIS4_fLNS_15FloatRoundStyleE2EEENS_12multiply_addIfffEELi4ELi4EEEvNS_4gemm9GemmCoordET5_NS_9TensorRefIT_T0_EENS_16ComplexTransformENSG_IT1_T2_EESK_SF_NSG_IT3_T4_EENSG_IT7_SP_EET6_illll,@"STO_CUDA_ENTRY STV_DEFAULT"
_ZN7cutlass9reference6device6kernel11GemmComplexINS_6half_tENS_6layout8RowMajorES4_NS5_11ColumnMajorES4_S6_ffS4_NS_16NumericConverterIS4_fLNS_15FloatRoundStyleE2EEENS_12multiply_addIfffEELi4ELi4EEEvNS_4gemm9GemmCoordET5_NS_9TensorRefIT_T0_EENS_16ComplexTransformENSG_IT1_T2_EESK_SF_NSG_IT3_T4_EENSG_IT7_SP_EET6_illll:
.text._ZN7cutlass9reference6device6kernel11GemmComplexINS_6half_tENS_6layout8RowMajorES4_NS5_11ColumnMajorES4_S6_ffS4_NS_16NumericConverterIS4_fLNS_15FloatRoundStyleE2EEENS_12multiply_addIfffEELi4ELi4EEEvNS_4gemm9GemmCoordET5_NS_9TensorRefIT_T0_EENS_16ComplexTransformENSG_IT1_T2_EESK_SF_NSG_IT3_T4_EENSG_IT7_SP_EET6_illll:
[----:B------:R-:W-:Y:S08]  /*0000*/  LDC R1, c[0x0][0x37c] ;  /* 0x0000df00ff017b82 */ /* 0x000ff00000000800 */
[----:B------:R-:W0:Y:S01]  /*0010*/  S2UR UR23, SR_CTAID.Z ;  /* 0x00000000001779c3 */ /* 0x000e220000002700 */
[----:B------:R-:W1:Y:S01]  /*0020*/  LDCU.64 UR18, c[0x0][0x3e8] ;  /* 0x00007d00ff1277ac */ /* 0x000e620008000a00 */
[----:B------:R-:W2:Y:S06]  /*0030*/  LDCU.128 UR4, c[0x0][0x3f0] ;  /* 0x00007e00ff0477ac */ /* 0x000eac0008000c00 */
[----:B------:R-:W0:Y:S08]  /*0040*/  LDC R0, c[0x0][0x3e4] ;  /* 0x0000f900ff007b82 */ /* 0x000e300000000800 */
[----:B------:R-:W3:Y:S08]  /*0050*/  LDC R3, c[0x0][0x360] ;  /* 0x0000d800ff037b82 */ /* 0x000ef00000000800 */
[----:B------:R-:W4:Y:S01]  /*0060*/  S2UR UR21, SR_CTAID.X ;  /* 0x00000000001579c3 */ /* 0x000f220000002500 */
[----:B0-----:R-:W-:-:S07]  /*0070*/  ISETP.LE.AND P0, PT, R0, UR23, PT ;  /* 0x0000001700007c0c */ /* 0x001fce000bf03270 */
[----:B------:R-:W0:Y:S08]  /*0080*/  S2UR UR20, SR_CTAID.Y ;  /* 0x00000000001479c3 */ /* 0x000e300000002600 */
[----:B------:R-:W0:Y:S02]  /*0090*/  LDC R0, c[0x0][0x364] ;  /* 0x0000d900ff007b82 */ /* 0x000e240000000800 */
[----:B01234-:R-:W-:Y:S05]  /*00a0*/  @P0 EXIT ;  /* 0x000000000000094d */ /* 0x01ffea0003800000 */
[----:B------:R-:W0:Y:S01]  /*00b0*/  LDCU UR22, c[0x0][0x378] ;  /* 0x00006f00ff1677ac */ /* 0x000e220008000800 */
[----:B------:R-:W1:Y:S01]  /*00c0*/  S2R R2, SR_TID.X ;  /* 0x0000000000027919 */ /* 0x000e620000002100 */
[----:B------:R-:W2:Y:S01]  /*00d0*/  LDCU.64 UR16, c[0x0][0x390] ;  /* 0x00007200ff1077ac */ /* 0x000ea20008000a00 */
[----:B------:R-:W3:Y:S01]  /*00e0*/  S2R R5, SR_TID.Y ;  /* 0x0000000000057919 */ /* 0x000ee20000002200 */
[----:B------:R-:W4:Y:S01]  /*00f0*/  LDCU.64 UR10, c[0x0][0x400] ;  /* 0x00008000ff0a77ac */ /* 0x000f220008000a00 */
[----:B------:R-:W5:Y:S01]  /*0100*/  LDCU.64 UR14, c[0x0][0x3a8] ;  /* 0x00007500ff0e77ac */ /* 0x000f620008000a00 */
[----:B------:R-:W5:Y:S01]  /*0110*/  LDCU.64 UR8, c[0x0][0x3d0] ;  /* 0x00007a00ff0877ac */ /* 0x000f620008000a00 */
[----:B------:R-:W5:Y:S01]  /*0120*/  LDCU.64 UR12, c[0x0][0x3c0] ;  /* 0x00007800ff0c77ac */ /* 0x000f620008000a00 */
[----:B------:R-:W-:Y:S02]  /*0130*/  UIMAD.WIDE.U32 UR24, UR23, UR18, URZ ;  /* 0x00000012171872a5 */ /* 0x000fe4000f8e00ff */
[----:B------:R-:W-:-:S02]  /*0140*/  UIMAD.WIDE.U32 UR32, UR23, UR6, URZ ;  /* 0x00000006172072a5 */ /* 0x000fc4000f8e00ff */
[----:B------:R-:W-:Y:S02]  /*0150*/  UIMAD.WIDE.U32 UR26, UR23, UR4, URZ ;  /* 0x00000004171a72a5 */ /* 0x000fe4000f8e00ff */
[----:B------:R-:W-:Y:S02]  /*0160*/  UIMAD UR19, UR23, UR19, UR25 ;  /* 0x00000013171372a4 */ /* 0x000fe4000f8e0219 */
[----:B0-----:R-:W-:Y:S01]  /*0170*/  UIMAD.WIDE.U32 UR28, UR22, UR6, URZ ;  /* 0x00000006161c72a5 */ /* 0x001fe2000f8e00ff */
[----:B-1----:R-:W-:Y:S01]  /*0180*/  IMAD R2, R3, UR21, R2 ;  /* 0x0000001503027c24 */ /* 0x002fe2000f8e0202 */
[----:B--2---:R-:W-:Y:S02]  /*0190*/  ULEA UR25, UP0, UR24, UR16, 0x1 ;  /* 0x0000001018197291 */ /* 0x004fe4000f8008ff */
[----:B------:R-:W-:Y:S01]  /*01a0*/  UIMAD UR6, UR23, UR7, UR33 ;  /* 0x00000007170672a4 */ /* 0x000fe2000f8e0221 */
[----:B---3--:R-:W-:Y:S01]  /*01b0*/  IMAD R5, R0, UR20, R5 ;  /* 0x0000001400057c24 */ /* 0x008fe2000f8e0205 */
[----:B----4-:R-:W-:Y:S01]  /*01c0*/  UIMAD.WIDE.U32 UR34, UR23, UR10, URZ ;  /* 0x0000000a172272a5 */ /* 0x010fe2000f8e00ff */
[----:B------:R-:W-:Y:S01]  /*01d0*/  SHF.L.U32 R4, R2, 0x2, RZ ;  /* 0x0000000202047819 */ /* 0x000fe200000006ff */
[----:B------:R-:W-:-:S02]  /*01e0*/  UIMAD UR5, UR23, UR5, UR27 ;  /* 0x00000005170572a4 */ /* 0x000fc4000f8e021b */
[----:B------:R-:W-:Y:S01]  /*01f0*/  UIMAD UR30, UR22, UR7, UR29 ;  /* 0x00000007161e72a4 */ /* 0x000fe2000f8e021d */
[----:B------:R-:W-:Y:S01]  /*0200*/  SHF.L.U32 R74, R5, 0x2, RZ ;  /* 0x00000002054a7819 */ /* 0x000fe200000006ff */
[----:B------:R-:W-:Y:S02]  /*0210*/  ULEA.HI.X UR24, UR24, UR17, UR19, 0x1, UP0 ;  /* 0x0000001118187291 */ /* 0x000fe400080f0c13 */
[----:B-----5:R-:W-:Y:S02]  /*0220*/  ULEA UR27, UP2, UR26, UR14, 0x1 ;  /* 0x0000000e1a1b7291 */ /* 0x020fe4000f8408ff */
[----:B------:R-:W-:Y:S02]  /*0230*/  UIMAD UR7, UR23, UR11, UR35 ;  /* 0x0000000b170772a4 */ /* 0x000fe4000f8e0223 */
[----:B------:R-:W-:Y:S02]  /*0240*/  ULEA UR4, UP0, UR34, UR8, 0x1 ;  /* 0x0000000822047291 */ /* 0x000fe4000f8008ff */
[----:B------:R-:W-:-:S02]  /*0250*/  ULEA.HI.X UR26, UR26, UR15, UR5, 0x1, UP2 ;  /* 0x0000000f1a1a7291 */ /* 0x000fc400090f0c05 */
[----:B------:R-:W-:Y:S02]  /*0260*/  ULEA.HI.X UR5, UR34, UR9, UR7, 0x1, UP0 ;  /* 0x0000000922057291 */ /* 0x000fe400080f0c07 */
[----:B------:R-:W-:Y:S02]  /*0270*/  ULEA UR7, UP0, UR32, UR12, 0x1 ;  /* 0x0000000c20077291 */ /* 0x000fe4000f8008ff */
[----:B------:R-:W-:Y:S01]  /*0280*/  USHF.L.U64.HI UR32, UR32, 0x1, UR6 ;  /* 0x0000000120207899 */ /* 0x000fe20008010206 */
[----:B------:R-:W0:Y:S01]  /*0290*/  LDCU UR6, c[0x0][0x388] ;  /* 0x00007100ff0677ac */ /* 0x000e220008000800 */
[----:B------:R-:W-:Y:S02]  /*02a0*/  UISETP.NE.U32.AND UP1, UPT, UR12, URZ, UPT ;  /* 0x000000ff0c00728c */ /* 0x000fe4000bf25070 */
[----:B------:R-:W-:Y:S02]  /*02b0*/  UIADD3.X UR18, UPT, UPT, UR32, UR13, URZ, UP0, !UPT ;  /* 0x0000000d20127290 */ /* 0x000fe400087fe4ff */
[----:B------:R-:W-:-:S02]  /*02c0*/  UISETP.NE.AND.EX UP1, UPT, UR13, URZ, UPT, UP1 ;  /* 0x000000ff0d00728c */ /* 0x000fc4000bf25310 */
[----:B------:R-:W-:Y:S02]  /*02d0*/  UIMAD.WIDE.U32 UR16, UR22, UR10, URZ ;  /* 0x0000000a161072a5 */ /* 0x000fe4000f8e00ff */
[----:B------:R-:W-:Y:S02]  /*02e0*/  USEL UR7, UR7, URZ, UP1 ;  /* 0x000000ff07077287 */ /* 0x000fe40008800000 */
[----:B------:R-:W-:Y:S02]  /*02f0*/  USEL UR18, UR18, URZ, UP1 ;  /* 0x000000ff12127287 */ /* 0x000fe40008800000 */
[----:B------:R-:W-:Y:S02]  /*0300*/  UIMAD UR14, UR22, UR11, UR17 ;  /* 0x0000000b160e72a4 */ /* 0x000fe4000f8e0211 */
[----:B0-----:R-:W-:Y:S01]  /*0310*/  UISETP.GT.AND UP0, UPT, UR6, URZ, UPT ;  /* 0x000000ff0600728c */ /* 0x001fe2000bf04270 */
[----:B------:R-:W0:Y:S01]  /*0320*/  LDCU.64 UR8, c[0x0][0x358] ;  /* 0x00006b00ff0877ac */ /* 0x000e220008000a00 */
[----:B------:R-:W-:Y:S01]  /*0330*/  UMOV UR19, UR7 ;  /* 0x0000000700137c82 */ /* 0x000fe20008000000 */
[----:B------:R-:W-:Y:S01]  /*0340*/  UMOV UR21, UR4 ;  /* 0x0000000400157c82 */ /* 0x000fe20008000000 */
[----:B------:R-:W-:Y:S01]  /*0350*/  UMOV UR20, UR5 ;  /* 0x0000000500147c82 */ /* 0x000fe20008000000 */
[----:B------:R-:W-:-:S04]  /*0360*/  UMOV UR6, UR18 ;  /* 0x0000001200067c82 */ /* 0x000fc80008000000 */
[----:B------:R-:W-:Y:S05]  /*0370*/  BRA.U UP0, `(.L_x_326) ;  /* 0x0000001500487547 */ /* 0x000fea000b800000 */
[----:B------:R-:W1:Y:S01]  /*0380*/  LDCU.64 UR10, c[0x0][0x3c8] ;  /* 0x00007900ff0a77ac */ /* 0x000e620008000a00 */
[----:B------:R-:W-:Y:S01]  /*0390*/  SHF.R.S32.HI R3, RZ, 0x1f, R4 ;  /* 0x0000001fff037819 */ /* 0x000fe20000011404 */
[----:B------:R-:W-:Y:S01]  /*03a0*/  HFMA2 R75, -RZ, RZ, 0, 0 ;  /* 0x00000000ff4b7431 */ /* 0x000fe200000001ff */
[C---:B------:R-:W-:Y:S01]  /*03b0*/  IADD3 R37, PT, PT, R4.reuse, 0x1, RZ ;  /* 0x0000000104257810 */ /* 0x040fe20007ffe0ff */
[----:B------:R-:W2:Y:S01]  /*03c0*/  LDCU.64 UR4, c[0x0][0x3d8] ;  /* 0x00007b00ff0477ac */ /* 0x000ea20008000a00 */
[C---:B------:R-:W-:Y:S01]  /*03d0*/  VIADD R35, R4.reuse, 0x2 ;  /* 0x0000000204237836 */ /* 0x040fe20000000000 */
[----:B------:R-:W-:Y:S01]  /*03e0*/  IADD3 R33, PT, PT, R4, 0x3, RZ ;  /* 0x0000000304217810 */ /* 0x000fe20007ffe0ff */
[----:B------:R-:W-:Y:S01]  /*03f0*/  VIADD R31, R74, 0x1 ;  /* 0x000000014a1f7836 */ /* 0x000fe20000000000 */
[----:B------:R-:W-:Y:S01]  /*0400*/  SHF.R.S32.HI R2, RZ, 0x1f, R37 ;  /* 0x0000001fff027819 */ /* 0x000fe20000011425 */
[----:B------:R-:W3:Y:S01]  /*0410*/  LDCU.64 UR12, c[0x0][0x380] ;  /* 0x00007000ff0c77ac */ /* 0x000ee20008000a00 */
[----:B------:R-:W-:-:S02]  /*0420*/  SHF.R.S32.HI R22, RZ, 0x1f, R35 ;  /* 0x0000001fff167819 */ /* 0x000fc40000011423 */
[----:B------:R-:W-:Y:S01]  /*0430*/  IADD3 R30, PT, PT, R74, 0x2, RZ ;  /* 0x000000024a1e7810 */ /* 0x000fe20007ffe0ff */
[----:B------:R-:W-:Y:S02]  /*0440*/  USHF.L.U64.HI UR14, UR16, 0x1, UR14 ;  /* 0x00000001100e7899 */ /* 0x000fe4000801020e */
[----:B------:R-:W-:Y:S02]  /*0450*/  USHF.L.U32 UR15, UR28, 0x1, URZ ;  /* 0x000000011c0f7899 */ /* 0x000fe400080006ff */
[----:B------:R-:W-:Y:S01]  /*0460*/  USHF.L.U32 UR16, UR16, 0x1, URZ ;  /* 0x0000000110107899 */ /* 0x000fe200080006ff */
[----:B-1----:R-:W-:Y:S02]  /*0470*/  IMAD R5, R3, UR10, RZ ;  /* 0x0000000a03057c24 */ /* 0x002fe4000f8e02ff */
[----:B------:R-:W-:-:S04]  /*0480*/  IMAD.WIDE.U32 R8, R4, UR10, R74 ;  /* 0x0000000a04087c25 */ /* 0x000fc8000f8e004a */
[----:B--2---:R-:W-:Y:S01]  /*0490*/  IMAD R3, R3, UR4, RZ ;  /* 0x0000000403037c24 */ /* 0x004fe2000f8e02ff */
[----:B------:R-:W-:Y:S01]  /*04a0*/  SHF.L.U32 R17, R8, 0x1, RZ ;  /* 0x0000000108117819 */ /* 0x000fe200000006ff */
[----:B------:R-:W-:Y:S01]  /*04b0*/  IMAD.WIDE.U32 R6, R4, UR4, R74 ;  /* 0x0000000404067c25 */ /* 0x000fe2000f8e004a */
[----:B---3--:R-:W-:-:S03]  /*04c0*/  ISETP.GE.AND P0, PT, R74, UR13, PT ;  /* 0x0000000d4a007c0c */ /* 0x008fc6000bf06270 */
[----:B------:R-:W-:Y:S01]  /*04d0*/  IMAD R3, R4, UR5, R3 ;  /* 0x0000000504037c24 */ /* 0x000fe2000f8e0203 */
[----:B------:R-:W-:Y:S01]  /*04e0*/  SHF.L.U32 R15, R6, 0x1, RZ ;  /* 0x00000001060f7819 */ /* 0x000fe200000006ff */
[----:B------:R-:W-:Y:S01]  /*04f0*/  IMAD R5, R4, UR11, R5 ;  /* 0x0000000b04057c24 */ /* 0x000fe2000f8e0205 */
[----:B------:R-:W-:Y:S01]  /*0500*/  P2R R34, PR, RZ, 0x1 ;  /* 0x00000001ff227803 */ /* 0x000fe20000000000 */
[C---:B------:R-:W-:Y:S01]  /*0510*/  IMAD R20, R2.reuse, UR10, RZ ;  /* 0x0000000a02147c24 */ /* 0x040fe2000f8e02ff */
[----:B------:R-:W-:Y:S01]  /*0520*/  IADD3 R14, PT, PT, R7, R3, RZ ;  /* 0x00000003070e7210 */ /* 0x000fe20007ffe0ff */
[----:B------:R-:W-:Y:S01]  /*0530*/  IMAD R2, R2, UR4, RZ ;  /* 0x0000000402027c24 */ /* 0x000fe2000f8e02ff */
[----:B------:R-:W-:Y:S01]  /*0540*/  ISETP.LT.AND P0, PT, R4, UR12, !P0 ;  /* 0x0000000c04007c0c */ /* 0x000fe2000c701270 */
[----:B------:R-:W-:Y:S01]  /*0550*/  IMAD.IADD R16, R9, 0x1, R5 ;  /* 0x0000000109107824 */ /* 0x000fe200078e0205 */
[----:B------:R-:W-:Y:S01]  /*0560*/  SHF.L.U64.HI R14, R6, 0x1, R14 ;  /* 0x00000001060e7819 */ /* 0x000fe2000001020e */
[----:B------:R-:W-:Y:S01]  /*0570*/  IMAD.WIDE.U32 R6, R37, UR4, R74 ;  /* 0x0000000425067c25 */ /* 0x000fe2000f8e004a */
[----:B------:R-:W-:-:S02]  /*0580*/  P2R R32, PR, RZ, 0x1 ;  /* 0x00000001ff207803 */ /* 0x000fc40000000000 */
[----:B------:R-:W-:Y:S01]  /*0590*/  SHF.L.U64.HI R16, R8, 0x1, R16 ;  /* 0x0000000108107819 */ /* 0x000fe20000010210 */
[C---:B------:R-:W-:Y:S02]  /*05a0*/  IMAD R9, R37.reuse, UR5, R2 ;  /* 0x0000000525097c24 */ /* 0x040fe4000f8e0202 */
[----:B------:R-:W-:Y:S02]  /*05b0*/  IMAD R0, R22, UR10, RZ ;  /* 0x0000000a16007c24 */ /* 0x000fe4000f8e02ff */
[----:B------:R-:W-:Y:S01]  /*05c0*/  IMAD.WIDE.U32 R10, R37, UR10, R74 ;  /* 0x0000000a250a7c25 */ /* 0x000fe2000f8e004a */
[----:B------:R-:W-:-:S03]  /*05d0*/  IADD3 R18, PT, PT, R7, R9, RZ ;  /* 0x0000000907127210 */ /* 0x000fc60007ffe0ff */
[----:B------:R-:W-:Y:S01]  /*05e0*/  IMAD R20, R37, UR11, R20 ;  /* 0x0000000b25147c24 */ /* 0x000fe2000f8e0214 */
[----:B------:R-:W-:Y:S01]  /*05f0*/  SHF.L.U64.HI R18, R6, 0x1, R18 ;  /* 0x0000000106127819 */ /* 0x000fe20000010212 */
[----:B------:R-:W-:-:S03]  /*0600*/  IMAD.WIDE.U32 R2, R35, UR10, R74 ;  /* 0x0000000a23027c25 */ /* 0x000fc6000f8e004a */
[----:B------:R-:W-:Y:S01]  /*0610*/  IADD3 R20, PT, PT, R11, R20, RZ ;  /* 0x000000140b147210 */ /* 0x000fe20007ffe0ff */
[----:B------:R-:W-:Y:S01]  /*0620*/  IMAD R5, R35, UR11, R0 ;  /* 0x0000000b23057c24 */ /* 0x000fe2000f8e0200 */
[----:B------:R-:W-:Y:S01]  /*0630*/  SHF.L.U32 R25, R2, 0x1, RZ ;  /* 0x0000000102197819 */ /* 0x000fe200000006ff */
[----:B------:R-:W-:Y:S01]  /*0640*/  IMAD.SHL.U32 R19, R6, 0x2, RZ ;  /* 0x0000000206137824 */ /* 0x000fe200078e00ff */
[----:B------:R-:W-:Y:S01]  /*0650*/  SHF.R.S32.HI R6, RZ, 0x1f, R33 ;  /* 0x0000001fff067819 */ /* 0x000fe20000011421 */
[----:B------:R-:W1:Y:S01]  /*0660*/  LDC R0, c[0x0][0x3e0] ;  /* 0x0000f800ff007b82 */ /* 0x000e620000000800 */
[----:B------:R-:W-:Y:S01]  /*0670*/  IADD3 R24, PT, PT, R3, R5, RZ ;  /* 0x0000000503187210 */ /* 0x000fe20007ffe0ff */
[C---:B------:R-:W-:Y:S01]  /*0680*/  IMAD.SHL.U32 R21, R10.reuse, 0x2, RZ ;  /* 0x000000020a157824 */ /* 0x040fe200078e00ff */
[----:B------:R-:W-:Y:S01]  /*0690*/  SHF.L.U64.HI R20, R10, 0x1, R20 ;  /* 0x000000010a147819 */ /* 0x000fe20000010214 */
[----:B------:R-:W-:Y:S01]  /*06a0*/  IMAD R22, R22, UR4, RZ ;  /* 0x0000000416167c24 */ /* 0x000fe2000f8e02ff */
[----:B------:R-:W-:Y:S01]  /*06b0*/  SHF.L.U64.HI R24, R2, 0x1, R24 ;  /* 0x0000000102187819 */ /* 0x000fe20000010218 */
[----:B------:R-:W-:-:S04]  /*06c0*/  IMAD.WIDE.U32 R10, R35, UR4, R74 ;  /* 0x00000004230a7c25 */ /* 0x000fc8000f8e004a */
[----:B------:R-:W-:Y:S01]  /*06d0*/  IMAD R2, R6, UR4, RZ ;  /* 0x0000000406027c24 */ /* 0x000fe2000f8e02ff */
[----:B------:R-:W-:Y:S01]  /*06e0*/  SHF.L.U32 R23, R10, 0x1, RZ ;  /* 0x000000010a177819 */ /* 0x000fe200000006ff */
[C---:B------:R-:W-:Y:S01]  /*06f0*/  IMAD.WIDE.U32 R8, R33.reuse, UR4, R74 ;  /* 0x0000000421087c25 */ /* 0x040fe2000f8e004a */
[----:B------:R-:W1:Y:S03]  /*0700*/  LDCU UR4, c[0x0][0x38c] ;  /* 0x00007180ff0477ac */ /* 0x000e660008000800 */
[----:B------:R-:W-:Y:S02]  /*0710*/  IMAD R3, R33, UR5, R2 ;  /* 0x0000000521037c24 */ /* 0x000fe4000f8e0202 */
[----:B------:R-:W-:Y:S02]  /*0720*/  IMAD R6, R6, UR10, RZ ;  /* 0x0000000a06067c24 */ /* 0x000fe4000f8e02ff */
[----:B------:R-:W-:Y:S01]  /*0730*/  IMAD R22, R35, UR5, R22 ;  /* 0x0000000523167c24 */ /* 0x000fe2000f8e0216 */
[----:B------:R-:W-:Y:S01]  /*0740*/  IADD3 R26, PT, PT, R9, R3, RZ ;  /* 0x00000003091a7210 */ /* 0x000fe20007ffe0ff */
[C---:B------:R-:W-:Y:S01]  /*0750*/  IMAD.WIDE.U32 R2, R33.reuse, UR10, R74 ;  /* 0x0000000a21027c25 */ /* 0x040fe2000f8e004a */
[----:B------:R-:W-:Y:S01]  /*0760*/  IADD3 R74, PT, PT, R74, 0x3, RZ ;  /* 0x000000034a4a7810 */ /* 0x000fe20007ffe0ff */
[----:B------:R-:W-:Y:S01]  /*0770*/  USHF.L.U64.HI UR5, UR28, 0x1, UR30 ;  /* 0x000000011c057899 */ /* 0x000fe2000801021e */
[----:B------:R-:W-:Y:S01]  /*0780*/  SHF.L.U64.HI R26, R8, 0x1, R26 ;  /* 0x00000001081a7819 */ /* 0x000fe2000001021a */
[----:B------:R-:W-:Y:S01]  /*0790*/  IMAD R5, R33, UR11, R6 ;  /* 0x0000000b21057c24 */ /* 0x000fe2000f8e0206 */
[----:B------:R-:W-:Y:S01]  /*07a0*/  SHF.L.U32 R29, R2, 0x1, RZ ;  /* 0x00000001021d7819 */ /* 0x000fe200000006ff */
[----:B------:R-:W-:Y:S01]  /*07b0*/  IMAD.IADD R22, R11, 0x1, R22 ;  /* 0x000000010b167824 */ /* 0x000fe200078e0216 */
[----:B------:R-:W2:Y:S01]  /*07c0*/  LDCU UR10, c[0x0][0x3e4] ;  /* 0x00007c80ff0a77ac */ /* 0x000ea20008000800 */
[----:B------:R-:W-:Y:S01]  /*07d0*/  IMAD.SHL.U32 R27, R8, 0x2, RZ ;  /* 0x00000002081b7824 */ /* 0x000fe200078e00ff */
[----:B------:R-:W-:Y:S01]  /*07e0*/  IADD3 R28, PT, PT, R3, R5, RZ ;  /* 0x00000005031c7210 */ /* 0x000fe20007ffe0ff */
[----:B-1----:R-:W-:Y:S01]  /*07f0*/  FMUL R0, R0, UR4 ;  /* 0x0000000400007c20 */ /* 0x002fe20008400000 */
[----:B------:R-:W-:-:S02]  /*0800*/  SHF.L.U64.HI R22, R10, 0x1, R22 ;  /* 0x000000010a167819 */ /* 0x000fc40000010216 */
[----:B--2---:R-:W-:-:S07]  /*0810*/  SHF.L.U64.HI R28, R2, 0x1, R28 ;  /* 0x00000001021c7819 */ /* 0x004fce000001021c */
.L_x_359:
[----:B------:R-:W-:Y:S01]  /*0820*/  ISETP.NE.AND P0, PT, R34, RZ, PT ;  /* 0x000000ff2200720c */ /* 0x000fe20003f05270 */
[----:B------:R-:W-:Y:S01]  /*0830*/  BSSY.RECONVERGENT B0, `(.L_x_327) ;  /* 0x0000023000007945 */ /* 0x000fe20003800200 */
[----:B------:R-:W-:Y:S02]  /*0840*/  ISETP.NE.AND P6, PT, R32, RZ, PT ;  /* 0x000000ff2000720c */ /* 0x000fe40003fc5270 */
[----:B------:R-:W-:Y:S02]  /*0850*/  ISETP.LT.AND P5, PT, R37, UR12, !P0 ;  /* 0x0000000c25007c0c */ /* 0x000fe4000c7a1270 */
[----:B------:R-:W-:Y:S02]  /*0860*/  ISETP.LT.AND P2, PT, R35, UR12, !P0 ;  /* 0x0000000c23007c0c */ /* 0x000fe4000c741270 */
[----:B------:R-:W-:Y:S02]  /*0870*/  IADD3 R12, P0, PT, R17, UR19, RZ ;  /* 0x00000013110c7c10 */ /* 0x000fe4000ff1e0ff */
[----:B012-4-:R-:W-:Y:S02]  /*0880*/  IADD3 R44, P1, PT, R15, UR21, RZ ;  /* 0x000000150f2c7c10 */ /* 0x017fe4000ff3e0ff */
[----:B------:R-:W-:Y:S02]  /*0890*/  IADD3.X R13, PT, PT, R16, UR18, RZ, P0, !PT ;  /* 0x00000012100d7c10 */ /* 0x000fe400087fe4ff */
[----:B---3--:R-:W-:Y:S02]  /*08a0*/  IADD3 R42, P4, PT, R19, UR21, RZ ;  /* 0x00000015132a7c10 */ /* 0x008fe4000ff9e0ff */
[----:B------:R-:W-:Y:S02]  /*08b0*/  IADD3 R38, P0, PT, R27, UR21, RZ ;  /* 0x000000151b267c10 */ /* 0x000fe4000ff1e0ff */
[----:B------:R-:W-:Y:S02]  /*08c0*/  P2R R46, PR, RZ, 0x4 ;  /* 0x00000004ff2e7803 */ /* 0x000fe40000000000 */
[----:B------:R-:W-:Y:S02]  /*08d0*/  IADD3.X R45, PT, PT, R14, UR20, RZ, P1, !PT ;  /* 0x000000140e2d7c10 */ /* 0x000fe40008ffe4ff */
[----:B------:R-:W-:Y:S02]  /*08e0*/  IADD3 R10, P3, PT, R21, UR19, RZ ;  /* 0x00000013150a7c10 */ /* 0x000fe4000ff7e0ff */
[----:B------:R-:W-:Y:S02]  /*08f0*/  IADD3 R40, P2, PT, R23, UR21, RZ ;  /* 0x0000001517287c10 */ /* 0x000fe4000ff5e0ff */
[----:B------:R-:W-:Y:S02]  /*0900*/  IADD3.X R43, PT, PT, R18, UR20, RZ, P4, !PT ;  /* 0x00000014122b7c10 */ /* 0x000fe4000a7fe4ff */
[----:B------:R-:W-:Y:S02]  /*0910*/  IADD3.X R39, PT, PT, R26, UR20, RZ, P0, !PT ;  /* 0x000000141a277c10 */ /* 0x000fe400087fe4ff */
[----:B------:R-:W-:Y:S02]  /*0920*/  ISETP.NE.AND P4, PT, R34, RZ, PT ;  /* 0x000000ff2200720c */ /* 0x000fe40003f85270 */
[----:B------:R-:W-:Y:S02]  /*0930*/  IADD3 R8, P1, PT, R25, UR19, RZ ;  /* 0x0000001319087c10 */ /* 0x000fe4000ff3e0ff */
[----:B------:R-:W-:Y:S02]  /*0940*/  IADD3 R6, P0, PT, R29, UR19, RZ ;  /* 0x000000131d067c10 */ /* 0x000fe4000ff1e0ff */
[----:B------:R-:W-:Y:S02]  /*0950*/  IADD3.X R11, PT, PT, R20, UR18, RZ, P3, !PT ;  /* 0x00000012140b7c10 */ /* 0x000fe40009ffe4ff */
[----:B------:R-:W-:Y:S02]  /*0960*/  IADD3.X R41, PT, PT, R22, UR20, RZ, P2, !PT ;  /* 0x0000001416297c10 */ /* 0x000fe400097fe4ff */
[----:B------:R-:W-:Y:S02]  /*0970*/  ISETP.GE.AND P3, PT, R31, UR13, PT ;  /* 0x0000000d1f007c0c */ /* 0x000fe4000bf66270 */
[----:B------:R-:W-:Y:S02]  /*0980*/  IADD3.X R9, PT, PT, R24, UR18, RZ, P1, !PT ;  /* 0x0000001218097c10 */ /* 0x000fe40008ffe4ff */
[----:B------:R-:W-:Y:S02]  /*0990*/  ISETP.LT.AND P2, PT, R33, UR12, !P4 ;  /* 0x0000000c21007c0c */ /* 0x000fe4000e741270 */
[----:B------:R-:W-:Y:S01]  /*09a0*/  IADD3.X R7, PT, PT, R28, UR18, RZ, P0, !PT ;  /* 0x000000121c077c10 */ /* 0x000fe200087fe4ff */
[----:B------:R-:W-:Y:S10]  /*09b0*/  @!P6 BRA `(.L_x_328) ;  /* 0x000000000028e947 */ /* 0x000ff40003800000 */
[----:B------:R-:W-:Y:S02]  /*09c0*/  ISETP.NE.U32.AND P0, PT, RZ, UR7, PT ;  /* 0x00000007ff007c0c */ /* 0x000fe4000bf05070 */
[----:B------:R-:W-:Y:S02]  /*09d0*/  MOV R2, R0 ;  /* 0x0000000000027202 */ /* 0x000fe40000000f00 */
[----:B------:R-:W-:Y:S11]  /*09e0*/  ISETP.NE.AND.EX P0, PT, RZ, UR6, PT, P0 ;  /* 0x00000006ff007c0c */ /* 0x000ff6000bf05300 */
[----:B------:R-:W-:Y:S02]  /*09f0*/  @!UPT UIADD3 URZ, UPT, UPT, URZ, URZ, URZ ;  /* 0x000000fffffff290 */ /* 0x000fe4000fffe0ff */
[----:B------:R-:W1:Y:S01]  /*0a00*/  @P0 LDC R5, c[0x0][0x3bc] ;  /* 0x0000ef00ff050b82 */ /* 0x000e620000000800 */
[----:B0-----:R-:W2:Y:S02]  /*0a10*/  @P0 LDG.E.U16 R3, desc[UR8][R12.64] ;  /* 0x000000080c030981 */ /* 0x001ea4000c1e1500 */
[----:B--2---:R-:W-:Y:S05]  /*0a20*/  @P0 HADD2.F32 R3, -RZ, R3.H0_H0 ;  /* 0x20000003ff030230 */ /* 0x004fea0000004100 */
[----:B-1----:R-:W-:Y:S05]  /*0a30*/  @P0 FFMA R2, R3, R5, R0 ;  /* 0x0000000503020223 */ /* 0x002fea0000000000 */
[----:B------:R-:W-:Y:S05]  /*0a40*/  F2FP.F16.F32.PACK_AB R36, RZ, R2 ;  /* 0x00000002ff24723e */ /* 0x000fea00000000ff */
[----:B------:R1:W-:Y:S02]  /*0a50*/  STG.E.U16 desc[UR8][R44.64], R36 ;  /* 0x000000242c007986 */ /* 0x0003e4000c101508 */
.L_x_328:
[----:B0-----:R-:W-:Y:S05]  /*0a60*/  BSYNC.RECONVERGENT B0 ;  /* 0x0000000000007941 */ /* 0x001fea0003800200 */
.L_x_327:
[----:B------:R-:W-:Y:S01]  /*0a70*/  ISETP.GE.AND P4, PT, R30, UR13, PT ;  /* 0x0000000d1e007c0c */ /* 0x000fe2000bf86270 */
[----:B------:R-:W-:Y:S04]  /*0a80*/  BSSY.RECONVERGENT B0, `(.L_x_329) ;  /* 0x000000c000007945 */ /* 0x000fe80003800200 */
[----:B------:R-:W-:Y:S08]  /*0a90*/  @!P5 BRA `(.L_x_330) ;  /* 0x000000000028d947 */ /* 0x000ff00003800000 */
[----:B------:R-:W-:Y:S02]  /*0aa0*/  ISETP.NE.U32.AND P0, PT, RZ, UR7, PT ;  /* 0x00000007ff007c0c */ /* 0x000fe4000bf05070 */
[----:B------:R-:W-:Y:S02]  /*0ab0*/  MOV R2, R0 ;  /* 0x0000000000027202 */ /* 0x000fe40000000f00 */
[----:B------:R-:W-:Y:S11]  /*0ac0*/  ISETP.NE.AND.EX P0, PT, RZ, UR6, PT, P0 ;  /* 0x00000006ff007c0c */ /* 0x000ff6000bf05300 */
[----:B------:R-:W-:Y:S02]  /*0ad0*/  @!UPT UIADD3 URZ, UPT, UPT, URZ, URZ, URZ ;  /* 0x000000fffffff290 */ /* 0x000fe4000fffe0ff */
[----:B------:R-:W0:Y:S01]  /*0ae0*/  @P0 LDC R5, c[0x0][0x3bc] ;  /* 0x0000ef00ff050b82 */ /* 0x000e220000000800 */
[----:B------:R-:W2:Y:S02]  /*0af0*/  @P0 LDG.E.U16 R3, desc[UR8][R10.64] ;  /* 0x000000080a030981 */ /* 0x000ea4000c1e1500 */
[----:B--2---:R-:W-:Y:S05]  /*0b00*/  @P0 HADD2.F32 R3, -RZ, R3.H0_H0 ;  /* 0x20000003ff030230 */ /* 0x004fea0000004100 */
[----:B0-----:R-:W-:Y:S05]  /*0b10*/  @P0 FFMA R2, R3, R5, R0 ;  /* 0x0000000503020223 */ /* 0x001fea0000000000 */
[----:B-1----:R-:W-:Y:S05]  /*0b20*/  F2FP.F16.F32.PACK_AB R36, RZ, R2 ;  /* 0x00000002ff24723e */ /* 0x002fea00000000ff */
[----:B------:R0:W-:Y:S02]  /*0b30*/  STG.E.U16 desc[UR8][R42.64], R36 ;  /* 0x000000242a007986 */ /* 0x0001e4000c101508 */
.L_x_330:
[----:B------:R-:W-:Y:S05]  /*0b40*/  BSYNC.RECONVERGENT B0 ;  /* 0x0000000000007941 */ /* 0x000fea0003800200 */
.L_x_329:
[----:B------:R-:W-:Y:S01]  /*0b50*/  ISETP.NE.AND P0, PT, R46, RZ, PT ;  /* 0x000000ff2e00720c */ /* 0x000fe20003f05270 */
[----:B------:R-:W-:Y:S01]  /*0b60*/  BSSY.RECONVERGENT B0, `(.L_x_331) ;  /* 0x000000d000007945 */ /* 0x000fe20003800200 */
[----:B------:R-:W-:Y:S11]  /*0b70*/  ISETP.GE.AND P6, PT, R74, UR13, PT ;  /* 0x0000000d4a007c0c */ /* 0x000ff6000bfc6270 */
        /* <DEDUP_REMOVED lines=11> */
.L_x_332:
[----:B------:R-:W-:Y:S05]  /*0c30*/  BSYNC.RECONVERGENT B0 ;  /* 0x0000000000007941 */ /* 0x000fea0003800200 */
.L_x_331:
        /* <DEDUP_REMOVED lines=13> */
.L_x_334:
[----:B------:R-:W-:Y:S05]  /*0d10*/  BSYNC.RECONVERGENT B0 ;  /* 0x0000000000007941 */ /* 0x000fea0003800200 */
.L_x_333:
        /* <DEDUP_REMOVED lines=13> */
.L_x_336:
[----:B------:R-:W-:Y:S05]  /*0df0*/  BSYNC.RECONVERGENT B0 ;  /* 0x0000000000007941 */ /* 0x000fea0003800200 */
.L_x_335:
        /* <DEDUP_REMOVED lines=14> */
.L_x_338:
[----:B------:R-:W-:Y:S05]  /*0ee0*/  BSYNC.RECONVERGENT B0 ;  /* 0x0000000000007941 */ /* 0x000fea0003800200 */
.L_x_337:
        /* <DEDUP_REMOVED lines=13> */
.L_x_340:
[----:B------:R-:W-:Y:S05]  /*0fc0*/  BSYNC.RECONVERGENT B0 ;  /* 0x0000000000007941 */ /* 0x000fea0003800200 */
.L_x_339:
        /* <DEDUP_REMOVED lines=13> */
.L_x_342:
[----:B------:R-:W-:Y:S05]  /*10a0*/  BSYNC.RECONVERGENT B0 ;  /* 0x0000000000007941 */ /* 0x000fea0003800200 */
.L_x_341:
        /* <DEDUP_REMOVED lines=14> */
.L_x_344:
[----:B------:R-:W-:Y:S05]  /*1190*/  BSYNC.RECONVERGENT B0 ;  /* 0x0000000000007941 */ /* 0x000fea0003800200 */
.L_x_343:
        /* <DEDUP_REMOVED lines=13> */
.L_x_346:
[----:B------:R-:W-:Y:S05]  /*1270*/  BSYNC.RECONVERGENT B0 ;  /* 0x0000000000007941 */ /* 0x000fea0003800200 */
.L_x_345:
        /* <DEDUP_REMOVED lines=13> */
.L_x_348:
[----:B------:R-:W-:Y:S05]  /*1350*/  BSYNC.RECONVERGENT B0 ;  /* 0x0000000000007941 */ /* 0x000fea0003800200 */
.L_x_347:
        /* <DEDUP_REMOVED lines=14> */
.L_x_350:
[----:B------:R-:W-:Y:S05]  /*1440*/  BSYNC.RECONVERGENT B0 ;  /* 0x0000000000007941 */ /* 0x000fea0003800200 */
.L_x_349:
        /* <DEDUP_REMOVED lines=12> */
.L_x_352:
[----:B------:R-:W-:Y:S05]  /*1510*/  BSYNC.RECONVERGENT B0 ;  /* 0x0000000000007941 */ /* 0x000fea0003800200 */
.L_x_351:
        /* <DEDUP_REMOVED lines=12> */
.L_x_354:
[----:B------:R-:W-:Y:S05]  /*15e0*/  BSYNC.RECONVERGENT B0 ;  /* 0x0000000000007941 */ /* 0x000fea0003800200 */
.L_x_353:
        /* <DEDUP_REMOVED lines=12> */
.L_x_356:
[----:B------:R-:W-:Y:S05]  /*16b0*/  BSYNC.RECONVERGENT B0 ;  /* 0x0000000000007941 */ /* 0x000fea0003800200 */
.L_x_355:
        /* <DEDUP_REMOVED lines=12> */
.L_x_358:
[----:B------:R-:W-:Y:S05]  /*1780*/  BSYNC.RECONVERGENT B0 ;  /* 0x0000000000007941 */ /* 0x000fea0003800200 */
.L_x_357:
        /* <DEDUP_REMOVED lines=17> */
.L_x_326:
[----:B------:R-:W1:Y:S01]  /*18a0*/  LDCU.64 UR16, c[0x0][0x3b0] ;  /* 0x00007600ff1077ac */ /* 0x000e620008000a00 */
[C---:B------:R-:W-:Y:S01]  /*18b0*/  VIADD R7, R74.reuse, 0x3 ;  /* 0x000000034a077836 */ /* 0x040fe20000000000 */
[----:B------:R-:W-:Y:S01]  /*18c0*/  SHF.R.S32.HI R67, RZ, 0x1f, R4 ;  /* 0x0000001fff437819 */ /* 0x000fe20000011404 */
[----:B------:R-:W-:Y:S01]  /*18d0*/  VIADD R9, R74, 0x1 ;  /* 0x000000014a097836 */ /* 0x000fe20000000000 */
[----:B------:R-:W2:Y:S01]  /*18e0*/  LDCU.64 UR4, c[0x0][0x380] ;  /* 0x00007000ff0477ac */ /* 0x000ea20008000a00 */
[----:B------:R-:W-:Y:S02]  /*18f0*/  VIADD R0, R4, 0x3 ;  /* 0x0000000304007836 */ /* 0x000fe40000000000 */
[C---:B------:R-:W-:Y:S01]  /*1900*/  VIADD R8, R74.reuse, 0x2 ;  /* 0x000000024a087836 */ /* 0x040fe20000000000 */
[----:B------:R-:W3:Y:S01]  /*1910*/  LDCU.64 UR12, c[0x0][0x3c8] ;  /* 0x00007900ff0c77ac */ /* 0x000ee20008000a00 */
[----:B------:R-:W-:Y:S01]  /*1920*/  IMAD.MOV.U32 R76, RZ, RZ, R74 ;  /* 0x000000ffff4c7224 */ /* 0x000fe200078e004a */
[----:B------:R-:W-:Y:S01]  /*1930*/  SHF.R.S32.HI R64, RZ, 0x1f, R0 ;  /* 0x0000001fff407819 */ /* 0x000fe20000011400 */
[----:B------:R-:W-:Y:S01]  /*1940*/  IMAD.MOV.U32 R77, RZ, RZ, RZ ;  /* 0x000000ffff4d7224 */ /* 0x000fe200078e00ff */
[----:B------:R-:W4:Y:S01]  /*1950*/  LDCU.64 UR10, c[0x0][0x3d8] ;  /* 0x00007b00ff0a77ac */ /* 0x000f220008000a00 */
[----:B------:R-:W5:Y:S01]  /*1960*/  LDCU.64 UR14, c[0x0][0x398] ;  /* 0x00007300ff0e77ac */ /* 0x000f620008000a00 */
[C---:B-1----:R-:W-:Y:S01]  /*1970*/  IMAD.WIDE.U32 R2, R7.reuse, UR16, RZ ;  /* 0x0000001007027c25 */ /* 0x042fe2000f8e00ff */
[----:B------:R-:W1:Y:S03]  /*1980*/  LDCU UR29, c[0x0][0x388] ;  /* 0x00007100ff1d77ac */ /* 0x000e660008000800 */
[----:B------:R-:W-:Y:S01]  /*1990*/  IMAD R48, R7, UR17, R3 ;  /* 0x0000001107307c24 */ /* 0x000fe2000f8e0203 */
[----:B--2---:R-:W-:Y:S01]  /*19a0*/  ISETP.GE.AND P4, PT, R74, UR5, PT ;  /* 0x000000054a007c0c */ /* 0x004fe2000bf86270 */
[----:B------:R-:W-:Y:S01]  /*19b0*/  IMAD.SHL.U32 R49, R2, 0x2, RZ ;  /* 0x0000000202317824 */ /* 0x000fe200078e00ff */
[----:B------:R-:W-:Y:S01]  /*19c0*/  ISETP.GE.AND P0, PT, R9, UR5, PT ;  /* 0x0000000509007c0c */ /* 0x000fe2000bf06270 */
[----:B---3--:R-:W-:Y:S01]  /*19d0*/  IMAD.WIDE.U32 R78, R4, UR12, R76 ;  /* 0x0000000c044e7c25 */ /* 0x008fe2000f8e004c */
[----:B------:R-:W-:Y:S01]  /*19e0*/  SHF.L.U64.HI R48, R2, 0x1, R48 ;  /* 0x0000000102307819 */ /* 0x000fe20000010230 */
[----:B------:R-:W2:Y:S01]  /*19f0*/  LDCU UR28, c[0x0][0x3e0] ;  /* 0x00007c00ff1c77ac */ /* 0x000ea20008000800 */
[C---:B------:R-:W-:Y:S01]  /*1a00*/  ISETP.LT.AND P1, PT, R4.reuse, UR4, !P4 ;  /* 0x0000000404007c0c */ /* 0x040fe2000e721270 */
[----:B------:R-:W-:Y:S01]  /*1a10*/  IMAD.WIDE.U32 R2, R5, UR16, RZ ;  /* 0x0000001005027c25 */ /* 0x000fe2000f8e00ff */
[----:B------:R-:W-:-:S02]  /*1a20*/  ISETP.LT.AND P5, PT, R4, UR4, !P0 ;  /* 0x0000000404007c0c */ /* 0x000fc4000c7a1270 */
[----:B------:R-:W-:Y:S01]  /*1a30*/  P2R R6, PR, RZ, 0x2 ;  /* 0x00000002ff067803 */ /* 0x000fe20000000000 */
[----:B------:R-:W-:Y:S02]  /*1a40*/  IMAD R54, R5, UR17, R3 ;  /* 0x0000001105367c24 */ /* 0x000fe4000f8e0203 */
[----:B------:R-:W-:Y:S02]  /*1a50*/  IMAD.SHL.U32 R55, R2, 0x8, RZ ;  /* 0x0000000802377824 */ /* 0x000fe400078e00ff */
[----:B------:R-:W-:Y:S01]  /*1a60*/  VIADD R3, R4, 0x1 ;  /* 0x0000000104037836 */ /* 0x000fe20000000000 */
[----:B------:R-:W-:Y:S01]  /*1a70*/  SHF.L.U64.HI R54, R2, 0x3, R54 ;  /* 0x0000000302367819 */ /* 0x000fe20000010236 */
[----:B------:R-:W-:Y:S01]  /*1a80*/  VIADD R2, R4, 0x2 ;  /* 0x0000000204027836 */ /* 0x000fe20000000000 */
[----:B-1----:R-:W-:Y:S01]  /*1a90*/  UIADD3 UR29, UPT, UPT, -UR29, 0x1, URZ ;  /* 0x000000011d1d7890 */ /* 0x002fe2000fffe1ff */
[----:B------:R-:W-:Y:S01]  /*1aa0*/  IMAD R5, R67, UR12, RZ ;  /* 0x0000000c43057c24 */ /* 0x000fe2000f8e02ff */
[----:B------:R-:W-:Y:S01]  /*1ab0*/  ISETP.LT.AND P6, PT, R3, UR4, !P0 ;  /* 0x0000000403007c0c */ /* 0x000fe2000c7c1270 */
[C---:B----4-:R-:W-:Y:S01]  /*1ac0*/  IMAD R63, R67.reuse, UR10, RZ ;  /* 0x0000000a433f7c24 */ /* 0x050fe2000f8e02ff */
[----:B------:R-:W-:Y:S01]  /*1ad0*/  ISETP.LT.AND P1, PT, R2, UR4, !P0 ;  /* 0x0000000402007c0c */ /* 0x000fe2000c721270 */
[----:B-----5:R-:W-:Y:S01]  /*1ae0*/  IMAD R67, R67, UR14, RZ ;  /* 0x0000000e43437c24 */ /* 0x020fe2000f8e02ff */
[----:B------:R-:W-:Y:S01]  /*1af0*/  ISETP.LT.AND P2, PT, R3, UR4, !P4 ;  /* 0x0000000403007c0c */ /* 0x000fe2000e741270 */
[----:B------:R-:W-:Y:S01]  /*1b00*/  IMAD.WIDE.U32 R12, R8, UR16, RZ ;  /* 0x00000010080c7c25 */ /* 0x000fe2000f8e00ff */
[----:B------:R-:W-:Y:S01]  /*1b10*/  P2R R61, PR, RZ, 0x2 ;  /* 0x00000002ff3d7803 */ /* 0x000fe20000000000 */
[----:B------:R-:W-:Y:S01]  /*1b20*/  UISETP.NE.AND UP5, UPT, UR29, URZ, UPT ;  /* 0x000000ff1d00728c */ /* 0x000fe2000bfa5270 */
[----:B------:R-:W-:Y:S01]  /*1b30*/  ISETP.LT.AND P1, PT, R0, UR4, !P0 ;  /* 0x0000000400007c0c */ /* 0x000fe2000c721270 */
[----:B------:R-:W-:Y:S01]  /*1b40*/  IMAD.WIDE.U32 R10, R9, UR16, RZ ;  /* 0x00000010090a7c25 */ /* 0x000fe2000f8e00ff */
[----:B------:R-:W-:-:S02]  /*1b50*/  ISETP.GE.AND P0, PT, R8, UR5, PT ;  /* 0x0000000508007c0c */ /* 0x000fc4000bf06270 */
[----:B------:R-:W-:Y:S01]  /*1b60*/  P2R R60, PR, RZ, 0x2 ;  /* 0x00000002ff3c7803 */ /* 0x000fe20000000000 */
[C---:B------:R-:W-:Y:S01]  /*1b70*/  IMAD R5, R4.reuse, UR13, R5 ;  /* 0x0000000d04057c24 */ /* 0x040fe2000f8e0205 */
[C---:B------:R-:W-:Y:S01]  /*1b80*/  ISETP.LT.AND P1, PT, R4.reuse, UR4, !P0 ;  /* 0x0000000404007c0c */ /* 0x040fe2000c721270 */
[----:B------:R-:W-:Y:S01]  /*1b90*/  IMAD.WIDE.U32 R76, R4, UR10, R76 ;  /* 0x0000000a044c7c25 */ /* 0x000fe2000f8e004c */
[----:B------:R-:W-:Y:S02]  /*1ba0*/  ISETP.LT.AND P3, PT, R2, UR4, !P4 ;  /* 0x0000000402007c0c */ /* 0x000fe4000e761270 */
[----:B------:R-:W-:Y:S01]  /*1bb0*/  P2R R59, PR, RZ, 0x2 ;  /* 0x00000002ff3b7803 */ /* 0x000fe20000000000 */
[C---:B------:R-:W-:Y:S01]  /*1bc0*/  IMAD R63, R4.reuse, UR11, R63 ;  /* 0x0000000b043f7c24 */ /* 0x040fe2000f8e023f */
[----:B------:R-:W-:Y:S01]  /*1bd0*/  ISETP.LT.AND P1, PT, R3, UR4, !P0 ;  /* 0x0000000403007c0c */ /* 0x000fe2000c721270 */
[----:B------:R-:W-:Y:S01]  /*1be0*/  IMAD.WIDE.U32 R80, R4, UR14, RZ ;  /* 0x0000000e04507c25 */ /* 0x000fe2000f8e00ff */
[----:B------:R-:W-:Y:S01]  /*1bf0*/  ISETP.LT.AND P4, PT, R0, UR4, !P4 ;  /* 0x0000000400007c0c */ /* 0x000fe2000e781270 */
[----:B------:R-:W1:Y:S01]  /*1c00*/  LDCU.64 UR10, c[0x0][0x398] ;  /* 0x00007300ff0a77ac */ /* 0x000e620008000a00 */
[----:B------:R-:W-:Y:S01]  /*1c10*/  P2R R58, PR, RZ, 0x2 ;  /* 0x00000002ff3a7803 */ /* 0x000fe20000000000 */
[----:B------:R-:W-:Y:S01]  /*1c20*/  IMAD R67, R4, UR15, R67 ;  /* 0x0000000f04437c24 */ /* 0x000fe2000f8e0243 */
[----:B------:R-:W-:Y:S01]  /*1c30*/  ISETP.LT.AND P1, PT, R2, UR4, !P0 ;  /* 0x0000000402007c0c */ /* 0x000fe2000c721270 */
[----:B------:R-:W-:Y:S01]  /*1c40*/  IMAD R50, R8, UR17, R13 ;  /* 0x0000001108327c24 */ /* 0x000fe2000f8e020d */
[----:B------:R-:W-:Y:S01]  /*1c50*/  SHF.R.S32.HI R66, RZ, 0x1f, R3 ;  /* 0x0000001fff427819 */ /* 0x000fe20000011403 */
[----:B------:R-:W-:Y:S01]  /*1c60*/  IMAD R52, R9, UR17, R11 ;  /* 0x0000001109347c24 */ /* 0x000fe2000f8e020b */
[----:B------:R-:W-:Y:S01]  /*1c70*/  P2R R57, PR, RZ, 0x2 ;  /* 0x00000002ff397803 */ /* 0x000fe20000000000 */
[----:B------:R-:W-:Y:S01]  /*1c80*/  IMAD.IADD R5, R79, 0x1, R5 ;  /* 0x000000014f057824 */ /* 0x000fe200078e0205 */
[----:B------:R-:W-:Y:S01]  /*1c90*/  ISETP.LT.AND P1, PT, R0, UR4, !P0 ;  /* 0x0000000400007c0c */ /* 0x000fe2000c721270 */
[----:B------:R-:W-:Y:S01]  /*1ca0*/  IMAD.IADD R63, R77, 0x1, R63 ;  /* 0x000000014d3f7824 */ /* 0x000fe200078e023f */
[----:B------:R-:W-:Y:S01]  /*1cb0*/  ISETP.GE.AND P0, PT, R7, UR5, PT ;  /* 0x0000000507007c0c */ /* 0x000fe2000bf06270 */
[----:B------:R-:W-:Y:S01]  /*1cc0*/  IMAD.IADD R67, R81, 0x1, R67 ;  /* 0x0000000151437824 */ /* 0x000fe200078e0243 */
[----:B------:R-:W-:Y:S01]  /*1cd0*/  P2R R56, PR, RZ, 0x2 ;  /* 0x00000002ff387803 */ /* 0x000fe20000000000 */
[----:B------:R-:W-:Y:S01]  /*1ce0*/  IMAD.SHL.U32 R51, R12, 0x2, RZ ;  /* 0x000000020c337824 */ /* 0x000fe200078e00ff */
[----:B------:R-:W-:Y:S01]  /*1cf0*/  ISETP.LT.AND P1, PT, R4, UR4, !P0 ;  /* 0x0000000404007c0c */ /* 0x000fe2000c721270 */
[----:B------:R-:W-:Y:S01]  /*1d00*/  IMAD.SHL.U32 R53, R10, 0x2, RZ ;  /* 0x000000020a357824 */ /* 0x000fe200078e00ff */
[----:B------:R-:W-:-:S02]  /*1d10*/  SHF.L.U64.HI R50, R12, 0x1, R50 ;  /* 0x000000010c327819 */ /* 0x000fc40000010232 */
[----:B------:R-:W-:Y:S02]  /*1d20*/  P2R R71, PR, RZ, 0x2 ;  /* 0x00000002ff477803 */ /* 0x000fe40000000000 */
[----:B------:R-:W-:Y:S02]  /*1d30*/  ISETP.LT.AND P1, PT, R3, UR4, !P0 ;  /* 0x0000000403007c0c */ /* 0x000fe4000c721270 */
[----:B------:R-:W-:Y:S02]  /*1d40*/  SHF.L.U64.HI R52, R10, 0x1, R52 ;  /* 0x000000010a347819 */ /* 0x000fe40000010234 */
[----:B------:R-:W-:Y:S02]  /*1d50*/  P2R R70, PR, RZ, 0x2 ;  /* 0x00000002ff467803 */ /* 0x000fe40000000000 */
[----:B------:R-:W-:Y:S02]  /*1d60*/  ISETP.LT.AND P1, PT, R2, UR4, !P0 ;  /* 0x0000000402007c0c */ /* 0x000fe4000c721270 */
[----:B------:R-:W-:-:S02]  /*1d70*/  ISETP.LT.AND P0, PT, R0, UR4, !P0 ;  /* 0x0000000400007c0c */ /* 0x000fc4000c701270 */
[----:B------:R-:W-:Y:S02]  /*1d80*/  P2R R69, PR, RZ, 0x2 ;  /* 0x00000002ff457803 */ /* 0x000fe40000000000 */
[----:B------:R-:W-:Y:S02]  /*1d90*/  ISETP.NE.AND P1, PT, R6, RZ, PT ;  /* 0x000000ff0600720c */ /* 0x000fe40003f25270 */
[----:B------:R-:W-:Y:S02]  /*1da0*/  SHF.R.S32.HI R65, RZ, 0x1f, R2 ;  /* 0x0000001fff417819 */ /* 0x000fe40000011402 */
[----:B------:R-:W-:Y:S02]  /*1db0*/  P2R R68, PR, RZ, 0x1 ;  /* 0x00000001ff447803 */ /* 0x000fe40000000000 */
[----:B------:R-:W-:Y:S02]  /*1dc0*/  SHF.L.U64.HI R62, R78, 0x1, R5 ;  /* 0x000000014e3e7819 */ /* 0x000fe40000010205 */
[----:B------:R-:W-:-:S02]  /*1dd0*/  SHF.L.U64.HI R63, R76, 0x1, R63 ;  /* 0x000000014c3f7819 */ /* 0x000fc4000001023f */
[----:B-12---:R-:W-:-:S07]  /*1de0*/  SHF.L.U64.HI R67, R80, 0x1, R67 ;  /* 0x0000000150437819 */ /* 0x006fce0000010243 */
.L_x_410:
[----:B------:R-:W-:Y:S01]  /*1df0*/  IMAD R12, R66, UR10, RZ ;  /* 0x0000000a420c7c24 */ /* 0x000fe2000f8e02ff */
[----:B0--34-:R-:W-:Y:S01]  /*1e00*/  P2R R4, PR, RZ, 0x10 ;  /* 0x00000010ff047803 */ /* 0x019fe20000000000 */
[----:B------:R-:W-:Y:S01]  /*1e10*/  IMAD.WIDE.U32 R14, R3, UR10, RZ ;  /* 0x0000000a030e7c25 */ /* 0x000fe2000f8e00ff */
[----:B------:R-:W-:-:S03]  /*1e20*/  ISETP.NE.AND P4, PT, R69, RZ, PT ;  /* 0x000000ff4500720c */ /* 0x000fc60003f85270 */
[----:B------:R-:W-:Y:S01]  /*1e30*/  IMAD R11, R3, UR11, R12 ;  /* 0x0000000b030b7c24 */ /* 0x000fe2000f8e020c */
[----:B------:R-:W-:Y:S01]  /*1e40*/  LEA R24, P0, R14, UR25, 0x1 ;  /* 0x000000190e187c11 */ /* 0x000fe2000f8008ff */
[----:B------:R-:W-:Y:S01]  /*1e50*/  IMAD.WIDE.U32 R12, R2, UR10, RZ ;  /* 0x0000000a020c7c25 */ /* 0x000fe2000f8e00ff */
[----:B------:R-:W-:Y:S02]  /*1e60*/  P2R R5, PR, RZ, 0x10 ;  /* 0x00000010ff057803 */ /* 0x000fe40000000000 */
[----:B------:R-:W-:Y:S01]  /*1e70*/  ISETP.NE.AND P4, PT, R70, RZ, PT ;  /* 0x000000ff4600720c */ /* 0x000fe20003f85270 */
[----:B------:R-:W-:-:S03]  /*1e80*/  IMAD.IADD R11, R15, 0x1, R11 ;  /* 0x000000010f0b7824 */ /* 0x000fc600078e020b */
[----:B------:R-:W-:Y:S02]  /*1e90*/  P2R R6, PR, RZ, 0x10 ;  /* 0x00000010ff067803 */ /* 0x000fe40000000000 */
[----:B------:R-:W-:Y:S01]  /*1ea0*/  LEA.HI.X R25, R14, UR24, R11, 0x1, P0 ;  /* 0x000000180e197c11 */ /* 0x000fe200080f0c0b */
[----:B------:R-:W-:Y:S01]  /*1eb0*/  IMAD R11, R65, UR10, RZ ;  /* 0x0000000a410b7c24 */ /* 0x000fe2000f8e02ff */
[----:B------:R-:W-:Y:S02]  /*1ec0*/  LEA R72, P0, R12, UR25, 0x1 ;  /* 0x000000190c487c11 */ /* 0x000fe4000f8008ff */
[----:B------:R-:W-:Y:S01]  /*1ed0*/  ISETP.NE.AND P4, PT, R71, RZ, PT ;  /* 0x000000ff4700720c */ /* 0x000fe20003f85270 */
[----:B------:R-:W-:-:S03]  /*1ee0*/  IMAD R11, R2, UR11, R11 ;  /* 0x0000000b020b7c24 */ /* 0x000fc6000f8e020b */
[----:B------:R-:W-:Y:S01]  /*1ef0*/  P2R R7, PR, RZ, 0x10 ;  /* 0x00000010ff077803 */ /* 0x000fe20000000000 */
[----:B------:R-:W-:Y:S01]  /*1f00*/  IMAD.IADD R11, R13, 0x1, R11 ;  /* 0x000000010d0b7824 */ /* 0x000fe200078e020b */
[----:B------:R-:W-:-:S04]  /*1f10*/  ISETP.NE.AND P4, PT, R57, RZ, PT ;  /* 0x000000ff3900720c */ /* 0x000fc80003f85270 */
[----:B------:R-:W-:Y:S01]  /*1f20*/  LEA.HI.X R73, R12, UR24, R11, 0x1, P0 ;  /* 0x000000180c497c11 */ /* 0x000fe200080f0c0b */
[----:B------:R-:W-:Y:S01]  /*1f30*/  IMAD R11, R64, UR10, RZ ;  /* 0x0000000a400b7c24 */ /* 0x000fe2000f8e02ff */
[----:B------:R-:W-:Y:S01]  /*1f40*/  P2R R8, PR, RZ, 0x10 ;  /* 0x00000010ff087803 */ /* 0x000fe20000000000 */
[----:B------:R-:W-:Y:S01]  /*1f50*/  IMAD.WIDE.U32 R12, R0, UR10, RZ ;  /* 0x0000000a000c7c25 */ /* 0x000fe2000f8e00ff */
[----:B------:R-:W-:Y:S01]  /*1f60*/  ISETP.NE.AND P4, PT, R58, RZ, PT ;  /* 0x000000ff3a00720c */ /* 0x000fe20003f85270 */
[----:B0-----:R-:W2:Y:S02]  /*1f70*/  @P3 LDG.E.U16 R14, desc[UR8][R72.64] ;  /* 0x00000008480e3981 */ /* 0x001ea4000c1e1500 */
[----:B------:R-:W-:Y:S01]  /*1f80*/  IMAD R11, R0, UR11, R11 ;  /* 0x0000000b000b7c24 */ /* 0x000fe2000f8e020b */
[----:B------:R-:W-:Y:S02]  /*1f90*/  LEA R38, P0, R12, UR25, 0x1 ;  /* 0x000000190c267c11 */ /* 0x000fe4000f8008ff */
[----:B------:R-:W-:Y:S01]  /*1fa0*/  P2R R9, PR, RZ, 0x10 ;  /* 0x00000010ff097803 */ /* 0x000fe20000000000 */
[----:B------:R-:W-:Y:S01]  /*1fb0*/  IMAD.IADD R11, R13, 0x1, R11 ;  /* 0x000000010d0b7824 */ /* 0x000fe200078e020b */
[----:B------:R-:W-:-:S04]  /*1fc0*/  ISETP.NE.AND P4, PT, R59, RZ, PT ;  /* 0x000000ff3b00720c */ /* 0x000fc80003f85270 */
[----:B------:R-:W-:Y:S02]  /*1fd0*/  LEA.HI.X R39, R12, UR24, R11, 0x1, P0 ;  /* 0x000000180c277c11 */ /* 0x000fe400080f0c0b */
[----:B------:R-:W-:Y:S02]  /*1fe0*/  @P1 IADD3 R26, P0, PT, R55, UR27, RZ ;  /* 0x0000001b371a1c10 */ /* 0x000fe4000ff1e0ff */
[----:B------:R-:W-:Y:S02]  /*1ff0*/  P2R R10, PR, RZ, 0x10 ;  /* 0x00000010ff0a7803 */ /* 0x000fe40000000000 */
[----:B------:R-:W-:Y:S02]  /*2000*/  @P1 IADD3.X R27, PT, PT, R54, UR26, RZ, P0, !PT ;  /* 0x0000001a361b1c10 */ /* 0x000fe400087fe4ff */
[----:B------:R-:W-:Y:S02]  /*2010*/  LEA RZ, P0, R80, UR25, 0x1 ;  /* 0x0000001950ff7c11 */ /* 0x000fe4000f8008ff */
[----:B------:R-:W-:-:S02]  /*2020*/  ISETP.NE.AND P4, PT, R61, RZ, PT ;  /* 0x000000ff3d00720c */ /* 0x000fc40003f85270 */
[----:B------:R-:W-:Y:S02]  /*2030*/  IADD3.X R41, PT, PT, R67, UR24, RZ, P0, !PT ;  /* 0x0000001843297c10 */ /* 0x000fe400087fe4ff */
[----:B------:R-:W-:-:S04]  /*2040*/  @P5 IADD3 R22, P0, PT, R53, UR27, RZ ;  /* 0x0000001b35165c10 */ /* 0x000fc8000ff1e0ff */
[----:B------:R-:W-:Y:S02]  /*2050*/  @P5 IADD3.X R23, PT, PT, R52, UR26, RZ, P0, !PT ;  /* 0x0000001a34175c10 */ /* 0x000fe400087fe4ff */
[----:B------:R-:W-:-:S04]  /*2060*/  @P2 IADD3 R18, P0, PT, R55, UR27, RZ ;  /* 0x0000001b37122c10 */ /* 0x000fc8000ff1e0ff */
[----:B------:R-:W-:Y:S02]  /*2070*/  @P2 IADD3.X R19, PT, PT, R54, UR26, RZ, P0, !PT ;  /* 0x0000001a36132c10 */ /* 0x000fe400087fe4ff */
[----:B------:R-:W-:-:S04]  /*2080*/  @P6 IADD3 R16, P0, PT, R53, UR27, RZ ;  /* 0x0000001b35106c10 */ /* 0x000fc8000ff1e0ff */
[----:B------:R-:W-:Y:S02]  /*2090*/  @P6 IADD3.X R17, PT, PT, R52, UR26, RZ, P0, !PT ;  /* 0x0000001a34116c10 */ /* 0x000fe400087fe4ff */
[----:B------:R-:W-:-:S04]  /*20a0*/  @P3 IADD3 R12, P0, PT, R55, UR27, RZ ;  /* 0x0000001b370c3c10 */ /* 0x000fc8000ff1e0ff */
[----:B------:R-:W-:Y:S02]  /*20b0*/  @P3 IADD3.X R13, PT, PT, R54, UR26, RZ, P0, !PT ;  /* 0x0000001a360d3c10 */ /* 0x000fe400087fe4ff */
[----:B------:R-:W-:-:S04]  /*20c0*/  @P4 IADD3 R20, P0, PT, R53, UR27, RZ ;  /* 0x0000001b35144c10 */ /* 0x000fc8000ff1e0ff */
[----:B------:R-:W-:Y:S01]  /*20d0*/  @P4 IADD3.X R21, PT, PT, R52, UR26, RZ, P0, !PT ;  /* 0x0000001a34154c10 */ /* 0x000fe200087fe4ff */
[----:B------:R-:W3:Y:S01]  /*20e0*/  @P3 LDG.E.U16 R13, desc[UR8][R12.64] ;  /* 0x000000080c0d3981 */ /* 0x000ee2000c1e1500 */
[----:B------:R-:W-:-:S13]  /*20f0*/  ISETP.NE.AND P4, PT, R10, RZ, PT ;  /* 0x000000ff0a00720c */ /* 0x000fda0003f85270 */
[----:B------:R-:W-:-:S04]  /*2100*/  @P4 IADD3 R88, P0, PT, R51, UR27, RZ ;  /* 0x0000001b33584c10 */ /* 0x000fc8000ff1e0ff */
[----:B------:R-:W-:Y:S02]  /*2110*/  @P4 IADD3.X R89, PT, PT, R50, UR26, RZ, P0, !PT ;  /* 0x0000001a32594c10 */ /* 0x000fe400087fe4ff */
[----:B------:R-:W-:Y:S02]  /*2120*/  ISETP.NE.AND P4, PT, R9, RZ, PT ;  /* 0x000000ff0900720c */ /* 0x000fe40003f85270 */
[----:B------:R-:W-:Y:S01]  /*2130*/  LEA R40, R80, UR25, 0x1 ;  /* 0x0000001950287c11 */ /* 0x000fe2000f8e08ff */
[----:B------:R-:W4:Y:S04]  /*2140*/  @P2 LDG.E.U16 R9, desc[UR8][R18.64] ;  /* 0x0000000812092981 */ /* 0x000f28000c1e1500 */
[----:B------:R-:W5:Y:S04]  /*2150*/  @P1 LDG.E.U16 R10, desc[UR8][R40.64] ;  /* 0x00000008280a1981 */ /* 0x000f68000c1e1500 */
[----:B------:R-:W2:Y:S02]  /*2160*/  @P5 LDG.E.U16 R11, desc[UR8][R40.64] ;  /* 0x00000008280b5981 */ /* 0x000ea4000c1e1500 */
[----:B------:R-:W-:-:S04]  /*2170*/  @P4 IADD3 R42, P0, PT, R51, UR27, RZ ;  /* 0x0000001b332a4c10 */ /* 0x000fc8000ff1e0ff */
[----:B------:R-:W-:Y:S02]  /*2180*/  @P4 IADD3.X R43, PT, PT, R50, UR26, RZ, P0, !PT ;  /* 0x0000001a322b4c10 */ /* 0x000fe400087fe4ff */
[----:B------:R-:W-:Y:S02]  /*2190*/  ISETP.NE.AND P4, PT, R8, RZ, PT ;  /* 0x000000ff0800720c */ /* 0x000fe40003f85270 */
[----:B------:R-:W3:Y:S11]  /*21a0*/  @P5 LDG.E.U16 R8, desc[UR8][R22.64] ;  /* 0x0000000816085981 */ /* 0x000ef6000c1e1500 */
[----:B------:R-:W-:-:S04]  /*21b0*/  @P4 IADD3 R86, P0, PT, R51, UR27, RZ ;  /* 0x0000001b33564c10 */ /* 0x000fc8000ff1e0ff */
[----:B------:R-:W-:Y:S02]  /*21c0*/  @P4 IADD3.X R87, PT, PT, R50, UR26, RZ, P0, !PT ;  /* 0x0000001a32574c10 */ /* 0x000fe400087fe4ff */
[----:B------:R-:W-:Y:S02]  /*21d0*/  ISETP.NE.AND P4, PT, R7, RZ, PT ;  /* 0x000000ff0700720c */ /* 0x000fe40003f85270 */
[----:B------:R-:W4:Y:S11]  /*21e0*/  @P6 LDG.E.U16 R7, desc[UR8][R16.64] ;  /* 0x0000000810076981 */ /* 0x000f36000c1e1500 */
[----:B------:R-:W-:-:S04]  /*21f0*/  @P4 IADD3 R82, P0, PT, R49, UR27, RZ ;  /* 0x0000001b31524c10 */ /* 0x000fc8000ff1e0ff */
[----:B------:R-:W-:Y:S02]  /*2200*/  @P4 IADD3.X R83, PT, PT, R48, UR26, RZ, P0, !PT ;  /* 0x0000001a30534c10 */ /* 0x000fe400087fe4ff */
[----:B------:R-:W-:Y:S02]  /*2210*/  ISETP.NE.AND P4, PT, R6, RZ, PT ;  /* 0x000000ff0600720c */ /* 0x000fe40003f85270 */
[----:B------:R-:W2:Y:S04]  /*2220*/  @P1 LDG.E.U16 R6, desc[UR8][R26.64] ;  /* 0x000000081a061981 */ /* 0x000ea8000c1e1500 */
[----:B------:R-:W4:Y:S07]  /*2230*/  @P6 LDG.E.U16 R17, desc[UR8][R24.64] ;  /* 0x0000000818116981 */ /* 0x000f2e000c1e1500 */
[----:B------:R-:W-:-:S04]  /*2240*/  @P4 IADD3 R28, P0, PT, R49, UR27, RZ ;  /* 0x0000001b311c4c10 */ /* 0x000fc8000ff1e0ff */
[----:B------:R-:W-:Y:S02]  /*2250*/  @P4 IADD3.X R29, PT, PT, R48, UR26, RZ, P0, !PT ;  /* 0x0000001a301d4c10 */ /* 0x000fe400087fe4ff */
[----:B------:R-:W-:Y:S02]  /*2260*/  ISETP.NE.AND P4, PT, R5, RZ, PT ;  /* 0x000000ff0500720c */ /* 0x000fe40003f85270 */
[----:B------:R-:W0:Y:S11]  /*2270*/  @P1 LDC R5, c[0x0][0x3e0] ;  /* 0x0000f800ff051b82 */ /* 0x000e360000000800 */
[----:B------:R-:W-:-:S04]  /*2280*/  @P4 IADD3 R84, P0, PT, R49, UR27, RZ ;  /* 0x0000001b31544c10 */ /* 0x000fc8000ff1e0ff */
[----:B------:R-:W-:Y:S02]  /*2290*/  @P4 IADD3.X R85, PT, PT, R48, UR26, RZ, P0, !PT ;  /* 0x0000001a30554c10 */ /* 0x000fe400087fe4ff */
[----:B------:R-:W-:Y:S01]  /*22a0*/  ISETP.NE.AND P4, PT, R4, RZ, PT ;  /* 0x000000ff0400720c */ /* 0x000fe20003f85270 */
[----:B------:R-:W-:-:S03]  /*22b0*/  IMAD.U32 R4, RZ, RZ, UR28 ;  /* 0x0000001cff047e24 */ /* 0x000fc6000f8e00ff */
[----:B------:R-:W-:-:S09]  /*22c0*/  P2R R15, PR, RZ, 0x10 ;  /* 0x00000010ff0f7803 */ /* 0x000fd20000000000 */
[----:B------:R-:W-:-:S04]  /*22d0*/  @P4 IADD3 R46, P0, PT, R55, UR27, RZ ;  /* 0x0000001b372e4c10 */ /* 0x000fc8000ff1e0ff */
[----:B------:R-:W-:Y:S02]  /*22e0*/  @P4 IADD3.X R47, PT, PT, R54, UR26, RZ, P0, !PT ;  /* 0x0000001a362f4c10 */ /* 0x000fe400087fe4ff */
[----:B------:R-:W-:Y:S01]  /*22f0*/  ISETP.NE.AND P4, PT, R60, RZ, PT ;  /* 0x000000ff3c00720c */ /* 0x000fe20003f85270 */
[----:B-----5:R-:W-:Y:S02]  /*2300*/  @P1 HADD2.F32 R10, -RZ, R10.H0_H0 ;  /* 0x2000000aff0a1230 */ /* 0x020fe40000004100 */
[----:B--2---:R-:W-:-:S05]  /*2310*/  @P1 HADD2.F32 R6, -RZ, R6.H0_H0 ;  /* 0x20000006ff061230 */ /* 0x004fca0000004100 */
[----:B0-----:R-:W-:Y:S02]  /*2320*/  @P1 FFMA R4, R10, R6, R5 ;  /* 0x000000060a041223 */ /* 0x001fe40000000005 */
[----:B------:R-:W2:Y:S01]  /*2330*/  @P2 LDG.E.U16 R10, desc[UR8][R24.64] ;  /* 0x00000008180a2981 */ /* 0x000ea2000c1e1500 */
[----:B------:R-:W0:Y:S01]  /*2340*/  @P5 LDC R6, c[0x0][0x3e0] ;  /* 0x0000f800ff065b82 */ /* 0x000e220000000800 */
[----:B---3--:R-:W-:Y:S02]  /*2350*/  @P5 HADD2.F32 R8, -RZ, R8.H0_H0 ;  /* 0x20000008ff085230 */ /* 0x008fe40000004100 */
[----:B------:R-:W-:Y:S02]  /*2360*/  @P5 HADD2.F32 R11, -RZ, R11.H0_H0 ;  /* 0x2000000bff0b5230 */ /* 0x000fe40000004100 */
[----:B------:R-:W-:-:S03]  /*2370*/  IMAD.U32 R5, RZ, RZ, UR28 ;  /* 0x0000001cff057e24 */ /* 0x000fc6000f8e00ff */
[----:B0-----:R-:W-:Y:S02]  /*2380*/  @P5 FFMA R5, R11, R8, R6 ;  /* 0x000000080b055223 */ /* 0x001fe40000000006 */
[----:B------:R-:W0:Y:S01]  /*2390*/  @P2 LDC R6, c[0x0][0x3e0] ;  /* 0x0000f800ff062b82 */ /* 0x000e220000000800 */
[----:B----4-:R-:W-:Y:S02]  /*23a0*/  @P2 HADD2.F32 R9, -RZ, R9.H0_H0 ;  /* 0x20000009ff092230 */ /* 0x010fe40000004100 */
[----:B------:R-:W-:Y:S01]  /*23b0*/  IMAD.U32 R8, RZ, RZ, UR28 ;  /* 0x0000001cff087e24 */ /* 0x000fe2000f8e00ff */
[----:B------:R-:W-:Y:S01]  /*23c0*/  P2R R22, PR, RZ, 0x2 ;  /* 0x00000002ff167803 */ /* 0x000fe20000000000 */
[----:B------:R-:W-:Y:S01]  /*23d0*/  @P6 HADD2.F32 R7, -RZ, R7.H0_H0 ;  /* 0x20000007ff076230 */ /* 0x000fe20000004100 */
[----:B------:R-:W-:Y:S01]  /*23e0*/  ISETP.NE.AND P1, PT, R61, RZ, PT ;  /* 0x000000ff3d00720c */ /* 0x000fe20003f25270 */
[----:B------:R-:W-:Y:S01]  /*23f0*/  @P6 HADD2.F32 R17, -RZ, R17.H0_H0 ;  /* 0x20000011ff116230 */ /* 0x000fe20000004100 */
[----:B------:R-:W-:-:S02]  /*2400*/  P2R R36, PR, RZ, 0x40 ;  /* 0x00000040ff247803 */ /* 0x000fc40000000000 */
[----:B------:R-:W-:-:S04]  /*2410*/  @P4 IADD3 R44, P0, PT, R53, UR27, RZ ;  /* 0x0000001b352c4c10 */ /* 0x000fc8000ff1e0ff */
[----:B------:R-:W-:Y:S02]  /*2420*/  @P4 IADD3.X R45, PT, PT, R52, UR26, RZ, P0, !PT ;  /* 0x0000001a342d4c10 */ /* 0x000fe400087fe4ff */
[----:B------:R-:W-:-:S03]  /*2430*/  IADD3 R32, P0, PT, R40, 0x2, RZ ;  /* 0x0000000228207810 */ /* 0x000fc60007f1e0ff */
[----:B------:R1:W3:Y:S02]  /*2440*/  @P1 LDG.E.U16 R11, desc[UR8][R20.64] ;  /* 0x00000008140b1981 */ /* 0x0002e4000c1e1500 */
[----:B------:R-:W-:Y:S01]  /*2450*/  IMAD.X R33, RZ, RZ, R41, P0 ;  /* 0x000000ffff217224 */ /* 0x000fe200000e0629 */
[----:B------:R-:W-:-:S05]  /*2460*/  IADD3 R30, P0, PT, R24, 0x2, RZ ;  /* 0x00000002181e7810 */ /* 0x000fca0007f1e0ff */
[----:B------:R-:W-:Y:S01]  /*2470*/  IMAD.X R31, RZ, RZ, R25, P0 ;  /* 0x000000ffff1f7224 */ /* 0x000fe200000e0619 */
[----:B------:R-:W-:Y:S01]  /*2480*/  ISETP.NE.AND P0, PT, R59, RZ, PT ;  /* 0x000000ff3b00720c */ /* 0x000fe20003f05270 */
[----:B------:R-:W4:Y:S01]  /*2490*/  @P1 LDG.E.U16 R21, desc[UR8][R72.64] ;  /* 0x0000000848151981 */ /* 0x000f22000c1e1500 */
[----:B------:R-:W-:Y:S02]  /*24a0*/  @P3 HADD2.F32 R13, -RZ, R13.H0_H0 ;  /* 0x2000000dff0d3230 */ /* 0x000fe40000004100 */
[----:B------:R-:W-:Y:S02]  /*24b0*/  @P3 HADD2.F32 R14, -RZ, R14.H0_H0 ;  /* 0x2000000eff0e3230 */ /* 0x000fe40000004100 */
[----:B------:R-:W-:Y:S02]  /*24c0*/  IMAD.U32 R12, RZ, RZ, UR28 ;  /* 0x0000001cff0c7e24 */ /* 0x000fe4000f8e00ff */
[----:B--2---:R-:W-:-:S05]  /*24d0*/  @P2 HADD2.F32 R10, -RZ, R10.H0_H0 ;  /* 0x2000000aff0a2230 */ /* 0x004fca0000004100 */
[----:B0-----:R-:W-:Y:S02]  /*24e0*/  @P2 FFMA R8, R9, R10, R6 ;  /* 0x0000000a09082223 */ /* 0x001fe40000000006 */
[----:B------:R-:W0:Y:S01]  /*24f0*/  @P6 LDC R6, c[0x0][0x3e0] ;  /* 0x0000f800ff066b82 */ /* 0x000e220000000800 */
[----:B------:R-:W-:Y:S02]  /*2500*/  IMAD.U32 R9, RZ, RZ, UR28 ;  /* 0x0000001cff097e24 */ /* 0x000fe4000f8e00ff */
[----:B0-----:R-:W-:Y:S01]  /*2510*/  @P6 FFMA R9, R17, R7, R6 ;  /* 0x0000000711096223 */ /* 0x001fe20000000006 */
[----:B------:R-:W-:-:S04]  /*2520*/  ISETP.NE.AND P6, PT, R70, RZ, PT ;  /* 0x000000ff4600720c */ /* 0x000fc80003fc5270 */
[----:B------:R-:W0:Y:S01]  /*2530*/  @P3 LDC R6, c[0x0][0x3e0] ;  /* 0x0000f800ff063b82 */ /* 0x000e220000000800 */
[----:B------:R-:W2:Y:S01]  /*2540*/  @P0 LDG.E.U16 R17, desc[UR8][R88.64] ;  /* 0x0000000858110981 */ /* 0x000ea2000c1e1500 */
[----:B------:R-:W-:Y:S02]  /*2550*/  P2R R7, PR, RZ, 0x40 ;  /* 0x00000040ff077803 */ /* 0x000fe40000000000 */
[----:B------:R-:W-:-:S04]  /*2560*/  ISETP.NE.AND P6, PT, R58, RZ, PT ;  /* 0x000000ff3a00720c */ /* 0x000fc80003fc5270 */
[----:B-1----:R-:W-:-:S09]  /*2570*/  P2R R20, PR, RZ, 0x40 ;  /* 0x00000040ff147803 */ /* 0x002fd20000000000 */
[----:B------:R-:W5:Y:S01]  /*2580*/  @P6 LDG.E.U16 R10, desc[UR8][R42.64] ;  /* 0x000000082a0a6981 */ /* 0x000f62000c1e1500 */
[----:B------:R-:W-:Y:S01]  /*2590*/  ISETP.NE.AND P6, PT, R59, RZ, PT ;  /* 0x000000ff3b00720c */ /* 0x000fe20003fc5270 */
[----:B0-----:R-:W-:Y:S02]  /*25a0*/  @P3 FFMA R12, R13, R14, R6 ;  /* 0x0000000e0d0c3223 */ /* 0x001fe40000000006 */
[----:B------:R-:W0:Y:S10]  /*25b0*/  @P1 LDC R6, c[0x0][0x3e0] ;  /* 0x0000f800ff061b82 */ /* 0x000e340000000800 */
[----:B------:R-:W5:Y:S01]  /*25c0*/  @P6 LDG.E.U16 R14, desc[UR8][R40.64] ;  /* 0x00000008280e6981 */ /* 0x000f62000c1e1500 */
[----:B---3--:R-:W-:-:S02]  /*25d0*/  @P1 HADD2.F32 R11, -RZ, R11.H0_H0 ;  /* 0x2000000bff0b1230 */ /* 0x008fc40000004100 */
[----:B----4-:R-:W-:Y:S02]  /*25e0*/  @P1 HADD2.F32 R21, -RZ, R21.H0_H0 ;  /* 0x20000015ff151230 */ /* 0x010fe40000004100 */
[----:B------:R-:W-:-:S03]  /*25f0*/  IMAD.U32 R13, RZ, RZ, UR28 ;  /* 0x0000001cff0d7e24 */ /* 0x000fc6000f8e00ff */
[----:B0-----:R-:W-:Y:S02]  /*2600*/  @P1 FFMA R13, R21, R11, R6 ;  /* 0x0000000b150d1223 */ /* 0x001fe40000000006 */
[----:B------:R-:W0:Y:S01]  /*2610*/  @P6 LDC R11, c[0x0][0x3e0] ;  /* 0x0000f800ff0b6b82 */ /* 0x000e220000000800 */
[----:B------:R-:W-:Y:S02]  /*2620*/  IMAD.U32 R6, RZ, RZ, UR28 ;  /* 0x0000001cff067e24 */ /* 0x000fe4000f8e00ff */
[----:B--2---:R-:W-:Y:S02]  /*2630*/  @P6 HADD2.F32 R17, -RZ, R17.H0_H0 ;  /* 0x20000011ff116230 */ /* 0x004fe40000004100 */
[----:B-----5:R-:W-:-:S05]  /*2640*/  @P6 HADD2.F32 R14, -RZ, R14.H0_H0 ;  /* 0x2000000eff0e6230 */ /* 0x020fca0000004100 */
[----:B0-----:R-:W-:Y:S01]  /*2650*/  @P6 FFMA R6, R14, R17, R11 ;  /* 0x000000110e066223 */ /* 0x001fe2000000000b */
[----:B------:R-:W-:-:S13]  /*2660*/  ISETP.NE.AND P6, PT, R20, RZ, PT ;  /* 0x000000ff1400720c */ /* 0x000fda0003fc5270 */
[----:B------:R-:W2:Y:S01]  /*2670*/  @P6 LDG.E.U16 R20, desc[UR8][R24.64] ;  /* 0x0000000818146981 */ /* 0x000ea2000c1e1500 */
[----:B------:R-:W0:Y:S01]  /*2680*/  @P6 LDC R11, c[0x0][0x3e0] ;  /* 0x0000f800ff0b6b82 */ /* 0x000e220000000800 */
[----:B------:R-:W-:Y:S02]  /*2690*/  ISETP.NE.AND P4, PT, R57, RZ, PT ;  /* 0x000000ff3900720c */ /* 0x000fe40003f85270 */
[----:B------:R-:W-:Y:S01]  /*26a0*/  IADD3 R26, P0, PT, R72, 0x2, RZ ;  /* 0x00000002481a7810 */ /* 0x000fe20007f1e0ff */
[----:B------:R-:W-:Y:S01]  /*26b0*/  @P6 HADD2.F32 R14, -RZ, R10.H0_H0 ;  /* 0x2000000aff0e6230 */ /* 0x000fe20000004100 */
[----:B------:R-:W-:-:S03]  /*26c0*/  P2R R19, PR, RZ, 0x20 ;  /* 0x00000020ff137803 */ /* 0x000fc60000000000 */
[----:B------:R-:W-:Y:S01]  /*26d0*/  IMAD.X R27, RZ, RZ, R73, P0 ;  /* 0x000000ffff1b7224 */ /* 0x000fe200000e0649 */
[----:B------:R-:W-:Y:S02]  /*26e0*/  ISETP.NE.AND P0, PT, R71, RZ, PT ;  /* 0x000000ff4700720c */ /* 0x000fe40003f05270 */
[----:B------:R-:W-:Y:S01]  /*26f0*/  ISETP.NE.AND P5, PT, R56, RZ, PT ;  /* 0x000000ff3800720c */ /* 0x000fe20003fa5270 */
[----:B------:R-:W-:Y:S02]  /*2700*/  IMAD.U32 R10, RZ, RZ, UR28 ;  /* 0x0000001cff0a7e24 */ /* 0x000fe4000f8e00ff */
[----:B------:R-:W3:Y:S08]  /*2710*/  @P4 LDG.E.U16 R18, desc[UR8][R86.64] ;  /* 0x0000000856124981 */ /* 0x000ef0000c1e1500 */
[----:B------:R1:W4:Y:S02]  /*2720*/  @P0 LDG.E.U16 R16, desc[UR8][R40.64] ;  /* 0x0000000828100981 */ /* 0x000324000c1e1500 */
[----:B------:R-:W-:-:S02]  /*2730*/  @P5 IADD3 R42, P0, PT, R51, UR27, RZ ;  /* 0x0000001b332a5c10 */ /* 0x000fc4000ff1e0ff */
[----:B------:R-:W-:Y:S01]  /*2740*/  ISETP.NE.AND P1, PT, R68, RZ, PT ;  /* 0x000000ff4400720c */ /* 0x000fe20003f25270 */
[----:B------:R-:W5:Y:S01]  /*2750*/  @P5 LDG.E.U16 R23, desc[UR8][R38.64] ;  /* 0x0000000826175981 */ /* 0x000f62000c1e1500 */
[----:B------:R-:W-:Y:S02]  /*2760*/  @P5 IADD3.X R43, PT, PT, R50, UR26, RZ, P0, !PT ;  /* 0x0000001a322b5c10 */ /* 0x000fe400087fe4ff */
[----:B------:R-:W-:Y:S02]  /*2770*/  ISETP.NE.AND P0, PT, R71, RZ, PT ;  /* 0x000000ff4700720c */ /* 0x000fe40003f05270 */
[----:B------:R-:W-:-:S07]  /*2780*/  P2R R34, PR, RZ, 0x4 ;  /* 0x00000004ff227803 */ /* 0x000fce0000000000 */
[----:B------:R-:W5:Y:S04]  /*2790*/  @P1 LDG.E.U16 R21, desc[UR8][R38.64] ;  /* 0x0000000826151981 */ /* 0x000f68000c1e1500 */
[----:B------:R1:W5:Y:S01]  /*27a0*/  @P0 LDG.E.U16 R17, desc[UR8][R82.64] ;  /* 0x0000000852110981 */ /* 0x000362000c1e1500 */
[----:B--2---:R-:W-:-:S05]  /*27b0*/  @P6 HADD2.F32 R20, -RZ, R20.H0_H0 ;  /* 0x20000014ff146230 */ /* 0x004fca0000004100 */
[----:B0-----:R-:W-:Y:S02]  /*27c0*/  @P6 FFMA R10, R20, R14, R11 ;  /* 0x0000000e140a6223 */ /* 0x001fe4000000000b */
[----:B------:R-:W2:Y:S01]  /*27d0*/  @P4 LDG.E.U16 R20, desc[UR8][R72.64] ;  /* 0x0000000848144981 */ /* 0x000ea2000c1e1500 */
[----:B------:R-:W-:Y:S02]  /*27e0*/  ISETP.NE.AND P6, PT, R7, RZ, PT ;  /* 0x000000ff0700720c */ /* 0x000fe40003fc5270 */
[----:B------:R-:W0:Y:S01]  /*27f0*/  @P4 LDC R7, c[0x0][0x3e0] ;  /* 0x0000f800ff074b82 */ /* 0x000e220000000800 */
[----:B-1----:R-:W-:-:S04]  /*2800*/  @P1 IADD3 R40, P0, PT, R49, UR27, RZ ;  /* 0x0000001b31281c10 */ /* 0x002fc8000ff1e0ff */
[----:B------:R-:W-:Y:S02]  /*2810*/  @P1 IADD3.X R41, PT, PT, R48, UR26, RZ, P0, !PT ;  /* 0x0000001a30291c10 */ /* 0x000fe400087fe4ff */
[----:B------:R-:W-:-:S04]  /*2820*/  LEA R82, P0, R76, UR21, 0x1 ;  /* 0x000000154c527c11 */ /* 0x000fc8000f8008ff */
[----:B------:R-:W-:Y:S01]  /*2830*/  IADD3.X R83, PT, PT, R63, UR20, RZ, P0, !PT ;  /* 0x000000143f537c10 */ /* 0x000fe200087fe4ff */
[----:B---3--:R-:W-:Y:S01]  /*2840*/  @P4 HADD2.F32 R18, -RZ, R18.H0_H0 ;  /* 0x20000012ff124230 */ /* 0x008fe20000004100 */
[----:B------:R-:W-:Y:S01]  /*2850*/  ISETP.NE.AND P0, PT, R71, RZ, PT ;  /* 0x000000ff4700720c */ /* 0x000fe20003f05270 */
[----:B------:R-:W-:Y:S01]  /*2860*/  IMAD.U32 R14, RZ, RZ, UR28 ;  /* 0x0000001cff0e7e24 */ /* 0x000fe2000f8e00ff */
[----:B------:R-:W3:Y:S04]  /*2870*/  @P6 LDG.E.U16 R11, desc[UR8][R28.64] ;  /* 0x000000081c0b6981 */ /* 0x000ee8000c1e1500 */
[----:B------:R-:W3:Y:S01]  /*2880*/  @P6 LDG.E.U16 R37, desc[UR8][R24.64] ;  /* 0x0000000818256981 */ /* 0x000ee2000c1e1500 */
[----:B------:R-:W-:-:S06]  /*2890*/  ISETP.NE.AND P2, PT, R69, RZ, PT ;  /* 0x000000ff4500720c */ /* 0x000fcc0003f45270 */
[----:B----4-:R-:W-:-:S07]  /*28a0*/  @P0 HADD2.F32 R16, -RZ, R16.H0_H0 ;  /* 0x20000010ff100230 */ /* 0x010fce0000004100 */
[----:B------:R1:W4:Y:S01]  /*28b0*/  @P2 LDG.E.U16 R35, desc[UR8][R72.64] ;  /* 0x0000000848232981 */ /* 0x000322000c1e1500 */
[----:B-----5:R-:W-:Y:S01]  /*28c0*/  @P0 HADD2.F32 R17, -RZ, R17.H0_H0 ;  /* 0x20000011ff110230 */ /* 0x020fe20000004100 */
[----:B-1----:R-:W1:Y:S01]  /*28d0*/  @P6 LDC R72, c[0x0][0x3e0] ;  /* 0x0000f800ff486b82 */ /* 0x002e620000000800 */
[----:B--2---:R-:W-:-:S05]  /*28e0*/  @P4 HADD2.F32 R20, -RZ, R20.H0_H0 ;  /* 0x20000014ff144230 */ /* 0x004fca0000004100 */
[----:B0-----:R-:W-:Y:S01]  /*28f0*/  @P4 FFMA R14, R20, R18, R7 ;  /* 0x00000012140e4223 */ /* 0x001fe20000000007 */
[----:B------:R-:W-:Y:S01]  /*2900*/  ISETP.NE.AND P4, PT, R15, RZ, PT ;  /* 0x000000ff0f00720c */ /* 0x000fe20003f85270 */
[----:B------:R-:W2:Y:S01]  /*2910*/  @P5 LDG.E.U16 R18, desc[UR8][R42.64] ;  /* 0x000000082a125981 */ /* 0x000ea2000c1e1500 */
[----:B------:R-:W0:Y:S01]  /*2920*/  @P0 LDC R15, c[0x0][0x3e0] ;  /* 0x0000f800ff0f0b82 */ /* 0x000e220000000800 */
[----:B------:R-:W-:Y:S02]  /*2930*/  IMAD.U32 R7, RZ, RZ, UR28 ;  /* 0x0000001cff077e24 */ /* 0x000fe4000f8e00ff */
[----:B------:R-:W5:Y:S08]  /*2940*/  @P1 LDG.E.U16 R20, desc[UR8][R40.64] ;  /* 0x0000000828141981 */ /* 0x000f70000c1e1500 */
[----:B------:R-:W2:Y:S01]  /*2950*/  @P4 LDG.E.U16 R25, desc[UR8][R38.64] ;  /* 0x0000000826194981 */ /* 0x000ea2000c1e1500 */
[----:B0-----:R-:W-:-:S03]  /*2960*/  @P0 FFMA R7, R16, R17, R15 ;  /* 0x0000001110070223 */ /* 0x001fc6000000000f */
[----:B------:R-:W5:Y:S01]  /*2970*/  @P2 LDG.E.U16 R15, desc[UR8][R84.64] ;  /* 0x00000008540f2981 */ /* 0x000f62000c1e1500 */
[----:B------:R-:W-:-:S03]  /*2980*/  IADD3 R28, P0, PT, R38, 0x2, RZ ;  /* 0x00000002261c7810 */ /* 0x000fc60007f1e0ff */
[----:B------:R-:W5:Y:S02]  /*2990*/  @P4 LDG.E.U16 R16, desc[UR8][R46.64] ;  /* 0x000000082e104981 */ /* 0x000f64000c1e1500 */
[----:B------:R-:W-:Y:S01]  /*29a0*/  IMAD.X R29, RZ, RZ, R39, P0 ;  /* 0x000000ffff1d7224 */ /* 0x000fe200000e0627 */
[----:B------:R-:W-:-:S13]  /*29b0*/  ISETP.NE.AND P0, PT, R60, RZ, PT ;  /* 0x000000ff3c00720c */ /* 0x000fda0003f05270 */
[----:B------:R4:W5:Y:S04]  /*29c0*/  @P0 LDG.E.U16 R17, desc[UR8][R44.64] ;  /* 0x000000082c110981 */ /* 0x000968000c1e1500 */
[----:B------:R-:W5:Y:S01]  /*29d0*/  @P0 LDG.E.U16 R24, desc[UR8][R38.64] ;  /* 0x0000000826180981 */ /* 0x000f62000c1e1500 */
[----:B---3--:R-:W-:Y:S02]  /*29e0*/  @P6 HADD2.F32 R73, -RZ, R11.H0_H0 ;  /* 0x2000000bff496230 */ /* 0x008fe40000004100 */
[----:B------:R-:W-:Y:S02]  /*29f0*/  @P6 HADD2.F32 R37, -RZ, R37.H0_H0 ;  /* 0x20000025ff256230 */ /* 0x000fe40000004100 */
[----:B------:R-:W-:-:S03]  /*2a00*/  IMAD.U32 R11, RZ, RZ, UR28 ;  /* 0x0000001cff0b7e24 */ /* 0x000fc6000f8e00ff */
[----:B-1----:R-:W-:Y:S02]  /*2a10*/  @P6 FFMA R11, R37, R73, R72 ;  /* 0x00000049250b6223 */ /* 0x002fe40000000048 */
[----:B------:R-:W0:Y:S01]  /*2a20*/  @P2 LDC R37, c[0x0][0x3e0] ;  /* 0x0000f800ff252b82 */ /* 0x000e220000000800 */
[----:B------:R-:W-:-:S07]  /*2a30*/  ISETP.NE.AND P6, PT, R36, RZ, PT ;  /* 0x000000ff2400720c */ /* 0x000fce0003fc5270 */
[----:B------:R-:W1:Y:S01]  /*2a40*/  @P4 LDC R36, c[0x0][0x3e0] ;  /* 0x0000f800ff244b82 */ /* 0x000e620000000800 */
[----:B----4-:R-:W-:-:S07]  /*2a50*/  @P2 HADD2.F32 R44, -RZ, R35.H0_H0 ;  /* 0x20000023ff2c2230 */ /* 0x010fce0000004100 */
[----:B------:R-:W3:Y:S01]  /*2a60*/  @P0 LDC R35, c[0x0][0x3e0] ;  /* 0x0000f800ff230b82 */ /* 0x000ee20000000800 */
[----:B------:R-:W-:Y:S01]  /*2a70*/  @P5 HADD2.F32 R23, -RZ, R23.H0_H0 ;  /* 0x20000017ff175230 */ /* 0x000fe20000004100 */
[----:B------:R-:W-:Y:S01]  /*2a80*/  UIADD3 UR5, UP0, UPT, UR27, 0x2, URZ ;  /* 0x000000021b057890 */ /* 0x000fe2000ff1e0ff */
[----:B------:R-:W-:-:S03]  /*2a90*/  UMOV UR12, UR29 ;  /* 0x0000001d000c7c82 */ /* 0x000fc60008000000 */
[----:B------:R-:W-:Y:S01]  /*2aa0*/  UIADD3.X UR4, UPT, UPT, URZ, UR26, URZ, UP0, !UPT ;  /* 0x0000001aff047290 */ /* 0x000fe200087fe4ff */
[----:B--2---:R-:W-:Y:S02]  /*2ab0*/  @P4 HADD2.F32 R25, -RZ, R25.H0_H0 ;  /* 0x20000019ff194230 */ /* 0x004fe40000004100 */
[----:B-----5:R-:W-:Y:S02]  /*2ac0*/  @P2 HADD2.F32 R42, -RZ, R15.H0_H0 ;  /* 0x2000000fff2a2230 */ /* 0x020fe40000004100 */
[----:B------:R-:W-:-:S03]  /*2ad0*/  IMAD.U32 R15, RZ, RZ, UR28 ;  /* 0x0000001cff0f7e24 */ /* 0x000fc6000f8e00ff */
[----:B0-----:R-:W-:Y:S01]  /*2ae0*/  @P2 FFMA R15, R44, R42, R37 ;  /* 0x0000002a2c0f2223 */ /* 0x001fe20000000025 */
[----:B------:R-:W-:Y:S01]  /*2af0*/  @P4 HADD2.F32 R37, -RZ, R16.H0_H0 ;  /* 0x20000010ff254230 */ /* 0x000fe20000004100 */
[----:B------:R-:W-:Y:S01]  /*2b00*/  ISETP.NE.AND P2, PT, R34, RZ, PT ;  /* 0x000000ff2200720c */ /* 0x000fe20003f45270 */
[----:B------:R-:W-:Y:S01]  /*2b10*/  IMAD.U32 R16, RZ, RZ, UR28 ;  /* 0x0000001cff107e24 */ /* 0x000fe2000f8e00ff */
[----:B------:R-:W0:Y:S02]  /*2b20*/  @P5 LDC R34, c[0x0][0x3e0] ;  /* 0x0000f800ff225b82 */ /* 0x000e240000000800 */
[----:B-1----:R-:W-:-:S06]  /*2b30*/  @P4 FFMA R16, R37, R25, R36 ;  /* 0x0000001925104223 */ /* 0x002fcc0000000024 */
[----:B------:R-:W1:Y:S01]  /*2b40*/  @P1 LDC R25, c[0x0][0x3e0] ;  /* 0x0000f800ff191b82 */ /* 0x000e620000000800 */
[----:B------:R-:W-:Y:S02]  /*2b50*/  @P0 HADD2.F32 R36, -RZ, R17.H0_H0 ;  /* 0x20000011ff240230 */ /* 0x000fe40000004100 */
[----:B------:R-:W-:Y:S02]  /*2b60*/  @P0 HADD2.F32 R24, -RZ, R24.H0_H0 ;  /* 0x20000018ff180230 */ /* 0x000fe40000004100 */
[----:B------:R-:W-:-:S03]  /*2b70*/  IMAD.U32 R17, RZ, RZ, UR28 ;  /* 0x0000001cff117e24 */ /* 0x000fc6000f8e00ff */
[----:B---3--:R-:W-:Y:S01]  /*2b80*/  @P0 FFMA R17, R24, R36, R35 ;  /* 0x0000002418110223 */ /* 0x008fe20000000023 */
[----:B------:R-:W-:Y:S02]  /*2b90*/  @P5 HADD2.F32 R35, -RZ, R18.H0_H0 ;  /* 0x20000012ff235230 */ /* 0x000fe40000004100 */
[----:B------:R-:W-:Y:S02]  /*2ba0*/  @P1 HADD2.F32 R20, -RZ, R20.H0_H0 ;  /* 0x20000014ff141230 */ /* 0x000fe40000004100 */
[----:B------:R-:W-:Y:S02]  /*2bb0*/  @P1 HADD2.F32 R24, -RZ, R21.H0_H0 ;  /* 0x20000015ff181230 */ /* 0x000fe40000004100 */
[----:B------:R-:W-:Y:S02]  /*2bc0*/  IMAD.U32 R18, RZ, RZ, UR28 ;  /* 0x0000001cff127e24 */ /* 0x000fe4000f8e00ff */
[----:B0-----:R-:W-:Y:S01]  /*2bd0*/  @P5 FFMA R18, R23, R35, R34 ;  /* 0x0000002317125223 */ /* 0x001fe20000000022 */
[----:B------:R-:W-:Y:S01]  /*2be0*/  ISETP.NE.AND P5, PT, R19, RZ, PT ;  /* 0x000000ff1300720c */ /* 0x000fe20003fa5270 */
[----:B------:R-:W-:-:S02]  /*2bf0*/  IMAD.U32 R19, RZ, RZ, UR28 ;  /* 0x0000001cff137e24 */ /* 0x000fc4000f8e00ff */
[----:B-1----:R-:W-:Y:S01]  /*2c00*/  @P1 FFMA R19, R24, R20, R25 ;  /* 0x0000001418131223 */ /* 0x002fe20000000019 */
[----:B------:R-:W-:Y:S01]  /*2c10*/  ISETP.NE.AND P1, PT, R22, RZ, PT ;  /* 0x000000ff1600720c */ /* 0x000fe20003f25270 */
[----:B------:R-:W-:-:S12]  /*2c20*/  BRA.U !UP5, `(.L_x_360) ;  /* 0x000000090db07547 */ /* 0x000fd8000b800000 */
.L_x_361:
[C---:B------:R-:W-:Y:S01]  /*2c30*/  @P1 IADD3 R44, P0, PT, R55.reuse, UR5, RZ ;  /* 0x00000005372c1c10 */ /* 0x040fe2000ff1e0ff */
[----:B------:R-:W-:Y:S01]  /*2c40*/  UIADD3 UR12, UPT, UPT, UR12, 0x1, URZ ;  /* 0x000000010c0c7890 */ /* 0x000fe2000fffe0ff */
[----:B------:R-:W-:Y:S02]  /*2c50*/  P2R R73, PR, RZ, 0x4 ;  /* 0x00000004ff497803 */ /* 0x000fe40000000000 */
[C---:B------:R-:W-:Y:S02]  /*2c60*/  @P1 IADD3.X R45, PT, PT, R54.reuse, UR4, RZ, P0, !PT ;  /* 0x00000004362d1c10 */ /* 0x040fe400087fe4ff */
[C---:B------:R-:W-:Y:S02]  /*2c70*/  @P2 IADD3 R42, P0, PT, R55.reuse, UR5, RZ ;  /* 0x00000005372a2c10 */ /* 0x040fe4000ff1e0ff */
[----:B------:R-:W-:Y:S01]  /*2c80*/  P2R R72, PR, RZ, 0x2 ;  /* 0x00000002ff487803 */ /* 0x000fe20000000000 */
[----:B------:R-:W2:Y:S01]  /*2c90*/  @P1 LDG.E.U16 R20, desc[UR8][R44.64] ;  /* 0x000000082c141981 */ /* 0x000ea2000c1e1500 */
[C---:B------:R-:W-:Y:S02]  /*2ca0*/  @P2 IADD3.X R43, PT, PT, R54.reuse, UR4, RZ, P0, !PT ;  /* 0x00000004362b2c10 */ /* 0x040fe400087fe4ff */
[C---:B------:R-:W-:Y:S02]  /*2cb0*/  @P3 IADD3 R22, P0, PT, R55.reuse, UR5, RZ ;  /* 0x0000000537163c10 */ /* 0x040fe4000ff1e0ff */
[----:B------:R-:W-:Y:S01]  /*2cc0*/  P2R R86, PR, RZ, 0x40 ;  /* 0x00000040ff567803 */ /* 0x000fe20000000000 */
[----:B------:R-:W3:Y:S01]  /*2cd0*/  @P2 LDG.E.U16 R35, desc[UR8][R42.64] ;  /* 0x000000082a232981 */ /* 0x000ee2000c1e1500 */
[C---:B------:R-:W-:Y:S02]  /*2ce0*/  @P3 IADD3.X R23, PT, PT, R54.reuse, UR4, RZ, P0, !PT ;  /* 0x0000000436173c10 */ /* 0x040fe400087fe4ff */
[----:B------:R-:W-:Y:S02]  /*2cf0*/  @P4 IADD3 R38, P0, PT, R55, UR5, RZ ;  /* 0x0000000537264c10 */ /* 0x000fe4000ff1e0ff */
[----:B------:R-:W-:Y:S01]  /*2d00*/  ISETP.NE.AND P2, PT, R61, RZ, PT ;  /* 0x000000ff3d00720c */ /* 0x000fe20003f45270 */
[----:B------:R0:W4:Y:S01]  /*2d10*/  @P3 LDG.E.U16 R34, desc[UR8][R22.64] ;  /* 0x0000000816223981 */ /* 0x000122000c1e1500 */
[----:B------:R-:W-:Y:S02]  /*2d20*/  @P4 IADD3.X R39, PT, PT, R54, UR4, RZ, P0, !PT ;  /* 0x0000000436274c10 */ /* 0x000fe400087fe4ff */
[C---:B------:R-:W-:Y:S02]  /*2d30*/  @P5 IADD3 R40, P0, PT, R53.reuse, UR5, RZ ;  /* 0x0000000535285c10 */ /* 0x040fe4000ff1e0ff */
[----:B------:R-:W-:Y:S01]  /*2d40*/  P2R R84, PR, RZ, 0x8 ;  /* 0x00000008ff547803 */ /* 0x000fe20000000000 */
[----:B------:R-:W5:Y:S01]  /*2d50*/  @P4 LDG.E.U16 R38, desc[UR8][R38.64] ;  /* 0x0000000826264981 */ /* 0x000f62000c1e1500 */
[C---:B------:R-:W-:Y:S02]  /*2d60*/  @P5 IADD3.X R41, PT, PT, R52.reuse, UR4, RZ, P0, !PT ;  /* 0x0000000434295c10 */ /* 0x040fe400087fe4ff */
[----:B------:R-:W-:Y:S02]  /*2d70*/  @P6 IADD3 R24, P0, PT, R53, UR5, RZ ;  /* 0x0000000535186c10 */ /* 0x000fe4000ff1e0ff */
[----:B------:R-:W-:Y:S01]  /*2d80*/  P2R R85, PR, RZ, 0x10 ;  /* 0x00000010ff557803 */ /* 0x000fe20000000000 */
[----:B------:R-:W5:Y:S01]  /*2d90*/  @P5 LDG.E.U16 R37, desc[UR8][R40.64] ;  /* 0x0000000828255981 */ /* 0x000f62000c1e1500 */
[C---:B------:R-:W-:Y:S05]  /*2da0*/  @P6 IADD3.X R25, PT, PT, R52.reuse, UR4, RZ, P0, !PT ;  /* 0x0000000434196c10 */ /* 0x040fea00087fe4ff */
[----:B------:R1:W5:Y:S01]  /*2db0*/  @P6 LDG.E.U16 R36, desc[UR8][R24.64] ;  /* 0x0000000818246981 */ /* 0x000362000c1e1500 */
[----:B------:R-:W-:Y:S01]  /*2dc0*/  ISETP.NE.AND P6, PT, R59, RZ, PT ;  /* 0x000000ff3b00720c */ /* 0x000fe20003fc5270 */
[----:B0-----:R-:W-:Y:S01]  /*2dd0*/  IMAD.MOV.U32 R22, RZ, RZ, R32 ;  /* 0x000000ffff167224 */ /* 0x001fe200078e0020 */
[----:B------:R-:W-:Y:S01]  /*2de0*/  @P2 IADD3 R32, P0, PT, R53, UR5, RZ ;  /* 0x0000000535202c10 */ /* 0x000fe2000ff1e0ff */
[----:B------:R-:W-:Y:S03]  /*2df0*/  IMAD.MOV.U32 R23, RZ, RZ, R33 ;  /* 0x000000ffff177224 */ /* 0x000fe600078e0021 */
[----:B------:R-:W-:Y:S02]  /*2e00*/  @P2 IADD3.X R33, PT, PT, R52, UR4, RZ, P0, !PT ;  /* 0x0000000434212c10 */ /* 0x000fe400087fe4ff */
[----:B------:R-:W2:Y:S01]  /*2e10*/  @P1 LDG.E.U16 R21, desc[UR8][R22.64] ;  /* 0x0000000816151981 */ /* 0x000ea2000c1e1500 */
[----:B------:R-:W-:Y:S04]  /*2e20*/  ISETP.NE.AND P2, PT, R73, RZ, PT ;  /* 0x000000ff4900720c */ /* 0x000fe80003f45270 */
[----:B------:R-:W-:Y:S01]  /*2e30*/  P2R R73, PR, RZ, 0x4 ;  /* 0x00000004ff497803 */ /* 0x000fe20000000000 */
[----:B-1----:R-:W-:Y:S02]  /*2e40*/  IMAD.MOV.U32 R24, RZ, RZ, R30 ;  /* 0x000000ffff187224 */ /* 0x002fe400078e001e */
[----:B------:R-:W-:Y:S02]  /*2e50*/  IMAD.MOV.U32 R25, RZ, RZ, R31 ;  /* 0x000000ffff197224 */ /* 0x000fe400078e001f */
[----:B--2---:R-:W-:Y:S02]  /*2e60*/  @P1 HADD2.F32 R21, -RZ, R21.H0_H0 ;  /* 0x20000015ff151230 */ /* 0x004fe40000004100 */
[----:B------:R-:W-:Y:S05]  /*2e70*/  @P1 HADD2.F32 R20, -RZ, R20.H0_H0 ;  /* 0x20000014ff141230 */ /* 0x000fea0000004100 */
[----:B------:R-:W-:Y:S01]  /*2e80*/  @P1 FFMA R4, R21, R20, R4 ;  /* 0x0000001415041223 */ /* 0x000fe20000000004 */
[----:B------:R-:W-:Y:S01]  /*2e90*/  ISETP.NE.AND P1, PT, R60, RZ, PT ;  /* 0x000000ff3c00720c */ /* 0x000fe20003f25270 */
[----:B------:R-:W2:Y:S01]  /*2ea0*/  @P2 LDG.E.U16 R21, desc[UR8][R24.64] ;  /* 0x0000000818152981 */ /* 0x000ea2000c1e1500 */
[----:B---3--:R-:W-:Y:S02]  /*2eb0*/  @P2 HADD2.F32 R20, -RZ, R35.H0_H0 ;  /* 0x20000023ff142230 */ /* 0x008fe40000004100 */
[----:B------:R-:W-:Y:S09]  /*2ec0*/  IMAD.MOV.U32 R35, RZ, RZ, R29 ;  /* 0x000000ffff237224 */ /* 0x000ff200078e001d */
[----:B------:R-:W-:Y:S04]  /*2ed0*/  @P1 IADD3 R40, P0, PT, R53, UR5, RZ ;  /* 0x0000000535281c10 */ /* 0x000fe8000ff1e0ff */
[----:B------:R-:W-:Y:S02]  /*2ee0*/  @P1 IADD3.X R41, PT, PT, R52, UR4, RZ, P0, !PT ;  /* 0x0000000434291c10 */ /* 0x000fe400087fe4ff */
[----:B------:R-:W-:Y:S04]  /*2ef0*/  @P6 IADD3 R42, P0, PT, R51, UR5, RZ ;  /* 0x00000005332a6c10 */ /* 0x000fe8000ff1e0ff */
[----:B------:R-:W-:Y:S05]  /*2f00*/  @P6 IADD3.X R43, PT, PT, R50, UR4, RZ, P0, !PT ;  /* 0x00000004322b6c10 */ /* 0x000fea00087fe4ff */
[----:B------:R-:W3:Y:S01]  /*2f10*/  @P6 LDG.E.U16 R29, desc[UR8][R42.64] ;  /* 0x000000082a1d6981 */ /* 0x000ee2000c1e1500 */
[----:B------:R-:W-:Y:S02]  /*2f20*/  ISETP.NE.AND P6, PT, R86, RZ, PT ;  /* 0x000000ff5600720c */ /* 0x000fe40003fc5270 */
[----:B------:R-:W-:Y:S01]  /*2f30*/  P2R R86, PR, RZ, 0x20 ;  /* 0x00000020ff567803 */ /* 0x000fe20000000000 */
[----:B--2---:R-:W-:Y:S05]  /*2f40*/  @P2 HADD2.F32 R21, -RZ, R21.H0_H0 ;  /* 0x20000015ff152230 */ /* 0x004fea0000004100 */
[----:B------:R-:W-:Y:S01]  /*2f50*/  @P2 FFMA R8, R21, R20, R8 ;  /* 0x0000001415082223 */ /* 0x000fe20000000008 */
[----:B------:R-:W-:Y:S01]  /*2f60*/  ISETP.NE.AND P2, PT, R61, RZ, PT ;  /* 0x000000ff3d00720c */ /* 0x000fe20003f45270 */
[----:B----4-:R-:W-:Y:S02]  /*2f70*/  @P3 HADD2.F32 R20, -RZ, R34.H0_H0 ;  /* 0x20000022ff143230 */ /* 0x010fe40000004100 */
[----:B------:R-:W-:Y:S01]  /*2f80*/  IMAD.MOV.U32 R34, RZ, RZ, R28 ;  /* 0x000000ffff227224 */ /* 0x000fe200078e001c */
[----:B------:R-:W-:Y:S09]  /*2f90*/  P2R R87, PR, RZ, 0x4 ;  /* 0x00000004ff577803 */ /* 0x000ff20000000000 */
[----:B------:R0:W2:Y:S01]  /*2fa0*/  @P2 LDG.E.U16 R30, desc[UR8][R32.64] ;  /* 0x00000008201e2981 */ /* 0x0000a2000c1e1500 */
[----:B------:R-:W-:Y:S01]  /*2fb0*/  ISETP.NE.AND P2, PT, R58, RZ, PT ;  /* 0x000000ff3a00720c */ /* 0x000fe20003f45270 */
[----:B0-----:R-:W-:Y:S02]  /*2fc0*/  IMAD.MOV.U32 R32, RZ, RZ, R26 ;  /* 0x000000ffff207224 */ /* 0x001fe400078e001a */
[----:B------:R0:W4:Y:S01]  /*2fd0*/  @P1 LDG.E.U16 R26, desc[UR8][R40.64] ;  /* 0x00000008281a1981 */ /* 0x000122000c1e1500 */
[----:B------:R-:W-:Y:S05]  /*2fe0*/  IMAD.MOV.U32 R33, RZ, RZ, R27 ;  /* 0x000000ffff217224 */ /* 0x000fea00078e001b */
[----:B------:R-:W5:Y:S02]  /*2ff0*/  @P3 LDG.E.U16 R21, desc[UR8][R32.64] ;  /* 0x0000000820153981 */ /* 0x000f64000c1e1500 */
[----:B-----5:R-:W-:Y:S05]  /*3000*/  @P3 HADD2.F32 R21, -RZ, R21.H0_H0 ;  /* 0x20000015ff153230 */ /* 0x020fea0000004100 */
[----:B------:R-:W-:Y:S01]  /*3010*/  @P3 FFMA R12, R21, R20, R12 ;  /* 0x00000014150c3223 */ /* 0x000fe2000000000c */
[----:B------:R-:W-:Y:S01]  /*3020*/  @P4 HADD2.F32 R20, -RZ, R38.H0_H0 ;  /* 0x20000026ff144230 */ /* 0x000fe20000004100 */
[----:B------:R-:W5:Y:S01]  /*3030*/  @P4 LDG.E.U16 R21, desc[UR8][R34.64] ;  /* 0x0000000822154981 */ /* 0x000f62000c1e1500 */
[----:B------:R-:W-:Y:S02]  /*3040*/  @P2 IADD3 R38, P0, PT, R51, UR5, RZ ;  /* 0x0000000533262c10 */ /* 0x000fe4000ff1e0ff */
[----:B------:R-:W-:Y:S02]  /*3050*/  ISETP.NE.AND P3, PT, R57, RZ, PT ;  /* 0x000000ff3900720c */ /* 0x000fe40003f65270 */
[C---:B------:R-:W-:Y:S05]  /*3060*/  @P2 IADD3.X R39, PT, PT, R50.reuse, UR4, RZ, P0, !PT ;  /* 0x0000000432272c10 */ /* 0x040fea00087fe4ff */
[----:B------:R1:W3:Y:S01]  /*3070*/  @P2 LDG.E.U16 R28, desc[UR8][R38.64] ;  /* 0x00000008261c2981 */ /* 0x0002e2000c1e1500 */
[----:B------:R-:W-:Y:S02]  /*3080*/  ISETP.NE.AND P2, PT, R87, RZ, PT ;  /* 0x000000ff5700720c */ /* 0x000fe40003f45270 */
[----:B------:R-:W-:Y:S03]  /*3090*/  P2R R87, PR, RZ, 0x40 ;  /* 0x00000040ff577803 */ /* 0x000fe60000000000 */
[----:B------:R-:W-:Y:S04]  /*30a0*/  @P3 IADD3 R44, P0, PT, R51, UR5, RZ ;  /* 0x00000005332c3c10 */ /* 0x000fe8000ff1e0ff */
[----:B------:R-:W-:Y:S01]  /*30b0*/  @P3 IADD3.X R45, PT, PT, R50, UR4, RZ, P0, !PT ;  /* 0x00000004322d3c10 */ /* 0x000fe200087fe4ff */
[----:B-----5:R-:W-:Y:S05]  /*30c0*/  @P4 HADD2.F32 R21, -RZ, R21.H0_H0 ;  /* 0x20000015ff154230 */ /* 0x020fea0000004100 */
[----:B------:R-:W-:Y:S01]  /*30d0*/  @P4 FFMA R16, R21, R20, R16 ;  /* 0x0000001415104223 */ /* 0x000fe20000000010 */
[----:B------:R-:W-:Y:S01]  /*30e0*/  @P5 HADD2.F32 R21, -RZ, R37.H0_H0 ;  /* 0x20000025ff155230 */ /* 0x000fe20000004100 */
[----:B------:R-:W5:Y:S01]  /*30f0*/  @P5 LDG.E.U16 R20, desc[UR8][R22.64] ;  /* 0x0000000816145981 */ /* 0x000f62000c1e1500 */
[----:B------:R-:W-:Y:S03]  /*3100*/  ISETP.NE.AND P4, PT, R71, RZ, PT ;  /* 0x000000ff4700720c */ /* 0x000fe60003f85270 */
[----:B------:R-:W3:Y:S01]  /*3110*/  @P3 LDG.E.U16 R37, desc[UR8][R44.64] ;  /* 0x000000082c253981 */ /* 0x000ee2000c1e1500 */
[----:B------:R-:W-:Y:S01]  /*3120*/  ISETP.NE.AND P3, PT, R70, RZ, PT ;  /* 0x000000ff4600720c */ /* 0x000fe20003f65270 */
[----:B-----5:R-:W-:Y:S05]  /*3130*/  @P5 HADD2.F32 R20, -RZ, R20.H0_H0 ;  /* 0x20000014ff145230 */ /* 0x020fea0000004100 */
[----:B------:R-:W-:Y:S01]  /*3140*/  @P5 FFMA R5, R20, R21, R5 ;  /* 0x0000001514055223 */ /* 0x000fe20000000005 */
[----:B------:R-:W-:Y:S01]  /*3150*/  @P6 HADD2.F32 R21, -RZ, R36.H0_H0 ;  /* 0x20000024ff156230 */ /* 0x000fe20000004100 */
[----:B------:R-:W5:Y:S01]  /*3160*/  @P6 LDG.E.U16 R20, desc[UR8][R24.64] ;  /* 0x0000000818146981 */ /* 0x000f62000c1e1500 */
[----:B------:R-:W-:Y:S11]  /*3170*/  ISETP.NE.AND P5, PT, R56, RZ, PT ;  /* 0x000000ff3800720c */ /* 0x000ff60003fa5270 */
[----:B------:R-:W-:Y:S02]  /*3180*/  @!UPT UIADD3 URZ, UPT, UPT, URZ, URZ, URZ ;  /* 0x000000fffffff290 */ /* 0x000fe4000fffe0ff */
[----:B0-----:R-:W-:Y:S04]  /*3190*/  @P5 IADD3 R40, P0, PT, R51, UR5, RZ ;  /* 0x0000000533285c10 */ /* 0x001fe8000ff1e0ff */
[----:B------:R-:W-:Y:S02]  /*31a0*/  @P5 IADD3.X R41, PT, PT, R50, UR4, RZ, P0, !PT ;  /* 0x0000000432295c10 */ /* 0x000fe400087fe4ff */
[----:B-1----:R-:W-:Y:S03]  /*31b0*/  @P4 IADD3 R38, P0, PT, R49, UR5, RZ ;  /* 0x0000000531264c10 */ /* 0x002fe6000ff1e0ff */
[----:B------:R-:W3:Y:S01]  /*31c0*/  @P5 LDG.E.U16 R36, desc[UR8][R40.64] ;  /* 0x0000000828245981 */ /* 0x000ee2000c1e1500 */
[----:B------:R-:W-:Y:S03]  /*31d0*/  @P4 IADD3.X R39, PT, PT, R48, UR4, RZ, P0, !PT ;  /* 0x0000000430274c10 */ /* 0x000fe600087fe4ff */
[----:B------:R0:W3:Y:S01]  /*31e0*/  @P3 LDG.E.U16 R40, desc[UR8][R24.64] ;  /* 0x0000000818283981 */ /* 0x0000e2000c1e1500 */
[----:B-----5:R-:W-:Y:S05]  /*31f0*/  @P6 HADD2.F32 R20, -RZ, R20.H0_H0 ;  /* 0x20000014ff146230 */ /* 0x020fea0000004100 */
[----:B------:R-:W-:Y:S01]  /*3200*/  @P6 FFMA R9, R20, R21, R9 ;  /* 0x0000001514096223 */ /* 0x000fe20000000009 */
[----:B--2---:R-:W-:Y:S01]  /*3210*/  @P2 HADD2.F32 R21, -RZ, R30.H0_H0 ;  /* 0x2000001eff152230 */ /* 0x004fe20000004100 */
[----:B------:R-:W2:Y:S01]  /*3220*/  @P2 LDG.E.U16 R20, desc[UR8][R32.64] ;  /* 0x0000000820142981 */ /* 0x000ea2000c1e1500 */
[----:B------:R-:W-:Y:S04]  /*3230*/  ISETP.NE.AND P6, PT, R58, RZ, PT ;  /* 0x000000ff3a00720c */ /* 0x000fe80003fc5270 */
[----:B------:R-:W-:Y:S02]  /*3240*/  P2R R88, PR, RZ, 0x40 ;  /* 0x00000040ff587803 */ /* 0x000fe40000000000 */
[----:B------:R-:W-:Y:S01]  /*3250*/  ISETP.NE.AND P6, PT, R59, RZ, PT ;  /* 0x000000ff3b00720c */ /* 0x000fe20003fc5270 */
[----:B--2---:R-:W-:Y:S05]  /*3260*/  @P2 HADD2.F32 R20, -RZ, R20.H0_H0 ;  /* 0x20000014ff142230 */ /* 0x004fea0000004100 */
[----:B------:R-:W-:Y:S01]  /*3270*/  @P2 FFMA R13, R20, R21, R13 ;  /* 0x00000015140d2223 */ /* 0x000fe2000000000d */
[----:B----4-:R-:W-:Y:S01]  /*3280*/  @P1 HADD2.F32 R21, -RZ, R26.H0_H0 ;  /* 0x2000001aff151230 */ /* 0x010fe20000004100 */
[----:B------:R-:W2:Y:S01]  /*3290*/  @P1 LDG.E.U16 R20, desc[UR8][R34.64] ;  /* 0x0000000822141981 */ /* 0x000ea2000c1e1500 */
[----:B------:R-:W-:Y:S02]  /*32a0*/  IADD3 R26, P0, PT, R32, 0x2, RZ ;  /* 0x00000002201a7810 */ /* 0x000fe40007f1e0ff */
[----:B------:R-:W-:Y:S03]  /*32b0*/  ISETP.NE.AND P2, PT, R69, RZ, PT ;  /* 0x000000ff4500720c */ /* 0x000fe60003f45270 */
[----:B------:R-:W-:Y:S01]  /*32c0*/  IMAD.X R27, RZ, RZ, R33, P0 ;  /* 0x000000ffff1b7224 */ /* 0x000fe200000e0621 */
[----:B------:R-:W-:Y:S05]  /*32d0*/  IADD3 R30, P0, PT, R24, 0x2, RZ ;  /* 0x00000002181e7810 */ /* 0x000fea0007f1e0ff */
[----:B------:R-:W-:Y:S01]  /*32e0*/  IMAD.X R31, RZ, RZ, R25, P0 ;  /* 0x000000ffff1f7224 */ /* 0x000fe200000e0619 */
[----:B------:R-:W-:Y:S03]  /*32f0*/  ISETP.NE.AND P0, PT, R57, RZ, PT ;  /* 0x000000ff3900720c */ /* 0x000fe60003f05270 */
[----:B------:R1:W4:Y:S01]  /*3300*/  @P2 LDG.E.U16 R41, desc[UR8][R32.64] ;  /* 0x0000000820292981 */ /* 0x000322000c1e1500 */
[----:B--2---:R-:W-:Y:S05]  /*3310*/  @P1 HADD2.F32 R20, -RZ, R20.H0_H0 ;  /* 0x20000014ff141230 */ /* 0x004fea0000004100 */
[----:B------:R-:W-:Y:S01]  /*3320*/  @P1 FFMA R17, R20, R21, R17 ;  /* 0x0000001514111223 */ /* 0x000fe20000000011 */
[----:B------:R-:W-:Y:S01]  /*3330*/  ISETP.NE.AND P1, PT, R68, RZ, PT ;  /* 0x000000ff4400720c */ /* 0x000fe20003f25270 */
[----:B------:R-:W2:Y:S01]  /*3340*/  @P6 LDG.E.U16 R21, desc[UR8][R22.64] ;  /* 0x0000000816156981 */ /* 0x000ea2000c1e1500 */
[----:B---3--:R-:W-:Y:S02]  /*3350*/  @P6 HADD2.F32 R20, -RZ, R29.H0_H0 ;  /* 0x2000001dff146230 */ /* 0x008fe40000004100 */
[----:B--2---:R-:W-:Y:S05]  /*3360*/  @P6 HADD2.F32 R21, -RZ, R21.H0_H0 ;  /* 0x20000015ff156230 */ /* 0x004fea0000004100 */
[----:B------:R-:W-:Y:S01]  /*3370*/  @P6 FFMA R6, R21, R20, R6 ;  /* 0x0000001415066223 */ /* 0x000fe20000000006 */
[----:B------:R-:W-:Y:S11]  /*3380*/  ISETP.NE.AND P6, PT, R88, RZ, PT ;  /* 0x000000ff5800720c */ /* 0x000ff60003fc5270 */
[----:B------:R-:W-:Y:S02]  /*3390*/  @!UPT UIADD3 URZ, UPT, UPT, URZ, URZ, URZ ;  /* 0x000000fffffff290 */ /* 0x000fe4000fffe0ff */
[----:B------:R-:W2:Y:S01]  /*33a0*/  @P6 LDG.E.U16 R21, desc[UR8][R24.64] ;  /* 0x0000000818156981 */ /* 0x000ea2000c1e1500 */
[----:B------:R-:W-:Y:S02]  /*33b0*/  @P6 HADD2.F32 R20, -RZ, R28.H0_H0 ;  /* 0x2000001cff146230 */ /* 0x000fe40000004100 */
[----:B--2---:R-:W-:Y:S05]  /*33c0*/  @P6 HADD2.F32 R21, -RZ, R21.H0_H0 ;  /* 0x20000015ff156230 */ /* 0x004fea0000004100 */
[----:B------:R-:W-:Y:S01]  /*33d0*/  @P6 FFMA R10, R21, R20, R10 ;  /* 0x00000014150a6223 */ /* 0x000fe2000000000a */
[----:B------:R-:W-:Y:S01]  /*33e0*/  ISETP.NE.AND P6, PT, R87, RZ, PT ;  /* 0x000000ff5700720c */ /* 0x000fe20003fc5270 */
[----:B------:R-:W2:Y:S01]  /*33f0*/  @P0 LDG.E.U16 R21, desc[UR8][R32.64] ;  /* 0x0000000820150981 */ /* 0x000ea2000c1e1500 */
[----:B------:R-:W-:Y:S05]  /*3400*/  IADD3 R28, P0, PT, R34, 0x2, RZ ;  /* 0x00000002221c7810 */ /* 0x000fea0007f1e0ff */
[----:B------:R-:W-:Y:S01]  /*3410*/  IMAD.X R29, RZ, RZ, R35, P0 ;  /* 0x000000ffff1d7224 */ /* 0x000fe200000e0623 */
[----:B------:R-:W-:Y:S11]  /*3420*/  ISETP.NE.AND P0, PT, R57, RZ, PT ;  /* 0x000000ff3900720c */ /* 0x000ff60003f05270 */
[----:B------:R-:W-:Y:S02]  /*3430*/  @!UPT UIADD3 URZ, UPT, UPT, URZ, URZ, URZ ;  /* 0x000000fffffff290 */ /* 0x000fe4000fffe0ff */
[----:B------:R-:W-:Y:S02]  /*3440*/  @P0 HADD2.F32 R20, -RZ, R37.H0_H0 ;  /* 0x20000025ff140230 */ /* 0x000fe40000004100 */
[----:B------:R-:W0:Y:S01]  /*3450*/  @P1 LDG.E.U16 R37, desc[UR8][R34.64] ;  /* 0x0000000822251981 */ /* 0x000e22000c1e1500 */
[----:B--2---:R-:W-:Y:S05]  /*3460*/  @P0 HADD2.F32 R21, -RZ, R21.H0_H0 ;  /* 0x20000015ff150230 */ /* 0x004fea0000004100 */
[----:B------:R-:W-:Y:S01]  /*3470*/  @P0 FFMA R14, R21, R20, R14 ;  /* 0x00000014150e0223 */ /* 0x000fe2000000000e */
[----:B------:R-:W-:Y:S01]  /*3480*/  @P5 HADD2.F32 R20, -RZ, R36.H0_H0 ;  /* 0x20000024ff145230 */ /* 0x000fe20000004100 */
[----:B------:R-:W2:Y:S01]  /*3490*/  @P5 LDG.E.U16 R21, desc[UR8][R34.64] ;  /* 0x0000000822155981 */ /* 0x000ea2000c1e1500 */
[C---:B------:R-:W-:Y:S04]  /*34a0*/  @P3 IADD3 R42, P0, PT, R49.reuse, UR5, RZ ;  /* 0x00000005312a3c10 */ /* 0x040fe8000ff1e0ff */
[C---:B------:R-:W-:Y:S02]  /*34b0*/  @P3 IADD3.X R43, PT, PT, R48.reuse, UR4, RZ, P0, !PT ;  /* 0x00000004302b3c10 */ /* 0x040fe400087fe4ff */
[C---:B------:R-:W-:Y:S04]  /*34c0*/  @P2 IADD3 R44, P0, PT, R49.reuse, UR5, RZ ;  /* 0x00000005312c2c10 */ /* 0x040fe8000ff1e0ff */
[C---:B------:R-:W-:Y:S02]  /*34d0*/  @P2 IADD3.X R45, PT, PT, R48.reuse, UR4, RZ, P0, !PT ;  /* 0x00000004302d2c10 */ /* 0x040fe400087fe4ff */
[----:B------:R-:W-:Y:S01]  /*34e0*/  @P1 IADD3 R46, P0, PT, R49, UR5, RZ ;  /* 0x00000005312e1c10 */ /* 0x000fe2000ff1e0ff */
[----:B------:R-:W-:Y:S01]  /*34f0*/  UIADD3 UR5, UP0, UPT, UR5, 0x2, URZ ;  /* 0x0000000205057890 */ /* 0x000fe2000ff1e0ff */
[----:B0-----:R-:W-:Y:S02]  /*3500*/  @P1 HADD2.F32 R24, -RZ, R37.H0_H0 ;  /* 0x20000025ff181230 */ /* 0x001fe40000004100 */
[----:B------:R-:W-:Y:S01]  /*3510*/  @P1 IADD3.X R47, PT, PT, R48, UR4, RZ, P0, !PT ;  /* 0x00000004302f1c10 */ /* 0x000fe200087fe4ff */
[----:B------:R-:W-:Y:S01]  /*3520*/  UIADD3.X UR4, UPT, UPT, URZ, UR4, URZ, UP0, !UPT ;  /* 0x00000004ff047290 */ /* 0x000fe200087fe4ff */
[----:B-1----:R-:W-:Y:S01]  /*3530*/  IADD3 R32, P0, PT, R22, 0x2, RZ ;  /* 0x0000000216207810 */ /* 0x002fe20007f1e0ff */
[----:B------:R-:W-:Y:S02]  /*3540*/  UISETP.NE.AND UP0, UPT, UR12, URZ, UPT ;  /* 0x000000ff0c00728c */ /* 0x000fe4000bf05270 */
[----:B------:R-:W3:Y:S02]  /*3550*/  @P1 LDG.E.U16 R25, desc[UR8][R46.64] ;  /* 0x000000082e191981 */ /* 0x000ee4000c1e1500 */
[----:B------:R-:W-:Y:S02]  /*3560*/  IMAD.X R33, RZ, RZ, R23, P0 ;  /* 0x000000ffff217224 */ /* 0x000fe400000e0617 */
[----:B------:R-:W5:Y:S01]  /*3570*/  @P2 LDG.E.U16 R34, desc[UR8][R44.64] ;  /* 0x000000082c222981 */ /* 0x000f62000c1e1500 */
[----:B--2---:R-:W-:Y:S05]  /*3580*/  @P5 HADD2.F32 R21, -RZ, R21.H0_H0 ;  /* 0x20000015ff155230 */ /* 0x004fea0000004100 */
[----:B------:R-:W-:Y:S01]  /*3590*/  @P5 FFMA R18, R21, R20, R18 ;  /* 0x0000001415125223 */ /* 0x000fe20000000012 */
[----:B------:R-:W-:Y:S01]  /*35a0*/  ISETP.NE.AND P5, PT, R86, RZ, PT ;  /* 0x000000ff5600720c */ /* 0x000fe20003fa5270 */
[----:B------:R-:W2:Y:S04]  /*35b0*/  @P4 LDG.E.U16 R21, desc[UR8][R38.64] ;  /* 0x0000000826154981 */ /* 0x000ea8000c1e1500 */
[----:B------:R4:W2:Y:S01]  /*35c0*/  @P4 LDG.E.U16 R20, desc[UR8][R22.64] ;  /* 0x0000000816144981 */ /* 0x0008a2000c1e1500 */
[----:B---3--:R-:W-:Y:S02]  /*35d0*/  @P1 HADD2.F32 R25, -RZ, R25.H0_H0 ;  /* 0x20000019ff191230 */ /* 0x008fe40000004100 */
[----:B----4-:R-:W-:Y:S02]  /*35e0*/  @P2 HADD2.F32 R22, -RZ, R41.H0_H0 ;  /* 0x20000029ff162230 */ /* 0x010fe40000004100 */
[----:B-----5:R-:W-:Y:S02]  /*35f0*/  @P2 HADD2.F32 R23, -RZ, R34.H0_H0 ;  /* 0x20000022ff172230 */ /* 0x020fe40000004100 */
[----:B--2---:R-:W-:Y:S02]  /*3600*/  @P4 HADD2.F32 R21, -RZ, R21.H0_H0 ;  /* 0x20000015ff154230 */ /* 0x004fe40000004100 */
[----:B------:R-:W-:Y:S05]  /*3610*/  @P4 HADD2.F32 R20, -RZ, R20.H0_H0 ;  /* 0x20000014ff144230 */ /* 0x000fea0000004100 */
[----:B------:R-:W-:Y:S01]  /*3620*/  @P4 FFMA R7, R20, R21, R7 ;  /* 0x0000001514074223 */ /* 0x000fe20000000007 */
[----:B------:R-:W-:Y:S01]  /*3630*/  ISETP.NE.AND P4, PT, R85, RZ, PT ;  /* 0x000000ff5500720c */ /* 0x000fe20003f85270 */
[----:B------:R-:W2:Y:S01]  /*3640*/  @P3 LDG.E.U16 R21, desc[UR8][R42.64] ;  /* 0x000000082a153981 */ /* 0x000ea2000c1e1500 */
[----:B------:R-:W-:Y:S02]  /*3650*/  @P3 HADD2.F32 R20, -RZ, R40.H0_H0 ;  /* 0x20000028ff143230 */ /* 0x000fe40000004100 */
[----:B--2---:R-:W-:Y:S05]  /*3660*/  @P3 HADD2.F32 R21, -RZ, R21.H0_H0 ;  /* 0x20000015ff153230 */ /* 0x004fea0000004100 */
[----:B------:R-:W-:Y:S01]  /*3670*/  @P3 FFMA R11, R20, R21, R11 ;  /* 0x00000015140b3223 */ /* 0x000fe2000000000b */
[----:B------:R-:W-:Y:S01]  /*3680*/  ISETP.NE.AND P3, PT, R84, RZ, PT ;  /* 0x000000ff5400720c */ /* 0x000fe20003f65270 */
[----:B------:R-:W-:Y:S01]  /*3690*/  @P2 FFMA R15, R22, R23, R15 ;  /* 0x00000017160f2223 */ /* 0x000fe2000000000f */
[----:B------:R-:W-:Y:S01]  /*36a0*/  ISETP.NE.AND P2, PT, R73, RZ, PT ;  /* 0x000000ff4900720c */ /* 0x000fe20003f45270 */
[----:B------:R-:W-:Y:S01]  /*36b0*/  @P1 FFMA R19, R24, R25, R19 ;  /* 0x0000001918131223 */ /* 0x000fe20000000013 */
[----:B------:R-:W-:Y:S01]  /*36c0*/  ISETP.NE.AND P1, PT, R72, RZ, PT ;  /* 0x000000ff4800720c */ /* 0x000fe20003f25270 */
[----:B------:R-:W-:Y:S04]  /*36d0*/  @!UPT UIADD3 URZ, UPT, UPT, URZ, URZ, URZ ;  /* 0x000000fffffff290 */ /* 0x000fe8000fffe0ff */
[----:B------:R-:W-:Y:S11]  /*36e0*/  BRA.U UP0, `(.L_x_361) ;  /* 0xfffffff500507547 */ /* 0x000ff6000b83ffff */
.L_x_360:
[----:B------:R-:W-:Y:S01]  /*36f0*/  LEA R24, P0, R78, UR19, 0x1 ;  /* 0x000000134e187c11 */ /* 0x000fe2000f8008ff */
[----:B------:R-:W-:Y:S03]  /*3700*/  BSSY.RECONVERGENT B0, `(.L_x_362) ;  /* 0x000000e000007945 */ /* 0x000fe60003800200 */
[----:B------:R-:W-:Y:S01]  /*3710*/  IADD3.X R25, PT, PT, R62, UR18, RZ, P0, !PT ;  /* 0x000000123e197c10 */ /* 0x000fe200087fe4ff */
        /* <DEDUP_REMOVED lines=10> */
.L_x_364:
[----:B------:R-:W-:-:S05]  /*37c0*/  F2FP.F16.F32.PACK_AB R4, RZ, R21 ;  /* 0x00000015ff04723e */ /* 0x000fca00000000ff */
[----:B------:R0:W-:Y:S02]  /*37d0*/  STG.E.U16 desc[UR8][R82.64], R4 ;  /* 0x0000000452007986 */ /* 0x0001e4000c101508 */
.L_x_363:
[----:B------:R-:W-:Y:S05]  /*37e0*/  BSYNC.RECONVERGENT B0 ;  /* 0x0000000000007941 */ /* 0x000fea0003800200 */
.L_x_362:
[----:B------:R-:W0:Y:S01]  /*37f0*/  LDCU.64 UR12, c[0x0][0x3d8] ;  /* 0x00007b00ff0c77ac */ /* 0x000e220008000a00 */
[----:B------:R-:W-:Y:S01]  /*3800*/  HFMA2 R35, -RZ, RZ, 0, 0 ;  /* 0x00000000ff237431 */ /* 0x000fe200000001ff */
[----:B------:R-:W-:Y:S01]  /*3810*/  MOV R34, R74 ;  /* 0x0000004a00227202 */ /* 0x000fe20000000f00 */
[----:B------:R-:W-:Y:S01]  /*3820*/  BSSY.RECONVERGENT B0, `(.L_x_365) ;  /* 0x000001a000007945 */ /* 0x000fe20003800200 */
[----:B------:R-:W1:Y:S01]  /*3830*/  LDCU.64 UR4, c[0x0][0x3c8] ;  /* 0x00007900ff0477ac */ /* 0x000e620008000a00 */
[----:B0-----:R-:W-:Y:S02]  /*3840*/  IMAD R4, R66, UR12, RZ ;  /* 0x0000000c42047c24 */ /* 0x001fe4000f8e02ff */
[----:B------:R-:W-:-:S04]  /*3850*/  IMAD.WIDE.U32 R22, R3, UR12, R34 ;  /* 0x0000000c03167c25 */ /* 0x000fc8000f8e0022 */
[----:B------:R-:W-:Y:S01]  /*3860*/  IMAD R4, R3, UR13, R4 ;  /* 0x0000000d03047c24 */ /* 0x000fe2000f8e0204 */
[----:B------:R-:W-:-:S04]  /*3870*/  LEA R20, P0, R22, UR21, 0x1 ;  /* 0x0000001516147c11 */ /* 0x000fc8000f8008ff */
[----:B------:R-:W-:-:S04]  /*3880*/  IADD3 R4, PT, PT, R23, R4, RZ ;  /* 0x0000000417047210 */ /* 0x000fc80007ffe0ff */
[----:B------:R-:W-:Y:S01]  /*3890*/  LEA.HI.X R21, R22, UR20, R4, 0x1, P0 ;  /* 0x0000001416157c11 */ /* 0x000fe200080f0c04 */
[----:B-1----:R-:W-:Y:S02]  /*38a0*/  IMAD R4, R66, UR4, RZ ;  /* 0x0000000442047c24 */ /* 0x002fe4000f8e02ff */
[----:B------:R-:W-:-:S04]  /*38b0*/  IMAD.WIDE.U32 R22, R3, UR4, R34 ;  /* 0x0000000403167c25 */ /* 0x000fc8000f8e0022 */
[----:B------:R-:W-:Y:S01]  /*38c0*/  IMAD R4, R3, UR5, R4 ;  /* 0x0000000503047c24 */ /* 0x000fe2000f8e0204 */
[----:B------:R-:W-:-:S04]  /*38d0*/  LEA R28, P0, R22, UR19, 0x1 ;  /* 0x00000013161c7c11 */ /* 0x000fc8000f8008ff */
        /* <DEDUP_REMOVED lines=12> */
.L_x_367:
[----:B------:R-:W-:-:S05]  /*39a0*/  F2FP.F16.F32.PACK_AB R4, RZ, R23 ;  /* 0x00000017ff04723e */ /* 0x000fca00000000ff */
[----:B------:R0:W-:Y:S02]  /*39b0*/  STG.E.U16 desc[UR8][R20.64], R4 ;  /* 0x0000000414007986 */ /* 0x0001e4000c101508 */
.L_x_366:
[----:B------:R-:W-:Y:S05]  /*39c0*/  BSYNC.RECONVERGENT B0 ;  /* 0x0000000000007941 */ /* 0x000fea0003800200 */
.L_x_365:
[----:B------:R-:W-:Y:S01]  /*39d0*/  IMAD R23, R65, UR12, RZ ;  /* 0x0000000c41177c24 */ /* 0x000fe2000f8e02ff */
[----:B------:R-:W-:Y:S01]  /*39e0*/  BSSY.RECONVERGENT B0, `(.L_x_368) ;  /* 0x0000018000007945 */ /* 0x000fe20003800200 */
[----:B------:R-:W-:-:S04]  /*39f0*/  IMAD.WIDE.U32 R26, R2, UR12, R34 ;  /* 0x0000000c021a7c25 */ /* 0x000fc8000f8e0022 */
[----:B0-----:R-:W-:Y:S01]  /*3a00*/  IMAD R4, R2, UR13, R23 ;  /* 0x0000000d02047c24 */ /* 0x001fe2000f8e0217 */
[----:B------:R-:W-:Y:S01]  /*3a10*/  LEA R22, P0, R26, UR21, 0x1 ;  /* 0x000000151a167c11 */ /* 0x000fe2000f8008ff */
[----:B------:R-:W-:-:S03]  /*3a20*/  IMAD.WIDE.U32 R32, R2, UR4, R34 ;  /* 0x0000000402207c25 */ /* 0x000fc6000f8e0022 */
[----:B------:R-:W-:Y:S01]  /*3a30*/  IADD3 R4, PT, PT, R27, R4, RZ ;  /* 0x000000041b047210 */ /* 0x000fe20007ffe0ff */
[----:B------:R-:W-:-:S03]  /*3a40*/  IMAD R27, R65, UR4, RZ ;  /* 0x00000004411b7c24 */ /* 0x000fc6000f8e02ff */
[----:B------:R-:W-:Y:S01]  /*3a50*/  LEA.HI.X R23, R26, UR20, R4, 0x1, P0 ;  /* 0x000000141a177c11 */ /* 0x000fe200080f0c04 */
        /* <DEDUP_REMOVED lines=14> */
.L_x_370:
[----:B------:R-:W-:-:S05]  /*3b40*/  F2FP.F16.F32.PACK_AB R4, RZ, R27 ;  /* 0x0000001bff04723e */ /* 0x000fca00000000ff */
[----:B------:R0:W-:Y:S02]  /*3b50*/  STG.E.U16 desc[UR8][R22.64], R4 ;  /* 0x0000000416007986 */ /* 0x0001e4000c101508 */
.L_x_369:
[----:B------:R-:W-:Y:S05]  /*3b60*/  BSYNC.RECONVERGENT B0 ;  /* 0x0000000000007941 */ /* 0x000fea0003800200 */
.L_x_368:
        /* <DEDUP_REMOVED lines=23> */
.L_x_373:
[----:B------:R-:W-:-:S05]  /*3ce0*/  F2FP.F16.F32.PACK_AB R4, RZ, R35 ;  /* 0x00000023ff04723e */ /* 0x000fca00000000ff */
[----:B------:R0:W-:Y:S02]  /*3cf0*/  STG.E.U16 desc[UR8][R26.64], R4 ;  /* 0x000000041a007986 */ /* 0x0001e4000c101508 */
.L_x_372:
[----:B------:R-:W-:Y:S05]  /*3d00*/  BSYNC.RECONVERGENT B0 ;  /* 0x0000000000007941 */ /* 0x000fea0003800200 */
.L_x_371:
[----:B------:R-:W-:Y:S04]  /*3d10*/  BSSY.RECONVERGENT B0, `(.L_x_374) ;  /* 0x000000d000007945 */ /* 0x000fe80003800200 */
        /* <DEDUP_REMOVED lines=10> */
.L_x_376:
[----:B0-----:R-:W-:-:S05]  /*3dc0*/  F2FP.F16.F32.PACK_AB R4, RZ, R5 ;  /* 0x00000005ff04723e */ /* 0x001fca00000000ff */
[----:B------:R1:W-:Y:S02]  /*3dd0*/  STG.E.U16 desc[UR8][R82.64+0x2], R4 ;  /* 0x0000020452007986 */ /* 0x0003e4000c101508 */
.L_x_375:
[----:B------:R-:W-:Y:S05]  /*3de0*/  BSYNC.RECONVERGENT B0 ;  /* 0x0000000000007941 */ /* 0x000fea0003800200 */
.L_x_374:
[----:B------:R-:W-:Y:S04]  /*3df0*/  BSSY.RECONVERGENT B0, `(.L_x_377) ;  /* 0x000000d000007945 */ /* 0x000fe80003800200 */
        /* <DEDUP_REMOVED lines=10> */
.L_x_379:
[----:B01----:R-:W-:-:S05]  /*3ea0*/  F2FP.F16.F32.PACK_AB R4, RZ, R9 ;  /* 0x00000009ff04723e */ /* 0x003fca00000000ff */
[----:B------:R2:W-:Y:S02]  /*3eb0*/  STG.E.U16 desc[UR8][R20.64+0x2], R4 ;  /* 0x0000020414007986 */ /* 0x0005e4000c101508 */
.L_x_378:
[----:B------:R-:W-:Y:S05]  /*3ec0*/  BSYNC.RECONVERGENT B0 ;  /* 0x0000000000007941 */ /* 0x000fea0003800200 */
.L_x_377:
[----:B------:R-:W-:Y:S01]  /*3ed0*/  ISETP.NE.AND P0, PT, R61, RZ, PT ;  /* 0x000000ff3d00720c */ /* 0x000fe20003f05270 */
        /* <DEDUP_REMOVED lines=11> */
.L_x_382:
[----:B012---:R-:W-:-:S05]  /*3f90*/  F2FP.F16.F32.PACK_AB R4, RZ, R13 ;  /* 0x0000000dff04723e */ /* 0x007fca00000000ff */
[----:B------:R3:W-:Y:S02]  /*3fa0*/  STG.E.U16 desc[UR8][R22.64+0x2], R4 ;  /* 0x0000020416007986 */ /* 0x0007e4000c101508 */
.L_x_381:
[----:B------:R-:W-:Y:S05]  /*3fb0*/  BSYNC.RECONVERGENT B0 ;  /* 0x0000000000007941 */ /* 0x000fea0003800200 */
.L_x_380:
[----:B------:R-:W-:Y:S01]  /*3fc0*/  ISETP.NE.AND P0, PT, R60, RZ, PT ;  /* 0x000000ff3c00720c */ /* 0x000fe20003f05270 */
        /* <DEDUP_REMOVED lines=11> */
.L_x_385:
[----:B0123--:R-:W-:-:S05]  /*4080*/  F2FP.F16.F32.PACK_AB R4, RZ, R17 ;  /* 0x00000011ff04723e */ /* 0x00ffca00000000ff */
[----:B------:R4:W-:Y:S02]  /*4090*/  STG.E.U16 desc[UR8][R26.64+0x2], R4 ;  /* 0x000002041a007986 */ /* 0x0009e4000c101508 */
.L_x_384:
[----:B------:R-:W-:Y:S05]  /*40a0*/  BSYNC.RECONVERGENT B0 ;  /* 0x0000000000007941 */ /* 0x000fea0003800200 */
.L_x_383:
[----:B------:R-:W-:Y:S01]  /*40b0*/  ISETP.NE.AND P0, PT, R59, RZ, PT ;  /* 0x000000ff3b00720c */ /* 0x000fe20003f05270 */
        /* <DEDUP_REMOVED lines=11> */
.L_x_388:
[----:B01234-:R-:W-:-:S05]  /*4170*/  F2FP.F16.F32.PACK_AB R4, RZ, R5 ;  /* 0x00000005ff04723e */ /* 0x01ffca00000000ff */
[----:B------:R0:W-:Y:S02]  /*4180*/  STG.E.U16 desc[UR8][R82.64+0x4], R4 ;  /* 0x0000040452007986 */ /* 0x0001e4000c101508 */
.L_x_387:
[----:B------:R-:W-:Y:S05]  /*4190*/  BSYNC.RECONVERGENT B0 ;  /* 0x0000000000007941 */ /* 0x000fea0003800200 */
.L_x_386:
        /* <DEDUP_REMOVED lines=12> */
.L_x_391:
[----:B01234-:R-:W-:-:S05]  /*4260*/  F2FP.F16.F32.PACK_AB R4, RZ, R5 ;  /* 0x00000005ff04723e */ /* 0x01ffca00000000ff */
[----:B------:R0:W-:Y:S02]  /*4270*/  STG.E.U16 desc[UR8][R20.64+0x4], R4 ;  /* 0x0000040414007986 */ /* 0x0001e4000c101508 */
.L_x_390:
[----:B------:R-:W-:Y:S05]  /*4280*/  BSYNC.RECONVERGENT B0 ;  /* 0x0000000000007941 */ /* 0x000fea0003800200 */
.L_x_389:
        /* <DEDUP_REMOVED lines=12> */
.L_x_394:
[----:B01234-:R-:W-:-:S05]  /*4350*/  F2FP.F16.F32.PACK_AB R4, RZ, R5 ;  /* 0x00000005ff04723e */ /* 0x01ffca00000000ff */
[----:B------:R0:W-:Y:S02]  /*4360*/  STG.E.U16 desc[UR8][R22.64+0x4], R4 ;  /* 0x0000040416007986 */ /* 0x0001e4000c101508 */
.L_x_393:
[----:B------:R-:W-:Y:S05]  /*4370*/  BSYNC.RECONVERGENT B0 ;  /* 0x0000000000007941 */ /* 0x000fea0003800200 */
.L_x_392:
        /* <DEDUP_REMOVED lines=12> */
.L_x_397:
[----:B01234-:R-:W-:-:S05]  /*4440*/  F2FP.F16.F32.PACK_AB R4, RZ, R5 ;  /* 0x00000005ff04723e */ /* 0x01ffca00000000ff */
[----:B------:R0:W-:Y:S02]  /*4450*/  STG.E.U16 desc[UR8][R26.64+0x4], R4 ;  /* 0x000004041a007986 */ /* 0x0001e4000c101508 */
.L_x_396:
[----:B------:R-:W-:Y:S05]  /*4460*/  BSYNC.RECONVERGENT B0 ;  /* 0x0000000000007941 */ /* 0x000fea0003800200 */
.L_x_395:
[----:B------:R-:W-:Y:S01]  /*4470*/  ISETP.NE.AND P0, PT, R71, RZ, PT ;  /* 0x000000ff4700720c */ /* 0x000fe20003f05270 */
        /* <DEDUP_REMOVED lines=11> */
.L_x_400:
[----:B------:R-:W-:-:S05]  /*4530*/  F2FP.F16.F32.PACK_AB R4, RZ, R4 ;  /* 0x00000004ff04723e */ /* 0x000fca00000000ff */
[----:B------:R0:W-:Y:S02]  /*4540*/  STG.E.U16 desc[UR8][R82.64+0x6], R4 ;  /* 0x0000060452007986 */ /* 0x0001e4000c101508 */
.L_x_399:
[----:B------:R-:W-:Y:S05]  /*4550*/  BSYNC.RECONVERGENT B0 ;  /* 0x0000000000007941 */ /* 0x000fea0003800200 */
.L_x_398:
        /* <DEDUP_REMOVED lines=12> */
.L_x_403:
[----:B------:R-:W-:-:S05]  /*4620*/  F2FP.F16.F32.PACK_AB R4, RZ, R4 ;  /* 0x00000004ff04723e */ /* 0x000fca00000000ff */
[----:B------:R0:W-:Y:S02]  /*4630*/  STG.E.U16 desc[UR8][R20.64+0x6], R4 ;  /* 0x0000060414007986 */ /* 0x0001e4000c101508 */
.L_x_402:
[----:B------:R-:W-:Y:S05]  /*4640*/  BSYNC.RECONVERGENT B0 ;  /* 0x0000000000007941 */ /* 0x000fea0003800200 */
.L_x_401:
        /* <DEDUP_REMOVED lines=12> */
.L_x_406:
[----:B------:R-:W-:-:S05]  /*4710*/  F2FP.F16.F32.PACK_AB R4, RZ, R4 ;  /* 0x00000004ff04723e */ /* 0x000fca00000000ff */
[----:B------:R0:W-:Y:S02]  /*4720*/  STG.E.U16 desc[UR8][R22.64+0x6], R4 ;  /* 0x0000060416007986 */ /* 0x0001e4000c101508 */
.L_x_405:
[----:B------:R-:W-:Y:S05]  /*4730*/  BSYNC.RECONVERGENT B0 ;  /* 0x0000000000007941 */ /* 0x000fea0003800200 */
.L_x_404:
        /* <DEDUP_REMOVED lines=12> */
.L_x_409:
[----:B------:R-:W-:-:S05]  /*4800*/  F2FP.F16.F32.PACK_AB R4, RZ, R4 ;  /* 0x00000004ff04723e */ /* 0x000fca00000000ff */
[----:B------:R0:W-:Y:S02]  /*4810*/  STG.E.U16 desc[UR8][R26.64+0x6], R4 ;  /* 0x000006041a007986 */ /* 0x0001e4000c101508 */
.L_x_408:
[----:B------:R-:W-:Y:S05]  /*4820*/  BSYNC.RECONVERGENT B0 ;  /* 0x0000000000007941 */ /* 0x000fea0003800200 */
.L_x_407:
[----:B------:R-:W5:Y:S01]  /*4830*/  LDCU.64 UR4, c[0x0][0x3e8] ;  /* 0x00007d00ff0477ac */ /* 0x000f620008000a00 */
[----:B------:R-:W1:Y:S01]  /*4840*/  LDCU.128 UR12, c[0x0][0x3f0] ;  /* 0x00007e00ff0c77ac */ /* 0x000e620008000c00 */
[----:B------:R-:W2:Y:S01]  /*4850*/  LDCU.64 UR16, c[0x0][0x400] ;  /* 0x00008000ff1077ac */ /* 0x000ea20008000a00 */
[----:B------:R-:W-:Y:S02]  /*4860*/  UISETP.NE.U32.AND UP0, UPT, UR7, URZ, UPT ;  /* 0x000000ff0700728c */ /* 0x000fe4000bf05070 */
[----:B------:R-:W-:Y:S02]  /*4870*/  UIADD3 UR23, UPT, UPT, UR22, UR23, URZ ;  /* 0x0000001716177290 */ /* 0x000fe4000fffe0ff */
[----:B------:R-:W-:Y:S02]  /*4880*/  UISETP.NE.AND.EX UP0, UPT, UR6, URZ, UPT, UP0 ;  /* 0x000000ff0600728c */ /* 0x000fe4000bf05300 */
[----:B-----5:R-:W-:-:S04]  /*4890*/  UIMAD.WIDE.U32 UR36, UR22, UR4, URZ ;  /* 0x00000004162472a5 */ /* 0x020fc8000f8e00ff */
[----:B------:R-:W-:Y:S01]  /*48a0*/  UIMAD UR4, UR22, UR5, UR37 ;  /* 0x00000005160472a4 */ /* 0x000fe2000f8e0225 */
[----:B------:R-:W5:Y:S01]  /*48b0*/  LDCU UR5, c[0x0][0x3e4] ;  /* 0x00007c80ff0577ac */ /* 0x000f620008000800 */
[----:B-1----:R-:W-:Y:S02]  /*48c0*/  UIMAD.WIDE.U32 UR30, UR22, UR14, URZ ;  /* 0x0000000e161e72a5 */ /* 0x002fe4000f8e00ff */
[----:B------:R-:W-:Y:S02]  /*48d0*/  UIMAD.WIDE.U32 UR32, UR22, UR12, URZ ;  /* 0x0000000c162072a5 */ /* 0x000fe4000f8e00ff */
[----:B------:R-:W-:Y:S02]  /*48e0*/  UIMAD UR15, UR22, UR15, UR31 ;  /* 0x0000000f160f72a4 */ /* 0x000fe4000f8e021f */
[----:B------:R-:W-:Y:S02]  /*48f0*/  ULEA UR7, UP2, UR30, UR7, 0x1 ;  /* 0x000000071e077291 */ /* 0x000fe4000f8408ff */
[----:B------:R-:W-:-:S02]  /*4900*/  USEL UR12, UR30, URZ, UP0 ;  /* 0x000000ff1e0c7287 */ /* 0x000fc40008000000 */
[----:B------:R-:W-:Y:S02]  /*4910*/  ULEA.HI.X UR6, UR30, UR6, UR15, 0x1, UP2 ;  /* 0x000000061e067291 */ /* 0x000fe400090f0c0f */
[----:B------:R-:W-:Y:S02]  /*4920*/  USEL UR15, UR15, URZ, UP0 ;  /* 0x000000ff0f0f7287 */ /* 0x000fe40008000000 */
[----:B------:R-:W-:Y:S02]  /*4930*/  USEL UR7, UR7, URZ, UP0 ;  /* 0x000000ff07077287 */ /* 0x000fe40008000000 */
[----:B------:R-:W-:Y:S02]  /*4940*/  USEL UR6, UR6, URZ, UP0 ;  /* 0x000000ff06067287 */ /* 0x000fe40008000000 */
[----:B-----5:R-:W-:Y:S02]  /*4950*/  UISETP.GE.AND UP0, UPT, UR23, UR5, UPT ;  /* 0x000000051700728c */ /* 0x020fe4000bf06270 */
[----:B--2---:R-:W-:-:S02]  /*4960*/  UIMAD.WIDE.U32 UR34, UR22, UR16, URZ ;  /* 0x00000010162272a5 */ /* 0x004fc4000f8e00ff */
[----:B------:R-:W-:Y:S02]  /*4970*/  UIMAD UR13, UR22, UR13, UR33 ;  /* 0x0000000d160d72a4 */ /* 0x000fe4000f8e0221 */
[----:B------:R-:W-:Y:S02]  /*4980*/  UIMAD UR17, UR22, UR17, UR35 ;  /* 0x00000011161172a4 */ /* 0x000fe4000f8e0223 */
[----:B------:R-:W-:Y:S02]  /*4990*/  ULEA UR25, UP4, UR36, UR25, 0x1 ;  /* 0x0000001924197291 */ /* 0x000fe4000f8808ff */
[----:B------:R-:W-:Y:S02]  /*49a0*/  ULEA UR27, UP3, UR32, UR27, 0x1 ;  /* 0x0000001b201b7291 */ /* 0x000fe4000f8608ff */
[----:B------:R-:W-:Y:S02]  /*49b0*/  ULEA UR21, UP1, UR34, UR21, 0x1 ;  /* 0x0000001522157291 */ /* 0x000fe4000f8208ff */
[----:B------:R-:W-:-:S02]  /*49c0*/  USHF.L.U64.HI UR4, UR36, 0x1, UR4 ;  /* 0x0000000124047899 */ /* 0x000fc40008010204 */
[----:B------:R-:W-:Y:S02]  /*49d0*/  USHF.L.U64.HI UR13, UR32, 0x1, UR13 ;  /* 0x00000001200d7899 */ /* 0x000fe4000801020d */
[----:B------:R-:W-:Y:S02]  /*49e0*/  ULEA UR19, UP2, UR12, UR19, 0x1 ;  /* 0x000000130c137291 */ /* 0x000fe4000f8408ff */
[----:B------:R-:W-:Y:S02]  /*49f0*/  ULEA.HI.X UR20, UR34, UR20, UR17, 0x1, UP1 ;  /* 0x0000001422147291 */ /* 0x000fe400088f0c11 */
[----:B------:R-:W-:Y:S02]  /*4a00*/  UIADD3.X UR24, UPT, UPT, UR24, UR4, URZ, UP4, !UPT ;  /* 0x0000000418187290 */ /* 0x000fe4000a7fe4ff */
[----:B------:R-:W-:Y:S02]  /*4a10*/  UIADD3.X UR26, UPT, UPT, UR26, UR13, URZ, UP3, !UPT ;  /* 0x0000000d1a1a7290 */ /* 0x000fe40009ffe4ff */
[----:B------:R-:W-:Y:S01]  /*4a20*/  ULEA.HI.X UR18, UR12, UR18, UR15, 0x1, UP2 ;  /* 0x000000120c127291 */ /* 0x000fe200090f0c0f */
[----:B------:R-:W-:Y:S11]  /*4a30*/  BRA.U !UP0, `(.L_x_410) ;  /* 0xffffffd108ec7547 */ /* 0x000ff6000b83ffff */
[----:B------:R-:W-:Y:S01]  /*4a40*/  NOP ;  /* 0x0000000000007918 */ /* 0x000fe20000000000 */
[----:B------:R-:W-:Y:S05]  /*4a50*/  EXIT ;  /* 0x000000000000794d */ /* 0x000fea0003800000 */
.L_x_411:
        /* <DEDUP_REMOVED lines=10> */
.L_x_506:


//--------------------- .text._ZN7cutlass9reference6device6kernel12BlockForEachINS_6half_tENS1_6detail17RandomUniformFuncIS4_EEEEvPT_mNT0_6ParamsE --------------------------
	.section	.text._ZN7cutlass9reference6device6kernel12BlockForEachINS_6half_tENS1_6detail17RandomUniformFuncIS4_EEEEvPT_mNT0_6ParamsE,"ax",@progbits
	.align	128
        .global         _ZN7cutlass9reference6device6kernel12BlockForEachINS_6half_tENS1_6detail17RandomUniformFuncIS4_EEEEvPT_mNT0_6ParamsE
        .type           _ZN7cutlass9reference6device6kernel12BlockForEachINS_6half_tENS1_6detail17RandomUniformFuncIS4_EEEEvPT_mNT0_6ParamsE,@function
        .size           _ZN7cutlass9reference6device6kernel12BlockForEachINS_6half_tENS1_6detail17RandomUniformFuncIS4_EEEEvPT_mNT0_6ParamsE,(.L_x_507 - _ZN7cutlass9reference6device6kernel12BlockForEachINS_6half_tENS1_6detail17RandomUniformFuncIS4_EEEEvPT_mNT0_6ParamsE)
        .other          _ZN7cutlass9reference6device6kernel12BlockForEachINS_6half_tENS1_6detail17RandomUniformFuncIS4_EEEEvPT_mNT0_6ParamsE,@"STO_CUDA_ENTRY STV_DEFAULT"
_ZN7cutlass9reference6device6kernel12BlockForEachINS_6half_tENS1_6detail17RandomUniformFuncIS4_EEEEvPT_mNT0_6ParamsE:
.text._ZN7cutlass9reference6device6kernel12BlockForEachINS_6half_tENS1_6detail17RandomUniformFuncIS4_EEEEvPT_mNT0_6ParamsE:
[----:B------:R-:W0:Y:S08]  /*0000*/  LDC R1, c[0x0][0x37c] ;  /* 0x0000df00ff017b82 */ /* 0x000e300000000800 */
[----:B------:R-:W1:Y:S01]  /*0010*/  LDC.64 R4, c[0x0][0x390] ;  /* 0x0000e400ff047b82 */ /* 0x000e620000000a00 */
[----:B------:R-:W2:Y:S01]  /*0020*/  S2R R15, SR_TID.X ;  /* 0x00000000000f7919 */ /* 0x000ea20000002100 */
[----:B0-----:R-:W-:Y:S01]  /*0030*/  VIADD R1, R1, 0xffffffa0 ;  /* 0xffffffa001017836 */ /* 0x001fe20000000000 */
[----:B------:R-:W0:Y:S01]  /*0040*/  LDCU.64 UR18, c[0x0][0x358] ;  /* 0x00006b00ff1277ac */ /* 0x000e220008000a00 */
[----:B------:R-:W-:Y:S04]  /*0050*/  BSSY.RECONVERGENT B1, `(.L_x_412) ;  /* 0x0000270000017945 */ /* 0x000fe80003800200 */
[----:B------:R-:W3:Y:S08]  /*0060*/  LDC.64 R12, c[0x0][0x398] ;  /* 0x0000e600ff0c7b82 */ /* 0x000ef00000000a00 */
[----:B------:R-:W4:Y:S08]  /*0070*/  LDC.64 R18, c[0x0][0x390] ;  /* 0x0000e400ff127b82 */ /* 0x000f300000000a00 */
[----:B------:R-:W5:Y:S01]  /*0080*/  LDC.64 R16, c[0x0][0x3a8] ;  /* 0x0000ea00ff107b82 */ /* 0x000f620000000a00 */
[----:B-1----:R-:W-:-:S02]  /*0090*/  LOP3.LUT R6, R4, 0xaad26b49, RZ, 0x3c, !PT ;  /* 0xaad26b4904067812 */ /* 0x002fc400078e3cff */
[----:B------:R-:W-:-:S03]  /*00a0*/  LOP3.LUT R4, R5, 0xf7dcefdd, RZ, 0x3c, !PT ;  /* 0xf7dcefdd05047812 */ /* 0x000fc600078e3cff */
[----:B------:R-:W-:Y:S02]  /*00b0*/  IMAD R5, R6, 0x4182bed5, RZ ;  /* 0x4182bed506057824 */ /* 0x000fe400078e02ff */
[----:B------:R-:W1:Y:S01]  /*00c0*/  LDC.64 R8, c[0x0][0x3b0] ;  /* 0x0000ec00ff087b82 */ /* 0x000e620000000a00 */
[----:B------:R-:W-:Y:S01]  /*00d0*/  IMAD R4, R4, -0x658354e5, RZ ;  /* 0x9a7cab1b04047824 */ /* 0x000fe200078e02ff */
[----:B---3--:R3:W-:Y:S01]  /*00e0*/  STL.64 [R1+0x8], R12 ;  /* 0x0000080c01007387 */ /* 0x0087e20000100a00 */
[C---:B------:R-:W-:Y:S02]  /*00f0*/  IADD3 R7, PT, PT, R5.reuse, 0x75bcd15, RZ ;  /* 0x075bcd1505077810 */ /* 0x040fe40007ffe0ff */
[C---:B------:R-:W-:Y:S01]  /*0100*/  VIADD R11, R4.reuse, 0x1f123bb5 ;  /* 0x1f123bb5040b7836 */ /* 0x040fe20000000000 */
[C---:B------:R-:W-:Y:S02]  /*0110*/  IADD3 R6, PT, PT, R5.reuse, 0x64f0c9, R4 ;  /* 0x0064f0c905067810 */ /* 0x040fe40007ffe004 */
[----:B------:R-:W2:Y:S01]  /*0120*/  LDC.64 R2, c[0x0][0x3b8] ;  /* 0x0000ee00ff027b82 */ /* 0x000ea20000000a00 */
[C---:B------:R-:W-:Y:S01]  /*0130*/  LOP3.LUT R10, R5.reuse, 0x159a55e5, RZ, 0x3c, !PT ;  /* 0x159a55e5050a7812 */ /* 0x040fe200078e3cff */
[----:B------:R-:W-:Y:S01]  /*0140*/  VIADD R5, R5, 0x583f19 ;  /* 0x00583f1905057836 */ /* 0x000fe20000000000 */
[----:B------:R-:W-:Y:S01]  /*0150*/  LOP3.LUT R4, R4, 0x5491333, RZ, 0x3c, !PT ;  /* 0x0549133304047812 */ /* 0x000fe200078e3cff */
[----:B----4-:R4:W-:Y:S04]  /*0160*/  STL.64 [R1], R18 ;  /* 0x0000001201007387 */ /* 0x0109e80000100a00 */
[----:B------:R-:W0:Y:S01]  /*0170*/  LDC R14, c[0x0][0x3a0] ;  /* 0x0000e800ff0e7b82 */ /* 0x000e220000000800 */
[----:B-----5:R4:W-:Y:S04]  /*0180*/  STL.64 [R1+0x18], R16 ;  /* 0x0000181001007387 */ /* 0x0209e80000100a00 */
[----:B------:R4:W-:Y:S03]  /*0190*/  STL.64 [R1+0x30], R6 ;  /* 0x0000300601007387 */ /* 0x0009e60000100a00 */
[----:B------:R-:W5:Y:S01]  /*01a0*/  S2UR UR4, SR_CTAID.X ;  /* 0x00000000000479c3 */ /* 0x000f620000002500 */
[----:B-1----:R4:W-:Y:S04]  /*01b0*/  STL.64 [R1+0x20], R8 ;  /* 0x0000200801007387 */ /* 0x0029e80000100a00 */
[----:B------:R4:W-:Y:S01]  /*01c0*/  STL.64 [R1+0x38], R10 ;  /* 0x0000380a01007387 */ /* 0x0009e20000100a00 */
[----:B---3--:R-:W-:-:S02]  /*01d0*/  HFMA2 R12, -RZ, RZ, 0, 0 ;  /* 0x00000000ff0c7431 */ /* 0x008fc400000001ff */
[----:B------:R-:W5:Y:S01]  /*01e0*/  LDC R0, c[0x0][0x360] ;  /* 0x0000d800ff007b82 */ /* 0x000f620000000800 */
[----:B--2---:R4:W-:Y:S04]  /*01f0*/  STL.64 [R1+0x28], R2 ;  /* 0x0000280201007387 */ /* 0x0049e80000100a00 */
[----:B------:R4:W-:Y:S04]  /*0200*/  STL.64 [R1+0x40], R4 ;  /* 0x0000400401007387 */ /* 0x0009e80000100a00 */
[----:B0-----:R4:W-:Y:S01]  /*0210*/  STL [R1+0x10], R14 ;  /* 0x0000100e01007387 */ /* 0x0019e20000100800 */
[----:B-----5:R-:W-:-:S05]  /*0220*/  IMAD R13, R0, UR4, R15 ;  /* 0x00000004000d7c24 */ /* 0x020fca000f8e020f */
[----:B------:R-:W-:-:S13]  /*0230*/  ISETP.NE.AND P0, PT, R13, RZ, PT ;  /* 0x000000ff0d00720c */ /* 0x000fda0003f05270 */
[----:B----4-:R-:W-:Y:S05]  /*0240*/  @!P0 BRA `(.L_x_413) ;  /* 0x0000002400408947 */ /* 0x010fea0003800000 */
[----:B------:R-:W-:Y:S02]  /*0250*/  MOV R21, RZ ;  /* 0x000000ff00157202 */ /* 0x000fe40000000f00 */
[----:B------:R-:W-:Y:S02]  /*0260*/  MOV R9, R13 ;  /* 0x0000000d00097202 */ /* 0x000fe40000000f00 */
[----:B------:R-:W-:-:S07]  /*0270*/  MOV R8, R12 ;  /* 0x0000000c00087202 */ /* 0x000fce0000000f00 */
.L_x_422:
[----:B------:R-:W-:Y:S01]  /*0280*/  LOP3.LUT R14, R9, 0x3, RZ, 0xc0, !PT ;  /* 0x00000003090e7812 */ /* 0x000fe200078ec0ff */
[----:B------:R-:W-:Y:S03]  /*0290*/  BSSY.RECONVERGENT B0, `(.L_x_414) ;  /* 0x0000245000007945 */ /* 0x000fe60003800200 */
[----:B------:R-:W-:-:S04]  /*02a0*/  ISETP.NE.U32.AND P0, PT, R14, RZ, PT ;  /* 0x000000ff0e00720c */ /* 0x000fc80003f05070 */
[----:B------:R-:W-:-:S13]  /*02b0*/  ISETP.NE.AND.EX P0, PT, RZ, RZ, PT, P0 ;  /* 0x000000ffff00720c */ /* 0x000fda0003f05300 */
[----:B012---:R-:W-:Y:S05]  /*02c0*/  @!P0 BRA `(.L_x_415) ;  /* 0x0000002400048947 */ /* 0x007fea0003800000 */
[----:B------:R-:W0:Y:S01]  /*02d0*/  LDC.64 R24, c[0x4][RZ] ;  /* 0x01000000ff187b82 */ /* 0x000e220000000a00 */
[----:B------:R-:W-:Y:S01]  /*02e0*/  IMAD.MOV.U32 R26, RZ, RZ, RZ ;  /* 0x000000ffff1a7224 */ /* 0x000fe200078e00ff */
[----:B------:R-:W-:Y:S02]  /*02f0*/  CS2R R4, SRZ ;  /* 0x0000000000047805 */ /* 0x000fe4000001ff00 */
[----:B------:R-:W-:Y:S02]  /*0300*/  CS2R R10, SRZ ;  /* 0x00000000000a7805 */ /* 0x000fe4000001ff00 */
[----:B------:R-:W-:Y:S01]  /*0310*/  MOV R7, RZ ;  /* 0x000000ff00077202 */ /* 0x000fe20000000f00 */
[----:B0-----:R-:W-:-:S07]  /*0320*/  IMAD.WIDE.U32 R24, R21, 0xc80, R24 ;  /* 0x00000c8015187825 */ /* 0x001fce00078e0018 */
.L_x_417:
[----:B------:R-:W-:-:S06]  /*0330*/  LEA R3, R26, R1, 0x2 ;  /* 0x000000011a037211 */ /* 0x000fcc00078e10ff */
[----:B------:R-:W5:Y:S01]  /*0340*/  LDL R3, [R3+0x34] ;  /* 0x0000340003037983 */ /* 0x000f620000100800 */
[----:B------:R-:W-:Y:S01]  /*0350*/  SHF.L.U32 R2, R26, 0x5, RZ ;  /* 0x000000051a027819 */ /* 0x000fe200000006ff */
[----:B------:R-:W-:-:S06]  /*0360*/  UMOV UR4, URZ ;  /* 0x000000ff00047c82 */ /* 0x000fcc0008000000 */
.L_x_416:
[----:B-----5:R-:W-:Y:S01]  /*0370*/  SHF.R.U32.HI R15, RZ, UR4, R3 ;  /* 0x00000004ff0f7c19 */ /* 0x020fe20008011603 */
[----:B------:R-:W-:-:S03]  /*0380*/  VIADD R16, R2, UR4 ;  /* 0x0000000402107c36 */ /* 0x000fc60008000000 */
[----:B------:R-:W-:Y:S01]  /*0390*/  LOP3.LUT R17, R15, 0x1, RZ, 0xc0, !PT ;  /* 0x000000010f117812 */ /* 0x000fe200078ec0ff */
[----:B------:R-:W-:-:S03]  /*03a0*/  IMAD R29, R16, 0x5, RZ ;  /* 0x00000005101d7824 */ /* 0x000fc600078e02ff */
[----:B------:R-:W-:Y:S01]  /*03b0*/  ISETP.NE.U32.AND P0, PT, R17, 0x1, PT ;  /* 0x000000011100780c */ /* 0x000fe20003f05070 */
[----:B------:R-:W-:-:S03]  /*03c0*/  IMAD.WIDE.U32 R28, R29, 0x4, R24 ;  /* 0x000000041d1c7825 */ /* 0x000fc600078e0018 */
[----:B------:R-:W-:-:S09]  /*03d0*/  R2P PR, R15, 0x7e ;  /* 0x0000007e0f007804 */ /* 0x000fd20000000000 */
[----:B------:R-:W2:Y:S04]  /*03e0*/  @!P0 LDG.E R22, desc[UR18][R28.64+0x10] ;  /* 0x000010121c168981 */ /* 0x000ea8000c1e1900 */
[----:B------:R-:W3:Y:S04]  /*03f0*/  @P1 LDG.E R20, desc[UR18][R28.64+0x24] ;  /* 0x000024121c141981 */ /* 0x000ee8000c1e1900 */
[----:B------:R-:W4:Y:S04]  /*0400*/  @P2 LDG.E R18, desc[UR18][R28.64+0x38] ;  /* 0x000038121c122981 */ /* 0x000f28000c1e1900 */
[----:B------:R-:W4:Y:S04]  /*0410*/  @P3 LDG.E R16, desc[UR18][R28.64+0x4c] ;  /* 0x00004c121c103981 */ /* 0x000f28000c1e1900 */
[----:B------:R-:W4:Y:S04]  /*0420*/  @!P0 LDG.E R17, desc[UR18][R28.64+0x4] ;  /* 0x000004121c118981 */ /* 0x000f28000c1e1900 */
[----:B------:R-:W4:Y:S01]  /*0430*/  @P1 LDG.E R19, desc[UR18][R28.64+0x18] ;  /* 0x000018121c131981 */ /* 0x000f22000c1e1900 */
[----:B--2---:R-:W-:-:S04]  /*0440*/  @!P0 LOP3.LUT R5, R5, R22, RZ, 0x3c, !PT ;  /* 0x0000001605058212 */ /* 0x004fc800078e3cff */
[----:B---3--:R-:W-:Y:S02]  /*0450*/  @P1 LOP3.LUT R5, R5, R20, RZ, 0x3c, !PT ;  /* 0x0000001405051212 */ /* 0x008fe400078e3cff */
[----:B------:R-:W2:Y:S02]  /*0460*/  @!P0 LDG.E R20, desc[UR18][R28.64] ;  /* 0x000000121c148981 */ /* 0x000ea4000c1e1900 */
[----:B----4-:R-:W-:Y:S02]  /*0470*/  @P2 LOP3.LUT R5, R5, R18, RZ, 0x3c, !PT ;  /* 0x0000001205052212 */ /* 0x010fe400078e3cff */
[----:B------:R-:W3:Y:S02]  /*0480*/  @P4 LDG.E R18, desc[UR18][R28.64+0x60] ;  /* 0x000060121c124981 */ /* 0x000ee4000c1e1900 */
[----:B------:R-:W-:Y:S02]  /*0490*/  @P3 LOP3.LUT R5, R5, R16, RZ, 0x3c, !PT ;  /* 0x0000001005053212 */ /* 0x000fe400078e3cff */
[----:B------:R-:W4:Y:S01]  /*04a0*/  @P5 LDG.E R16, desc[UR18][R28.64+0x74] ;  /* 0x000074121c105981 */ /* 0x000f22000c1e1900 */
[----:B------:R-:W-:-:S03]  /*04b0*/  @!P0 LOP3.LUT R10, R10, R17, RZ, 0x3c, !PT ;  /* 0x000000110a0a8212 */ /* 0x000fc600078e3cff */
[----:B------:R-:W2:Y:S01]  /*04c0*/  @!P0 LDG.E R17, desc[UR18][R28.64+0xc] ;  /* 0x00000c121c118981 */ /* 0x000ea2000c1e1900 */
[----:B---3--:R-:W-:-:S03]  /*04d0*/  @P4 LOP3.LUT R5, R5, R18, RZ, 0x3c, !PT ;  /* 0x0000001205054212 */ /* 0x008fc600078e3cff */
[----:B------:R-:W3:Y:S01]  /*04e0*/  @P1 LDG.E R18, desc[UR18][R28.64+0x14] ;  /* 0x000014121c121981 */ /* 0x000ee2000c1e1900 */
[----:B----4-:R-:W-:-:S03]  /*04f0*/  @P5 LOP3.LUT R5, R5, R16, RZ, 0x3c, !PT ;  /* 0x0000001005055212 */ /* 0x010fc600078e3cff */
[----:B------:R-:W4:Y:S01]  /*0500*/  @P6 LDG.E R16, desc[UR18][R28.64+0x88] ;  /* 0x000088121c106981 */ /* 0x000f22000c1e1900 */
[----:B--2---:R-:W-:-:S03]  /*0510*/  @!P0 LOP3.LUT R7, R7, R20, RZ, 0x3c, !PT ;  /* 0x0000001407078212 */ /* 0x004fc600078e3cff */
[----:B------:R-:W2:Y:S01]  /*0520*/  @!P0 LDG.E R20, desc[UR18][R28.64+0x8] ;  /* 0x000008121c148981 */ /* 0x000ea2000c1e1900 */
[----:B------:R-:W-:-:S03]  /*0530*/  @!P0 LOP3.LUT R4, R4, R17, RZ, 0x3c, !PT ;  /* 0x0000001104048212 */ /* 0x000fc600078e3cff */
[----:B------:R-:W2:Y:S01]  /*0540*/  @P1 LDG.E R17, desc[UR18][R28.64+0x20] ;  /* 0x000020121c111981 */ /* 0x000ea2000c1e1900 */
[----:B---3--:R-:W-:-:S03]  /*0550*/  @P1 LOP3.LUT R7, R7, R18, RZ, 0x3c, !PT ;  /* 0x0000001207071212 */ /* 0x008fc600078e3cff */
[----:B------:R-:W3:Y:S01]  /*0560*/  @P1 LDG.E R18, desc[UR18][R28.64+0x1c] ;  /* 0x00001c121c121981 */ /* 0x000ee2000c1e1900 */
[----:B----4-:R-:W-:-:S03]  /*0570*/  @P6 LOP3.LUT R5, R5, R16, RZ, 0x3c, !PT ;  /* 0x0000001005056212 */ /* 0x010fc600078e3cff */
[----:B------:R-:W4:Y:S01]  /*0580*/  @P2 LDG.E R16, desc[UR18][R28.64+0x28] ;  /* 0x000028121c102981 */ /* 0x000f22000c1e1900 */
[----:B--2---:R-:W-:Y:S02]  /*0590*/  @!P0 LOP3.LUT R11, R11, R20, RZ, 0x3c, !PT ;  /* 0x000000140b0b8212 */ /* 0x004fe400078e3cff */
[----:B------:R-:W-:Y:S02]  /*05a0*/  @P1 LOP3.LUT R10, R10, R19, RZ, 0x3c, !PT ;  /* 0x000000130a0a1212 */ /* 0x000fe400078e3cff */
[----:B------:R-:W-:Y:S01]  /*05b0*/  @P1 LOP3.LUT R4, R4, R17, RZ, 0x3c, !PT ;  /* 0x0000001104041212 */ /* 0x000fe200078e3cff */
[----:B------:R-:W2:Y:S04]  /*05c0*/  @P2 LDG.E R19, desc[UR18][R28.64+0x2c] ;  /* 0x00002c121c132981 */ /* 0x000ea8000c1e1900 */
[----:B------:R-:W2:Y:S01]  /*05d0*/  @P2 LDG.E R17, desc[UR18][R28.64+0x34] ;  /* 0x000034121c112981 */ /* 0x000ea2000c1e1900 */
[----:B---3--:R-:W-:-:S03]  /*05e0*/  @P1 LOP3.LUT R11, R11, R18, RZ, 0x3c, !PT ;  /* 0x000000120b0b1212 */ /* 0x008fc600078e3cff */
[----:B------:R-:W3:Y:S01]  /*05f0*/  @P2 LDG.E R18, desc[UR18][R28.64+0x30] ;  /* 0x000030121c122981 */ /* 0x000ee2000c1e1900 */
[----:B----4-:R-:W-:-:S03]  /*0600*/  @P2 LOP3.LUT R7, R7, R16, RZ, 0x3c, !PT ;  /* 0x0000001007072212 */ /* 0x010fc600078e3cff */
[----:B------:R-:W4:Y:S01]  /*0610*/  @P3 LDG.E R16, desc[UR18][R28.64+0x3c] ;  /* 0x00003c121c103981 */ /* 0x000f22000c1e1900 */
[----:B--2---:R-:W-:-:S03]  /*0620*/  @P2 LOP3.LUT R10, R10, R19, RZ, 0x3c, !PT ;  /* 0x000000130a0a2212 */ /* 0x004fc600078e3cff */
[----:B------:R-:W2:Y:S01]  /*0630*/  @P3 LDG.E R19, desc[UR18][R28.64+0x40] ;  /* 0x000040121c133981 */ /* 0x000ea2000c1e1900 */
[----:B------:R-:W-:-:S03]  /*0640*/  @P2 LOP3.LUT R4, R4, R17, RZ, 0x3c, !PT ;  /* 0x0000001104042212 */ /* 0x000fc600078e3cff */
        /* <DEDUP_REMOVED lines=21> */
[----:B------:R-:W-:Y:S02]  /*07a0*/  LOP3.LUT P0, RZ, R15, 0x80, RZ, 0xc0, !PT ;  /* 0x000000800fff7812 */ /* 0x000fe4000780c0ff */
[----:B--2---:R-:W-:Y:S02]  /*07b0*/  @P5 LOP3.LUT R10, R10, R19, RZ, 0x3c, !PT ;  /* 0x000000130a0a5212 */ /* 0x004fe400078e3cff */
        /* <DEDUP_REMOVED lines=15> */
[----:B--2---:R-:W-:Y:S02]  /*08b0*/  @P0 LOP3.LUT R10, R10, R19, RZ, 0x3c, !PT ;  /* 0x000000130a0a0212 */ /* 0x004fe400078e3cff */
[----:B------:R-:W-:Y:S02]  /*08c0*/  @P0 LOP3.LUT R4, R4, R17, RZ, 0x3c, !PT ;  /* 0x0000001104040212 */ /* 0x000fe400078e3cff */
[----:B---3--:R-:W-:Y:S02]  /*08d0*/  @P0 LOP3.LUT R11, R11, R18, RZ, 0x3c, !PT ;  /* 0x000000120b0b0212 */ /* 0x008fe400078e3cff */
[----:B----4-:R-:W-:Y:S02]  /*08e0*/  @P0 LOP3.LUT R5, R5, R16, RZ, 0x3c, !PT ;  /* 0x0000001005050212 */ /* 0x010fe400078e3cff */
[----:B------:R-:W-:-:S13]  /*08f0*/  R2P PR, R15.B1, 0x7f ;  /* 0x0000007f0f007804 */ /* 0x000fda0000001000 */
[----:B------:R-:W2:Y:S04]  /*0900*/  @P0 LDG.E R16, desc[UR18][R28.64+0xa0] ;  /* 0x0000a0121c100981 */ /* 0x000ea8000c1e1900 */
[----:B------:R-:W3:Y:S04]  /*0910*/  @P0 LDG.E R18, desc[UR18][R28.64+0xa8] ;  /* 0x0000a8121c120981 */ /* 0x000ee8000c1e1900 */
[----:B------:R-:W4:Y:S04]  /*0920*/  @P0 LDG.E R17, desc[UR18][R28.64+0xac] ;  /* 0x0000ac121c110981 */ /* 0x000f28000c1e1900 */
[----:B------:R-:W4:Y:S04]  /*0930*/  @P0 LDG.E R19, desc[UR18][R28.64+0xa4] ;  /* 0x0000a4121c130981 */ /* 0x000f28000c1e1900 */
[----:B------:R-:W4:Y:S04]  /*0940*/  @P1 LDG.E R20, desc[UR18][R28.64+0xc4] ;  /* 0x0000c4121c141981 */ /* 0x000f28000c1e1900 */
[----:B------:R-:W4:Y:S01]  /*0950*/  @P6 LDG.E R22, desc[UR18][R28.64+0x128] ;  /* 0x000128121c166981 */ /* 0x000f22000c1e1900 */
[----:B--2---:R-:W-:-:S03]  /*0960*/  @P0 LOP3.LUT R7, R7, R16, RZ, 0x3c, !PT ;  /* 0x0000001007070212 */ /* 0x004fc600078e3cff */
        /* <DEDUP_REMOVED lines=9> */
[----:B------:R-:W-:Y:S02]  /*0a00*/  LOP3.LUT P0, RZ, R15, 0x8000, RZ, 0xc0, !PT ;  /* 0x000080000fff7812 */ /* 0x000fe4000780c0ff */
[----:B---3--:R-:W-:Y:S01]  /*0a10*/  @P1 LOP3.LUT R7, R7, R18, RZ, 0x3c, !PT ;  /* 0x0000001207071212 */ /* 0x008fe200078e3cff */
[----:B------:R-:W3:Y:S01]  /*0a20*/  @P2 LDG.E R15, desc[UR18][R28.64+0xd4] ;  /* 0x0000d4121c0f2981 */ /* 0x000ee2000c1e1900 */
[----:B----4-:R-:W-:-:S03]  /*0a30*/  @P1 LOP3.LUT R4, R4, R17, RZ, 0x3c, !PT ;  /* 0x0000001104041212 */ /* 0x010fc600078e3cff */
[----:B------:R-:W4:Y:S04]  /*0a40*/  @P2 LDG.E R18, desc[UR18][R28.64+0xc8] ;  /* 0x0000c8121c122981 */ /* 0x000f28000c1e1900 */
[----:B------:R-:W4:Y:S01]  /*0a50*/  @P2 LDG.E R17, desc[UR18][R28.64+0xcc] ;  /* 0x0000cc121c112981 */ /* 0x000f22000c1e1900 */
[----:B--2---:R-:W-:-:S03]  /*0a60*/  @P1 LOP3.LUT R11, R11, R16, RZ, 0x3c, !PT ;  /* 0x000000100b0b1212 */ /* 0x004fc600078e3cff */
[----:B------:R-:W2:Y:S01]  /*0a70*/  @P2 LDG.E R16, desc[UR18][R28.64+0xd0] ;  /* 0x0000d0121c102981 */ /* 0x000ea2000c1e1900 */
[----:B------:R-:W-:Y:S02]  /*0a80*/  @P1 LOP3.LUT R10, R10, R19, RZ, 0x3c, !PT ;  /* 0x000000130a0a1212 */ /* 0x000fe400078e3cff */
[----:B------:R-:W-:Y:S02]  /*0a90*/  @P1 LOP3.LUT R5, R5, R20, RZ, 0x3c, !PT ;  /* 0x0000001405051212 */ /* 0x000fe400078e3cff */
[----:B---3--:R-:W-:Y:S01]  /*0aa0*/  @P2 LOP3.LUT R4, R4, R15, RZ, 0x3c, !PT ;  /* 0x0000000f04042212 */ /* 0x008fe200078e3cff */
[----:B------:R-:W3:Y:S01]  /*0ab0*/  @P2 LDG.E R20, desc[UR18][R28.64+0xd8] ;  /* 0x0000d8121c142981 */ /* 0x000ee2000c1e1900 */
[----:B----4-:R-:W-:-:S03]  /*0ac0*/  @P2 LOP3.LUT R7, R7, R18, RZ, 0x3c, !PT ;  /* 0x0000001207072212 */ /* 0x010fc600078e3cff */
[----:B------:R-:W4:Y:S01]  /*0ad0*/  @P3 LDG.E R15, desc[UR18][R28.64+0xe8] ;  /* 0x0000e8121c0f3981 */ /* 0x000f22000c1e1900 */
[----:B------:R-:W-:-:S03]  /*0ae0*/  @P2 LOP3.LUT R10, R10, R17, RZ, 0x3c, !PT ;  /* 0x000000110a0a2212 */ /* 0x000fc600078e3cff */
        /* <DEDUP_REMOVED lines=8> */
[----:B------:R-:W-:-:S03]  /*0b70*/  @P3 LOP3.LUT R7, R7, R18, RZ, 0x3c, !PT ;  /* 0x0000001207073212 */ /* 0x000fc600078e3cff */
[----:B------:R-:W4:Y:S01]  /*0b80*/  @P4 LDG.E R18, desc[UR18][R28.64+0xf0] ;  /* 0x0000f0121c124981 */ /* 0x000f22000c1e1900 */
[----:B------:R-:W-:-:S03]  /*0b90*/  @P3 LOP3.LUT R10, R10, R17, RZ, 0x3c, !PT ;  /* 0x000000110a0a3212 */ /* 0x000fc600078e3cff */
        /* <DEDUP_REMOVED lines=33> */
[----:B------:R-:W-:-:S04]  /*0db0*/  UIADD3 UR4, UPT, UPT, UR4, 0x10, URZ ;  /* 0x0000001004047890 */ /* 0x000fc8000fffe0ff */
[----:B------:R-:W-:Y:S01]  /*0dc0*/  UISETP.NE.AND UP0, UPT, UR4, 0x20, UPT ;  /* 0x000000200400788c */ /* 0x000fe2000bf05270 */
[----:B------:R-:W-:Y:S02]  /*0dd0*/  @P6 LOP3.LUT R5, R5, R22, RZ, 0x3c, !PT ;  /* 0x0000001605056212 */ /* 0x000fe400078e3cff */
[----:B---3--:R-:W-:Y:S02]  /*0de0*/  @P0 LOP3.LUT R7, R7, R20, RZ, 0x3c, !PT ;  /* 0x0000001407070212 */ /* 0x008fe400078e3cff */
[----:B----4-:R-:W-:Y:S02]  /*0df0*/  @P0 LOP3.LUT R10, R10, R15, RZ, 0x3c, !PT ;  /* 0x0000000f0a0a0212 */ /* 0x010fe400078e3cff */
[----:B------:R-:W-:Y:S02]  /*0e00*/  @P0 LOP3.LUT R11, R11, R18, RZ, 0x3c, !PT ;  /* 0x000000120b0b0212 */ /* 0x000fe400078e3cff */
[----:B------:R-:W-:Y:S02]  /*0e10*/  @P0 LOP3.LUT R4, R4, R17, RZ, 0x3c, !PT ;  /* 0x0000001104040212 */ /* 0x000fe400078e3cff */
[----:B--2---:R-:W-:Y:S01]  /*0e20*/  @P0 LOP3.LUT R5, R5, R16, RZ, 0x3c, !PT ;  /* 0x0000001005050212 */ /* 0x004fe200078e3cff */
[----:B------:R-:W-:Y:S05]  /*0e30*/  BRA.U UP0, `(.L_x_416) ;  /* 0xfffffff5004c7547 */ /* 0x000fea000b83ffff */
[----:B------:R-:W-:-:S04]  /*0e40*/  IADD3 R26, PT, PT, R26, 0x1, RZ ;  /* 0x000000011a1a7810 */ /* 0x000fc80007ffe0ff */
[----:B------:R-:W-:-:S13]  /*0e50*/  ISETP.NE.AND P0, PT, R26, 0x5, PT ;  /* 0x000000051a00780c */ /* 0x000fda0003f05270 */
[----:B------:R-:W-:Y:S05]  /*0e60*/  @P0 BRA `(.L_x_417) ;  /* 0xfffffff400300947 */ /* 0x000fea000383ffff */
[----:B------:R0:W-:Y:S01]  /*0e70*/  STL [R1+0x34], R7 ;  /* 0x0000340701007387 */ /* 0x0001e20000100800 */
[----:B------:R-:W-:-:S03]  /*0e80*/  ISETP.NE.U32.AND P0, PT, R14, 0x1, PT ;  /* 0x000000010e00780c */ /* 0x000fc60003f05070 */
[----:B------:R0:W-:Y:S01]  /*0e90*/  STL.64 [R1+0x38], R10 ;  /* 0x0000380a01007387 */ /* 0x0001e20000100a00 */
[----:B------:R-:W-:-:S03]  /*0ea0*/  ISETP.NE.AND.EX P0, PT, RZ, RZ, PT, P0 ;  /* 0x000000ffff00720c */ /* 0x000fc60003f05300 */
[----:B------:R0:W-:Y:S10]  /*0eb0*/  STL.64 [R1+0x40], R4 ;  /* 0x0000400401007387 */ /* 0x0001f40000100a00 */
[----:B------:R-:W-:Y:S05]  /*0ec0*/  @!P0 BRA `(.L_x_415) ;  /* 0x0000001800048947 */ /* 0x000fea0003800000 */
[----:B------:R-:W-:Y:S01]  /*0ed0*/  UMOV UR5, URZ ;  /* 0x000000ff00057c82 */ /* 0x000fe20008000000 */
[----:B------:R-:W-:Y:S01]  /*0ee0*/  UMOV UR4, URZ ;  /* 0x000000ff00047c82 */ /* 0x000fe20008000000 */
[----:B------:R-:W-:Y:S01]  /*0ef0*/  IMAD.MOV.U32 R26, RZ, RZ, RZ ;  /* 0x000000ffff1a7224 */ /* 0x000fe200078e00ff */
[----:B0-----:R-:W-:Y:S01]  /*0f00*/  MOV R5, UR5 ;  /* 0x0000000500057c02 */ /* 0x001fe20008000f00 */
[----:B------:R-:W-:Y:S01]  /*0f10*/  IMAD.MOV.U32 R7, RZ, RZ, RZ ;  /* 0x000000ffff077224 */ /* 0x000fe200078e00ff */
[----:B------:R-:W-:Y:S01]  /*0f20*/  MOV R11, UR5 ;  /* 0x00000005000b7c02 */ /* 0x000fe20008000f00 */
[----:B------:R-:W-:Y:S01]  /*0f30*/  IMAD.U32 R4, RZ, RZ, UR4 ;  /* 0x00000004ff047e24 */ /* 0x000fe2000f8e00ff */
[----:B------:R-:W-:-:S07]  /*0f40*/  MOV R10, UR4 ;  /* 0x00000004000a7c02 */ /* 0x000fce0008000f00 */
.L_x_419:
[----:B------:R-:W-:-:S06]  /*0f50*/  LEA R3, R26, R1, 0x2 ;  /* 0x000000011a037211 */ /* 0x000fcc00078e10ff */
[----:B------:R-:W5:Y:S01]  /*0f60*/  LDL R3, [R3+0x34] ;  /* 0x0000340003037983 */ /* 0x000f620000100800 */
[----:B------:R-:W-:Y:S01]  /*0f70*/  SHF.L.U32 R2, R26, 0x5, RZ ;  /* 0x000000051a027819 */ /* 0x000fe200000006ff */
[----:B------:R-:W-:-:S06]  /*0f80*/  UMOV UR4, URZ ;  /* 0x000000ff00047c82 */ /* 0x000fcc0008000000 */
.L_x_418:
        /* <DEDUP_REMOVED lines=181> */
[----:B------:R-:W-:Y:S05]  /*1ae0*/  @P0 BRA `(.L_x_415) ;  /* 0x0000000800fc0947 */ /* 0x000fea0003800000 */
[----:B------:R-:W-:Y:S01]  /*1af0*/  UMOV UR5, URZ ;  /* 0x000000ff00057c82 */ /* 0x000fe20008000000 */
[----:B------:R-:W-:Y:S01]  /*1b00*/  UMOV UR4, URZ ;  /* 0x000000ff00047c82 */ /* 0x000fe20008000000 */
[----:B------:R-:W-:Y:S01]  /*1b10*/  IMAD.MOV.U32 R19, RZ, RZ, RZ ;  /* 0x000000ffff137224 */ /* 0x000fe200078e00ff */
[----:B-1----:R-:W-:Y:S01]  /*1b20*/  MOV R5, UR5 ;  /* 0x0000000500057c02 */ /* 0x002fe20008000f00 */
[----:B------:R-:W-:Y:S01]  /*1b30*/  IMAD.MOV.U32 R7, RZ, RZ, RZ ;  /* 0x000000ffff077224 */ /* 0x000fe200078e00ff */
[----:B------:R-:W-:Y:S01]  /*1b40*/  MOV R11, UR5 ;  /* 0x00000005000b7c02 */ /* 0x000fe20008000f00 */
[----:B------:R-:W-:Y:S01]  /*1b50*/  IMAD.U32 R4, RZ, RZ, UR4 ;  /* 0x00000004ff047e24 */ /* 0x000fe2000f8e00ff */
[----:B------:R-:W-:-:S07]  /*1b60*/  MOV R10, UR4 ;  /* 0x00000004000a7c02 */ /* 0x000fce0008000f00 */
.L_x_421:
[----:B------:R-:W-:-:S06]  /*1b70*/  LEA R3, R19, R1, 0x2 ;  /* 0x0000000113037211 */ /* 0x000fcc00078e10ff */
[----:B------:R-:W5:Y:S01]  /*1b80*/  LDL R3, [R3+0x34] ;  /* 0x0000340003037983 */ /* 0x000f620000100800 */
[----:B------:R-:W-:Y:S01]  /*1b90*/  SHF.L.U32 R2, R19, 0x5, RZ ;  /* 0x0000000513027819 */ /* 0x000fe200000006ff */
[----:B------:R-:W-:-:S06]  /*1ba0*/  UMOV UR4, URZ ;  /* 0x000000ff00047c82 */ /* 0x000fcc0008000000 */
.L_x_420:
        /* <DEDUP_REMOVED lines=12> */
[----:B------:R-:W4:Y:S04]  /*1c70*/  @!P0 LDG.E R15, desc[UR18][R22.64+0xc] ;  /* 0x00000c12160f8981 */ /* 0x000f28000c1e1900 */
        /* <DEDUP_REMOVED lines=10> */
[----:B------:R-:W4:Y:S01]  /*1d20*/  @P1 LDG.E R17, desc[UR18][R22.64+0x18] ;  /* 0x0000181216111981 */ /* 0x000f22000c1e1900 */
[----:B------:R-:W-:-:S03]  /*1d30*/  @!P0 LOP3.LUT R4, R4, R15, RZ, 0x3c, !PT ;  /* 0x0000000f04048212 */ /* 0x000fc600078e3cff */
[----:B------:R-:W4:Y:S01]  /*1d40*/  @P1 LDG.E R15, desc[UR18][R22.64+0x20] ;  /* 0x00002012160f1981 */ /* 0x000f22000c1e1900 */
[----:B--2---:R-:W-:-:S03]  /*1d50*/  @!P0 LOP3.LUT R11, R11, R20, RZ, 0x3c, !PT ;  /* 0x000000140b0b8212 */ /* 0x004fc600078e3cff */
[----:B------:R-:W2:Y:S01]  /*1d60*/  @P1 LDG.E R20, desc[UR18][R22.64+0x14] ;  /* 0x0000141216141981 */ /* 0x000ea2000c1e1900 */
[----:B---3--:R-:W-:-:S03]  /*1d70*/  @P4 LOP3.LUT R5, R5, R18, RZ, 0x3c, !PT ;  /* 0x0000001205054212 */ /* 0x008fc600078e3cff */
[----:B------:R-:W3:Y:S01]  /*1d80*/  @P1 LDG.E R18, desc[UR18][R22.64+0x1c] ;  /* 0x00001c1216121981 */ /* 0x000ee2000c1e1900 */
[----:B----4-:R-:W-:-:S03]  /*1d90*/  @P5 LOP3.LUT R5, R5, R16, RZ, 0x3c, !PT ;  /* 0x0000001005055212 */ /* 0x010fc600078e3cff */
[----:B------:R-:W4:Y:S01]  /*1da0*/  @P6 LDG.E R16, desc[UR18][R22.64+0x88] ;  /* 0x0000881216106981 */ /* 0x000f22000c1e1900 */
[----:B------:R-:W-:Y:S02]  /*1db0*/  @!P0 LOP3.LUT R7, R7, R28, RZ, 0x3c, !PT ;  /* 0x0000001c07078212 */ /* 0x000fe400078e3cff */
[----:B------:R-:W-:Y:S02]  /*1dc0*/  @P1 LOP3.LUT R10, R10, R17, RZ, 0x3c, !PT ;  /* 0x000000110a0a1212 */ /* 0x000fe400078e3cff */
        /* <DEDUP_REMOVED lines=13> */
[----:B--2---:R-:W-:Y:S02]  /*1ea0*/  @P2 LOP3.LUT R7, R7, R20, RZ, 0x3c, !PT ;  /* 0x0000001407072212 */ /* 0x004fe400078e3cff */
[----:B---3--:R-:W-:Y:S01]  /*1eb0*/  @P2 LOP3.LUT R11, R11, R18, RZ, 0x3c, !PT ;  /* 0x000000120b0b2212 */ /* 0x008fe200078e3cff */
[----:B------:R-:W2:Y:S01]  /*1ec0*/  @P4 LDG.E R20, desc[UR18][R22.64+0x58] ;  /* 0x0000581216144981 */ /* 0x000ea2000c1e1900 */
[----:B----4-:R-:W-:-:S03]  /*1ed0*/  @P3 LOP3.LUT R7, R7, R16, RZ, 0x3c, !PT ;  /* 0x0000001007073212 */ /* 0x010fc600078e3cff */
[----:B------:R-:W3:Y:S04]  /*1ee0*/  @P3 LDG.E R18, desc[UR18][R22.64+0x44] ;  /* 0x0000441216123981 */ /* 0x000ee8000c1e1900 */
[----:B------:R-:W4:Y:S01]  /*1ef0*/  @P4 LDG.E R16, desc[UR18][R22.64+0x50] ;  /* 0x0000501216104981 */ /* 0x000f22000c1e1900 */
[----:B------:R-:W-:Y:S02]  /*1f00*/  @P3 LOP3.LUT R10, R10, R27, RZ, 0x3c, !PT ;  /* 0x0000001b0a0a3212 */ /* 0x000fe400078e3cff */
[----:B------:R-:W-:Y:S01]  /*1f10*/  @P3 LOP3.LUT R4, R4, R17, RZ, 0x3c, !PT ;  /* 0x0000001104043212 */ /* 0x000fe200078e3cff */
[----:B------:R-:W2:Y:S01]  /*1f20*/  @P5 LDG.E R27, desc[UR18][R22.64+0x70] ;  /* 0x00007012161b5981 */ /* 0x000ea2000c1e1900 */
[----:B------:R-:W-:-:S03]  /*1f30*/  @P4 LOP3.LUT R10, R10, R15, RZ, 0x3c, !PT ;  /* 0x0000000f0a0a4212 */ /* 0x000fc600078e3cff */
[----:B------:R-:W2:Y:S04]  /*1f40*/  @P4 LDG.E R17, desc[UR18][R22.64+0x5c] ;  /* 0x00005c1216114981 */ /* 0x000ea8000c1e1900 */
[----:B------:R-:W2:Y:S01]  /*1f50*/  @P5 LDG.E R15, desc[UR18][R22.64+0x68] ;  /* 0x00006812160f5981 */ /* 0x000ea2000c1e1900 */
[----:B---3--:R-:W-:-:S03]  /*1f60*/  @P3 LOP3.LUT R11, R11, R18, RZ, 0x3c, !PT ;  /* 0x000000120b0b3212 */ /* 0x008fc600078e3cff */
[----:B------:R-:W3:Y:S01]  /*1f70*/  @P5 LDG.E R18, desc[UR18][R22.64+0x64] ;  /* 0x0000641216125981 */ /* 0x000ee2000c1e1900 */
[----:B----4-:R-:W-:-:S03]  /*1f80*/  @P4 LOP3.LUT R7, R7, R16, RZ, 0x3c, !PT ;  /* 0x0000001007074212 */ /* 0x010fc600078e3cff */
[----:B------:R-:W4:Y:S01]  /*1f90*/  @P5 LDG.E R16, desc[UR18][R22.64+0x6c] ;  /* 0x00006c1216105981 */ /* 0x000f22000c1e1900 */
[----:B--2---:R-:W-:Y:S02]  /*1fa0*/  @P4 LOP3.LUT R11, R11, R20, RZ, 0x3c, !PT ;  /* 0x000000140b0b4212 */ /* 0x004fe400078e3cff */
[----:B------:R-:W-:Y:S02]  /*1fb0*/  @P4 LOP3.LUT R4, R4, R17, RZ, 0x3c, !PT ;  /* 0x0000001104044212 */ /* 0x000fe400078e3cff */
        /* <DEDUP_REMOVED lines=8> */
[----:B------:R-:W-:Y:S02]  /*2040*/  @P5 LOP3.LUT R4, R4, R27, RZ, 0x3c, !PT ;  /* 0x0000001b04045212 */ /* 0x000fe400078e3cff */
[----:B--2---:R-:W-:Y:S02]  /*2050*/  @P6 LOP3.LUT R10, R10, R17, RZ, 0x3c, !PT ;  /* 0x000000110a0a6212 */ /* 0x004fe400078e3cff */
[----:B------:R-:W-:-:S07]  /*2060*/  @P6 LOP3.LUT R4, R4, R15, RZ, 0x3c, !PT ;  /* 0x0000000f04046212 */ /* 0x000fce00078e3cff */
[----:B------:R-:W2:Y:S04]  /*2070*/  @P0 LDG.E R20, desc[UR18][R22.64+0x8c] ;  /* 0x00008c1216140981 */ /* 0x000ea8000c1e1900 */
        /* <DEDUP_REMOVED lines=26> */
[----:B------:R-:W-:Y:S02]  /*2220*/  @P0 LOP3.LUT R5, R5, R20, RZ, 0x3c, !PT ;  /* 0x0000001405050212 */ /* 0x000fe400078e3cff */
[----:B------:R-:W-:Y:S01]  /*2230*/  LOP3.LUT P0, RZ, R14, 0x8000, RZ, 0xc0, !PT ;  /* 0x000080000eff7812 */ /* 0x000fe2000780c0ff */
        /* <DEDUP_REMOVED lines=8> */
[----:B------:R-:W-:Y:S02]  /*22c0*/  @P1 LOP3.LUT R4, R4, R27, RZ, 0x3c, !PT ;  /* 0x0000001b04041212 */ /* 0x000fe400078e3cff */
[----:B------:R-:W-:Y:S01]  /*22d0*/  @P2 LOP3.LUT R10, R10, R17, RZ, 0x3c, !PT ;  /* 0x000000110a0a2212 */ /* 0x000fe200078e3cff */
[----:B------:R-:W4:Y:S04]  /*22e0*/  @P4 LDG.E R27, desc[UR18][R22.64+0xf4] ;  /* 0x0000f412161b4981 */ /* 0x000f28000c1e1900 */
        /* <DEDUP_REMOVED lines=23> */
[----:B------:R-:W4:Y:S01]  /*2460*/  @P0 LDG.E R27, desc[UR18][R22.64+0x138] ;  /* 0x00013812161b0981 */ /* 0x000f22000c1e1900 */
[----:B------:R-:W-:-:S03]  /*2470*/  @P4 LOP3.LUT R4, R4, R17, RZ, 0x3c, !PT ;  /* 0x0000001104044212 */ /* 0x000fc600078e3cff */
        /* <DEDUP_REMOVED lines=22> */
[----:B------:R-:W-:-:S04]  /*25e0*/  UIADD3 UR4, UPT, UPT, UR4, 0x10, URZ ;  /* 0x0000001004047890 */ /* 0x000fc8000fffe0ff */
[----:B------:R-:W-:Y:S01]  /*25f0*/  UISETP.NE.AND UP0, UPT, UR4, 0x20, UPT ;  /* 0x000000200400788c */ /* 0x000fe2000bf05270 */
[----:B------:R-:W-:Y:S02]  /*2600*/  @P6 LOP3.LUT R5, R5, R20, RZ, 0x3c, !PT ;  /* 0x0000001405056212 */ /* 0x000fe400078e3cff */
[----:B------:R-:W-:Y:S02]  /*2610*/  @P6 LOP3.LUT R4, R4, R17, RZ, 0x3c, !PT ;  /* 0x0000001104046212 */ /* 0x000fe400078e3cff */
[----:B------:R-:W-:Y:S02]  /*2620*/  @P0 LOP3.LUT R5, R5, R14, RZ, 0x3c, !PT ;  /* 0x0000000e05050212 */ /* 0x000fe400078e3cff */
[----:B------:R-:W-:Y:S02]  /*2630*/  @P0 LOP3.LUT R4, R4, R27, RZ, 0x3c, !PT ;  /* 0x0000001b04040212 */ /* 0x000fe400078e3cff */
[----:B--2---:R-:W-:Y:S02]  /*2640*/  @P0 LOP3.LUT R7, R7, R18, RZ, 0x3c, !PT ;  /* 0x0000001207070212 */ /* 0x004fe400078e3cff */
[----:B---3--:R-:W-:-:S02]  /*2650*/  @P0 LOP3.LUT R10, R10, R15, RZ, 0x3c, !PT ;  /* 0x0000000f0a0a0212 */ /* 0x008fc400078e3cff */
[----:B----4-:R-:W-:Y:S01]  /*2660*/  @P0 LOP3.LUT R11, R11, R16, RZ, 0x3c, !PT ;  /* 0x000000100b0b0212 */ /* 0x010fe200078e3cff */
[----:B------:R-:W-:Y:S05]  /*2670*/  BRA.U UP0, `(.L_x_420) ;  /* 0xfffffff5004c7547 */ /* 0x000fea000b83ffff */
[----:B------:R-:W-:-:S04]  /*2680*/  IADD3 R19, PT, PT, R19, 0x1, RZ ;  /* 0x0000000113137810 */ /* 0x000fc80007ffe0ff */
[----:B------:R-:W-:-:S13]  /*2690*/  ISETP.NE.AND P0, PT, R19, 0x5, PT ;  /* 0x000000051300780c */ /* 0x000fda0003f05270 */
[----:B------:R-:W-:Y:S05]  /*26a0*/  @P0 BRA `(.L_x_421) ;  /* 0xfffffff400300947 */ /* 0x000fea000383ffff */
[----:B------:R2:W-:Y:S04]  /*26b0*/  STL [R1+0x34], R7 ;  /* 0x0000340701007387 */ /* 0x0005e80000100800 */
[----:B------:R2:W-:Y:S04]  /*26c0*/  STL.64 [R1+0x38], R10 ;  /* 0x0000380a01007387 */ /* 0x0005e80000100a00 */
[----:B------:R2:W-:Y:S02]  /*26d0*/  STL.64 [R1+0x40], R4 ;  /* 0x0000400401007387 */ /* 0x0005e40000100a00 */
.L_x_415:
[----:B------:R-:W-:Y:S05]  /*26e0*/  BSYNC.RECONVERGENT B0 ;  /* 0x0000000000007941 */ /* 0x000fea0003800200 */
.L_x_414:
[----:B------:R-:W-:Y:S01]  /*26f0*/  ISETP.GT.U32.AND P0, PT, R9, 0x3, PT ;  /* 0x000000030900780c */ /* 0x000fe20003f04070 */
[----:B------:R-:W-:Y:S01]  /*2700*/  VIADD R21, R21, 0x1 ;  /* 0x0000000115157836 */ /* 0x000fe20000000000 */
[--C-:B------:R-:W-:Y:S02]  /*2710*/  SHF.R.U64 R9, R9, 0x2, R8.reuse ;  /* 0x0000000209097819 */ /* 0x100fe40000001208 */
[----:B------:R-:W-:Y:S02]  /*2720*/  ISETP.GT.U32.AND.EX P0, PT, R8, RZ, PT, P0 ;  /* 0x000000ff0800720c */ /* 0x000fe40003f04100 */
[----:B------:R-:W-:-:S11]  /*2730*/  SHF.R.U32.HI R8, RZ, 0x2, R8 ;  /* 0x00000002ff087819 */ /* 0x000fd60000011608 */
[----:B------:R-:W-:Y:S05]  /*2740*/  @P0 BRA `(.L_x_422) ;  /* 0xffffffd800cc0947 */ /* 0x000fea000383ffff */
.L_x_413:
[----:B------:R-:W-:Y:S05]  /*2750*/  BSYNC.RECONVERGENT B1 ;  /* 0x0000000000017941 */ /* 0x000fea0003800200 */
.L_x_412:
[----:B------:R-:W3:Y:S02]  /*2760*/  LDCU.64 UR4, c[0x0][0x388] ;  /* 0x00007100ff0477ac */ /* 0x000ee40008000a00 */
[----:B---3--:R-:W-:-:S04]  /*2770*/  ISETP.GE.U32.AND P0, PT, R13, UR4, PT ;  /* 0x000000040d007c0c */ /* 0x008fc8000bf06070 */
[----:B------:R-:W-:-:S13]  /*2780*/  ISETP.GE.U32.AND.EX P0, PT, R12, UR5, PT, P0 ;  /* 0x000000050c007c0c */ /* 0x000fda000bf06100 */
[----:B------:R-:W-:Y:S05]  /*2790*/  @P0 EXIT ;  /* 0x000000000000094d */ /* 0x000fea0003800000 */
[----:B------:R-:W3:Y:S01]  /*27a0*/  LDC.64 R2, c[0x0][0x398] ;  /* 0x0000e600ff027b82 */ /* 0x000ee20000000a00 */
[----:B------:R-:W4:Y:S01]  /*27b0*/  LDCU.64 UR16, c[0x0][0x3a8] ;  /* 0x00007500ff1077ac */ /* 0x000f220008000a00 */
[----:B------:R-:W-:Y:S01]  /*27c0*/  BSSY.RECONVERGENT B3, `(.L_x_423) ;  /* 0x0000086000037945 */ /* 0x000fe20003800200 */
[----:B------:R-:W5:Y:S05]  /*27d0*/  LDCU UR12, c[0x0][0x370] ;  /* 0x00006e00ff0c77ac */ /* 0x000f6a0008000800 */
[----:B------:R-:W0:Y:S01]  /*27e0*/  LDC.64 R8, c[0x0][0x398] ;  /* 0x0000e600ff087b82 */ /* 0x000e220000000a00 */
[----:B------:R-:W1:Y:S01]  /*27f0*/  LDCU UR11, c[0x0][0x3a0] ;  /* 0x00007400ff0b77ac */ /* 0x000e620008000800 */
[----:B------:R-:W2:Y:S01]  /*2800*/  LDCU UR8, c[0x0][0x3b8] ;  /* 0x00007700ff0877ac */ /* 0x000ea20008000800 */
[----:B------:R-:W0:Y:S01]  /*2810*/  LDCU.64 UR14, c[0x0][0x3a8] ;  /* 0x00007500ff0e77ac */ /* 0x000e220008000a00 */
[----:B----4-:R-:W-:Y:S01]  /*2820*/  DSETP.LT.AND P0, PT, RZ, UR16, PT ;  /* 0x00000010ff007e2a */ /* 0x010fe2000bf01000 */
[----:B------:R-:W4:Y:S01]  /*2830*/  LDCU UR10, c[0x0][0x3b0] ;  /* 0x00007600ff0a77ac */ /* 0x000f220008000800 */
[----:B-----5:R-:W-:-:S02]  /*2840*/  IMAD R16, R0, UR12, RZ ;  /* 0x0000000c00107c24 */ /* 0x020fc4000f8e02ff */
[----:B---3--:R-:W-:Y:S01]  /*2850*/  FADD R15, -R2, R3 ;  /* 0x00000003020f7221 */ /* 0x008fe20000000100 */
[----:B------:R-:W3:Y:S01]  /*2860*/  LDCU UR9, c[0x0][0x3b4] ;  /* 0x00007680ff0977ac */ /* 0x000ee20008000800 */
[----:B------:R-:W0:Y:S01]  /*2870*/  LDCU.128 UR4, c[0x0][0x380] ;  /* 0x00007000ff0477ac */ /* 0x000e220008000c00 */
[----:B-1----:R-:W-:Y:S02]  /*2880*/  UISETP.GE.AND UP1, UPT, UR11, URZ, UPT ;  /* 0x000000ff0b00728c */ /* 0x002fe4000bf26270 */
[----:B--2-4-:R-:W-:-:S11]  /*2890*/  UISETP.GE.AND UP0, UPT, UR8, URZ, UPT ;  /* 0x000000ff0800728c */ /* 0x014fd6000bf06270 */
.L_x_433:
[----:B------:R-:W-:Y:S01]  /*28a0*/  MOV R19, R11 ;  /* 0x0000000b00137202 */ /* 0x000fe20000000f00 */
[----:B-1----:R-:W-:Y:S01]  /*28b0*/  IMAD.MOV.U32 R14, RZ, RZ, R4 ;  /* 0x000000ffff0e7224 */ /* 0x002fe200078e0004 */
[----:B------:R-:W-:Y:S01]  /*28c0*/  MOV R17, R10 ;  /* 0x0000000a00117202 */ /* 0x000fe20000000f00 */
[----:B------:R-:W-:Y:S01]  /*28d0*/  BSSY.RECONVERGENT B2, `(.L_x_424) ;  /* 0x000006b000027945 */ /* 0x000fe20003800200 */
[----:B------:R-:W-:Y:S01]  /*28e0*/  MOV R18, R5 ;  /* 0x0000000500127202 */ /* 0x000fe20000000f00 */
[----:B0-----:R-:W-:Y:S01]  /*28f0*/  IMAD.MOV.U32 R4, RZ, RZ, R5 ;  /* 0x000000ffff047224 */ /* 0x001fe200078e0005 */
[----:B------:R-:W-:Y:S01]  /*2900*/  MOV R11, R14 ;  /* 0x0000000e000b7202 */ /* 0x000fe20000000f00 */
[----:B------:R-:W-:Y:S01]  /*2910*/  IMAD.MOV.U32 R10, RZ, RZ, R19 ;  /* 0x000000ffff0a7224 */ /* 0x000fe200078e0013 */
[----:B------:R-:W-:Y:S06]  /*2920*/  @!P0 BRA `(.L_x_425) ;  /* 0x0000000000688947 */ /* 0x000fec0003800000 */
[----:B------:R-:W-:Y:S01]  /*2930*/  SHF.R.U32.HI R10, RZ, 0x2, R7 ;  /* 0x00000002ff0a7819 */ /* 0x000fe20000011607 */
[----:B------:R-:W-:Y:S01]  /*2940*/  IMAD.MOV.U32 R3, RZ, RZ, 0x2f800000 ;  /* 0x2f800000ff037424 */ /* 0x000fe200078e00ff */
[----:B------:R-:W-:Y:S01]  /*2950*/  IADD3 R6, PT, PT, R6, 0x587c5, RZ ;  /* 0x000587c506067810 */ /* 0x000fe20007ffe0ff */
[----:B------:R-:W-:Y:S01]  /*2960*/  IMAD.MOV.U32 R20, RZ, RZ, 0x7fff ;  /* 0x00007fffff147424 */ /* 0x000fe200078e00ff */
[----:B------:R-:W-:Y:S01]  /*2970*/  LOP3.LUT R11, R10, R7, RZ, 0x3c, !PT ;  /* 0x000000070a0b7212 */ /* 0x000fe200078e3cff */
[----:B------:R-:W-:Y:S04]  /*2980*/  IMAD.SHL.U32 R10, R5, 0x10, RZ ;  /* 0x00000010050a7824 */ /* 0x000fe800078e00ff */
[C---:B------:R-:W-:Y:S05]  /*2990*/  IMAD.SHL.U32 R7, R11.reuse, 0x2, RZ ;  /* 0x000000020b077824 */ /* 0x040fea00078e00ff */
[----:B------:R-:W-:Y:S02]  /*29a0*/  LOP3.LUT R10, R11, R7, R10, 0x96, !PT ;  /* 0x000000070b0a7212 */ /* 0x000fe400078e960a */
[----:B------:R-:W-:Y:S02]  /*29b0*/  MOV R7, R17 ;  /* 0x0000001100077202 */ /* 0x000fe40000000f00 */
[----:B------:R-:W-:Y:S05]  /*29c0*/  LOP3.LUT R4, R10, R5, RZ, 0x3c, !PT ;  /* 0x000000050a047212 */ /* 0x000fea00078e3cff */
[----:B------:R-:W-:Y:S05]  /*29d0*/  IMAD.IADD R2, R4, 0x1, R6 ;  /* 0x0000000104027824 */ /* 0x000fea00078e0206 */
[----:B------:R-:W-:Y:S05]  /*29e0*/  I2FP.F32.U32 R2, R2 ;  /* 0x0000000200027245 */ /* 0x000fea0000201000 */
[----:B------:R-:W-:Y:S04]  /*29f0*/  FFMA R0, R2, R3, 1.1641532182693481445e-10 ;  /* 0x2f00000002007423 */ /* 0x000fe80000000003 */
[----:B------:R-:W0:Y:S02]  /*2a00*/  F2F.F64.F32 R10, R0 ;  /* 0x00000000000a7310 */ /* 0x000e240000201800 */
[----:B0-----:R-:W-:Y:S01]  /*2a10*/  DSETP.GEU.AND P1, PT, R10, UR14, PT ;  /* 0x0000000e0a007e2a */ /* 0x001fe2000bf2e000 */
[----:B------:R-:W-:Y:S01]  /*2a20*/  MOV R10, R14 ;  /* 0x0000000e000a7202 */ /* 0x000fe20000000f00 */
[----:B------:R-:W-:Y:S11]  /*2a30*/  IMAD.MOV.U32 R11, RZ, RZ, R5 ;  /* 0x000000ffff0b7224 */ /* 0x000ff600078e0005 */
[----:B------:R-:W-:Y:S01]  /*2a40*/  @!UPT UIADD3 URZ, UPT, UPT, URZ, URZ, URZ ;  /* 0x000000fffffff290 */ /* 0x000fe2000fffe0ff */
[----:B------:R-:W-:Y:S01]  /*2a50*/  @!P1 MOV R7, R17 ;  /* 0x0000001100079202 */ /* 0x000fe20000000f00 */
[--C-:B------:R-:W-:Y:S01]  /*2a60*/  @!P1 IMAD.MOV.U32 R11, RZ, RZ, R14.reuse ;  /* 0x000000ffff0b9224 */ /* 0x100fe200078e000e */
[----:B------:R-:W-:Y:S01]  /*2a70*/  @!P1 PRMT R14, R20, 0x7610, R14 ;  /* 0x00007610140e9816 */ /* 0x000fe2000000000e */
[----:B------:R-:W-:Y:S01]  /*2a80*/  @!P1 IMAD.MOV.U32 R5, RZ, RZ, R4 ;  /* 0x000000ffff059224 */ /* 0x000fe200078e0004 */
[----:B------:R-:W-:Y:S01]  /*2a90*/  @!P1 MOV R4, R18 ;  /* 0x0000001200049202 */ /* 0x000fe20000000f00 */
[----:B------:R-:W-:Y:S01]  /*2aa0*/  @!P1 IMAD.MOV.U32 R10, RZ, RZ, R19 ;  /* 0x000000ffff0a9224 */ /* 0x000fe200078e0013 */
[----:B------:R-:W-:Y:S01]  /*2ab0*/  MOV R17, R19 ;  /* 0x0000001300117202 */ /* 0x000fe20000000f00 */
[----:B------:R-:W-:Y:S06]  /*2ac0*/  @!P1 BRA `(.L_x_426) ;  /* 0x00000004002c9947 */ /* 0x000fec0003800000 */
.L_x_425:
[----:B------:R-:W-:Y:S01]  /*2ad0*/  SHF.R.U32.HI R18, RZ, 0x2, R7 ;  /* 0x00000002ff127819 */ /* 0x000fe20000011607 */
[----:B------:R-:W-:Y:S01]  /*2ae0*/  IMAD.SHL.U32 R14, R4, 0x10, RZ ;  /* 0x00000010040e7824 */ /* 0x000fe200078e00ff */
[----:B------:R-:W-:Y:S02]  /*2af0*/  IADD3 R6, PT, PT, R6, 0x587c5, RZ ;  /* 0x000587c506067810 */ /* 0x000fe40007ffe0ff */
[----:B------:R-:W-:Y:S02]  /*2b00*/  LOP3.LUT R18, R18, R7, RZ, 0x3c, !PT ;  /* 0x0000000712127212 */ /* 0x000fe400078e3cff */
[----:B------:R-:W-:Y:S03]  /*2b10*/  MOV R3, 0x2f800000 ;  /* 0x2f80000000037802 */ /* 0x000fe60000000f00 */
[C---:B------:R-:W-:Y:S05]  /*2b20*/  IMAD.SHL.U32 R7, R18.reuse, 0x2, RZ ;  /* 0x0000000212077824 */ /* 0x040fea00078e00ff */
[----:B------:R-:W-:Y:S04]  /*2b30*/  LOP3.LUT R7, R18, R7, R14, 0x96, !PT ;  /* 0x0000000712077212 */ /* 0x000fe800078e960e */
[----:B------:R-:W-:Y:S05]  /*2b40*/  LOP3.LUT R5, R7, R4, RZ, 0x3c, !PT ;  /* 0x0000000407057212 */ /* 0x000fea00078e3cff */
[----:B------:R-:W-:Y:S05]  /*2b50*/  IMAD.IADD R2, R5, 0x1, R6 ;  /* 0x0000000105027824 */ /* 0x000fea00078e0206 */
[----:B------:R-:W-:Y:S05]  /*2b60*/  I2FP.F32.U32 R2, R2 ;  /* 0x0000000200027245 */ /* 0x000fea0000201000 */
[----:B------:R-:W-:Y:S04]  /*2b70*/  FFMA R0, R2, R3, 1.1641532182693481445e-10 ;  /* 0x2f00000002007423 */ /* 0x000fe80000000003 */
[----:B------:R-:W-:Y:S01]  /*2b80*/  FFMA R18, -R0, R8, R9 ;  /* 0x0000000800127223 */ /* 0x000fe20000000109 */
[----:B------:R-:W-:Y:S06]  /*2b90*/  BRA.U !UP1, `(.L_x_427) ;  /* 0x0000000109b87547 */ /* 0x000fec000b800000 */
[----:B------:R-:W-:Y:S01]  /*2ba0*/  FMUL R3, R18, UR10 ;  /* 0x0000000a12037c20 */ /* 0x000fe20008400000 */
[----:B------:R-:W-:Y:S01]  /*2bb0*/  HFMA2 R18, -RZ, RZ, -448, 0 ;  /* 0xdf000000ff127431 */ /* 0x000fe200000001ff */
[----:B------:R-:W-:Y:S03]  /*2bc0*/  BSSY.RECONVERGENT B1, `(.L_x_428) ;  /* 0x0000028000017945 */ /* 0x000fe60003800200 */
[----:B------:R-:W-:Y:S11]  /*2bd0*/  FSETP.NAN.AND P1, PT, |R3|, |R3|, PT ;  /* 0x400000030300720b */ /* 0x000ff60003f28200 */
[----:B------:R-:W-:Y:S02]  /*2be0*/  @!UPT UIADD3 URZ, UPT, UPT, URZ, URZ, URZ ;  /* 0x000000fffffff290 */ /* 0x000fe4000fffe0ff */
[----:B------:R-:W-:Y:S05]  /*2bf0*/  @P1 BRA `(.L_x_429) ;  /* 0x0000000000901947 */ /* 0x000fea0003800000 */
[----:B------:R-:W-:Y:S02]  /*2c00*/  FSETP.GE.AND P1, PT, R3, 9.22337203685477580800e+18, PT ;  /* 0x5f0000000300780b */ /* 0x000fe40003f26000 */
[----:B------:R-:W-:Y:S11]  /*2c10*/  MOV R18, 0x5f000000 ;  /* 0x5f00000000127802 */ /* 0x000ff60000000f00 */
[----:B------:R-:W-:Y:S05]  /*2c20*/  @P1 BRA `(.L_x_429) ;  /* 0x0000000000841947 */ /* 0x000fea0003800000 */
[----:B------:R-:W-:Y:S02]  /*2c30*/  FSETP.GTU.AND P1, PT, R3, -9.22337203685477580800e+18, PT ;  /* 0xdf0000000300780b */ /* 0x000fe40003f2c000 */
[----:B------:R-:W-:Y:S11]  /*2c40*/  MOV R18, 0xdf000000 ;  /* 0xdf00000000127802 */ /* 0x000ff60000000f00 */
[----:B------:R-:W-:Y:S05]  /*2c50*/  @!P1 BRA `(.L_x_429) ;  /* 0x0000000000789947 */ /* 0x000fea0003800000 */
[----:B------:R-:W-:Y:S01]  /*2c60*/  IMAD.MOV.U32 R19, RZ, RZ, RZ ;  /* 0x000000ffff137224 */ /* 0x000fe200078e00ff */
[----:B------:R-:W-:Y:S01]  /*2c70*/  SHF.R.U32.HI R2, RZ, 0x17, R3 ;  /* 0x00000017ff027819 */ /* 0x000fe20000011603 */
[----:B------:R-:W-:Y:S01]  /*2c80*/  HFMA2 R0, -RZ, RZ, 0, 0 ;  /* 0x00000000ff007431 */ /* 0x000fe200000001ff */
[----:B------:R-:W-:Y:S01]  /*2c90*/  BSSY.RECONVERGENT B0, `(.L_x_430) ;  /* 0x0000012000007945 */ /* 0x000fe20003800200 */
[----:B------:R-:W-:Y:S01]  /*2ca0*/  IMAD.MOV.U32 R7, RZ, RZ, RZ ;  /* 0x000000ffff077224 */ /* 0x000fe200078e00ff */
[----:B------:R-:W-:Y:S01]  /*2cb0*/  LOP3.LUT R2, R2, 0xff, RZ, 0xc0, !PT ;  /* 0x000000ff02027812 */ /* 0x000fe200078ec0ff */
[----:B------:R-:W-:Y:S03]  /*2cc0*/  IMAD.MOV.U32 R14, RZ, RZ, RZ ;  /* 0x000000ffff0e7224 */ /* 0x000fe600078e00ff */
[----:B------:R-:W-:Y:S11]  /*2cd0*/  ISETP.GE.U32.AND P1, PT, R2, 0x7e, PT ;  /* 0x0000007e0200780c */ /* 0x000ff60003f26070 */
[----:B------:R-:W-:Y:S02]  /*2ce0*/  @!UPT UIADD3 URZ, UPT, UPT, URZ, URZ, URZ ;  /* 0x000000fffffff290 */ /* 0x000fe4000fffe0ff */
[----:B------:R-:W-:Y:S05]  /*2cf0*/  @!P1 BRA `(.L_x_431) ;  /* 0x00000000002c9947 */ /* 0x000fea0003800000 */
[----:B------:R-:W-:Y:S01]  /*2d00*/  ISETP.NE.AND P1, PT, R2, 0xbd, PT ;  /* 0x000000bd0200780c */ /* 0x000fe20003f25270 */
[----:B------:R-:W-:Y:S02]  /*2d10*/  IMAD.SHL.U32 R0, R3, 0x80, RZ ;  /* 0x0000008003007824 */ /* 0x000fe400078e00ff */
[----:B------:R-:W-:Y:S03]  /*2d20*/  IMAD.MOV.U32 R7, RZ, RZ, RZ ;  /* 0x000000ffff077224 */ /* 0x000fe600078e00ff */
[----:B------:R-:W-:Y:S04]  /*2d30*/  LOP3.LUT R0, R0, 0x3fffff80, RZ, 0xc0, !PT ;  /* 0x3fffff8000007812 */ /* 0x000fe800078ec0ff */
[----:B------:R-:W-:Y:S03]  /*2d40*/  LOP3.LUT R0, R0, 0x40000000, RZ, 0xfc, !PT ;  /* 0x4000000000007812 */ /* 0x000fe600078efcff */
[C---:B------:R-:W-:Y:S01]  /*2d50*/  @P1 IADD3 R23, PT, PT, -R2.reuse, 0xbd, RZ ;  /* 0x000000bd02171810 */ /* 0x040fe20007ffe1ff */
[----:B------:R-:W-:Y:S03]  /*2d60*/  @P1 VIADD R21, R2, 0xffffff83 ;  /* 0xffffff8302151836 */ /* 0x000fe60000000000 */
[--C-:B------:R-:W-:Y:S02]  /*2d70*/  @P1 SHF.R.U64 R7, RZ, R23, R0.reuse ;  /* 0x00000017ff071219 */ /* 0x100fe40000001200 */
[--C-:B------:R-:W-:Y:S02]  /*2d80*/  @P1 SHF.L.U64.HI R21, RZ, R21, R0.reuse ;  /* 0x00000015ff151219 */ /* 0x100fe40000010200 */
[----:B------:R-:W-:Y:S02]  /*2d90*/  @P1 SHF.R.U32.HI R0, RZ, R23, R0 ;  /* 0x00000017ff001219 */ /* 0x000fe40000011600 */
[----:B------:R-:W-:Y:S02]  /*2da0*/  @P1 SHF.R.U32.HI R14, RZ, 0x1f, R21 ;  /* 0x0000001fff0e1819 */ /* 0x000fe40000011615 */
.L_x_431:
[----:B---3--:R-:W-:Y:S05]  /*2db0*/  BSYNC.RECONVERGENT B0 ;  /* 0x0000000000007941 */ /* 0x008fea0003800200 */
.L_x_430:
[----:B------:R-:W-:Y:S02]  /*2dc0*/  IADD3 R7, P1, PT, R7, R14, RZ ;  /* 0x0000000e07077210 */ /* 0x000fe40007f3e0ff */
[----:B------:R-:W-:Y:S03]  /*2dd0*/  ISETP.GE.AND P2, PT, R3, RZ, PT ;  /* 0x000000ff0300720c */ /* 0x000fe60003f46270 */
[----:B------:R-:W-:Y:S01]  /*2de0*/  IMAD.X R19, R0, 0x1, R19, P1 ;  /* 0x0000000100137824 */ /* 0x000fe200008e0613 */
[-C--:B------:R-:W-:Y:S04]  /*2df0*/  IADD3 R0, P1, PT, RZ, -R7.reuse, RZ ;  /* 0x80000007ff007210 */ /* 0x080fe80007f3e0ff */
[----:B------:R-:W-:Y:S01]  /*2e00*/  SEL R20, R0, R7, !P2 ;  /* 0x0000000700147207 */ /* 0x000fe20005000000 */
[----:B------:R-:W-:Y:S05]  /*2e10*/  IMAD.X R2, RZ, RZ, ~R19, P1 ;  /* 0x000000ffff027224 */ /* 0x000fea00008e0e13 */
[----:B------:R-:W-:Y:S04]  /*2e20*/  SEL R21, R2, R19, !P2 ;  /* 0x0000001302157207 */ /* 0x000fe80005000000 */
[----:B------:R0:W1:Y:S03]  /*2e30*/  I2F.S64 R18, R20 ;  /* 0x0000001400127312 */ /* 0x0000660000301400 */
.L_x_429:
[----:B---3--:R-:W-:Y:S05]  /*2e40*/  BSYNC.RECONVERGENT B1 ;  /* 0x0000000000017941 */ /* 0x008fea0003800200 */
.L_x_428:
[----:B-1----:R-:W-:Y:S05]  /*2e50*/  FMUL R14, R18, UR9 ;  /* 0x00000009120e7c20 */ /* 0x002fea0008400000 */
[----:B------:R-:W-:Y:S01]  /*2e60*/  F2FP.F16.F32.PACK_AB R14, RZ, R14 ;  /* 0x0000000eff0e723e */ /* 0x000fe200000000ff */
[----:B------:R-:W-:Y:S05]  /*2e70*/  BRA `(.L_x_432) ;  /* 0x0000000000047947 */ /* 0x000fea0003800000 */
.L_x_427:
[----:B------:R-:W-:Y:S02]  /*2e80*/  F2FP.F16.F32.PACK_AB R14, RZ, R18 ;  /* 0x00000012ff0e723e */ /* 0x000fe400000000ff */
.L_x_432:
[----:B------:R-:W-:Y:S01]  /*2e90*/  MOV R7, R17 ;  /* 0x0000001100077202 */ /* 0x000fe20000000f00 */
[----:B------:R-:W-:Y:S06]  /*2ea0*/  BRA.U !UP0, `(.L_x_426) ;  /* 0x0000000108347547 */ /* 0x000fec000b800000 */
[----:B------:R-:W-:Y:S02]  /*2eb0*/  HSETP2.NEU.AND P1, PT, R14.H0_H0, RZ.H0_H0, PT ;  /* 0x200000ff0e007234 */ /* 0x000fe40003f2d800 */
[----:B------:R-:W-:Y:S11]  /*2ec0*/  MOV R7, R17 ;  /* 0x0000001100077202 */ /* 0x000ff60000000f00 */
[----:B------:R-:W-:Y:S05]  /*2ed0*/  @P1 BRA `(.L_x_426) ;  /* 0x0000000000281947 */ /* 0x000fea0003800000 */
[C---:B------:R-:W-:Y:S01]  /*2ee0*/  FSETP.GT.AND P3, PT, R18.reuse, RZ, PT ;  /* 0x000000ff1200720b */ /* 0x040fe20003f64000 */
[----:B------:R-:W-:Y:S11]  /*2ef0*/  IMAD.MOV.U32 R7, RZ, RZ, R17 ;  /* 0x000000ffff077224 */ /* 0x000ff600078e0011 */
[----:B------:R-:W-:Y:S01]  /*2f00*/  @!UPT UIADD3 URZ, UPT, UPT, URZ, URZ, URZ ;  /* 0x000000fffffff290 */ /* 0x000fe2000fffe0ff */
[C---:B------:R-:W-:Y:S01]  /*2f10*/  @P3 FADD R14, R18.reuse, 1 ;  /* 0x3f800000120e3421 */ /* 0x040fe20000000000 */
[----:B------:R-:W-:Y:S04]  /*2f20*/  @!P3 FADD R18, R18, -1 ;  /* 0xbf8000001212b421 */ /* 0x000fe80000000000 */
[CC--:B------:R-:W-:Y:S02]  /*2f30*/  @P3 FSETP.GEU.AND P2, PT, R14.reuse, R9.reuse, PT ;  /* 0x000000090e00320b */ /* 0x0c0fe40003f4e000 */
[----:B------:R-:W-:Y:S02]  /*2f40*/  @!P3 FSETP.GEU.AND P1, PT, R15, R18, PT ;  /* 0x000000120f00b20b */ /* 0x000fe40003f2e000 */
[----:B------:R-:W-:Y:S02]  /*2f50*/  @P3 FSEL R14, R14, R9, !P2 ;  /* 0x000000090e0e3208 */ /* 0x000fe40005000000 */
[----:B------:R-:W-:Y:S04]  /*2f60*/  @!P3 FSEL R14, R18, R15, !P1 ;  /* 0x0000000f120eb208 */ /* 0x000fe80004800000 */
[----:B------:R-:W-:Y:S02]  /*2f70*/  F2FP.F16.F32.PACK_AB R14, RZ, R14 ;  /* 0x0000000eff0e723e */ /* 0x000fe400000000ff */
.L_x_426:
[----:B---3--:R-:W-:Y:S05]  /*2f80*/  BSYNC.RECONVERGENT B2 ;  /* 0x0000000000027941 */ /* 0x008fea0003800200 */
.L_x_424:
[C---:B------:R-:W-:Y:S04]  /*2f90*/  LEA R2, P1, R13.reuse, UR4, 0x1 ;  /* 0x000000040d027c11 */ /* 0x040fe8000f8208ff */
[--C-:B------:R-:W-:Y:S02]  /*2fa0*/  LEA.HI.X R3, R13, UR5, R12.reuse, 0x1, P1 ;  /* 0x000000050d037c11 */ /* 0x100fe400088f0c0c */
[----:B------:R-:W-:Y:S03]  /*2fb0*/  IADD3 R13, P1, PT, R16, R13, RZ ;  /* 0x0000000d100d7210 */ /* 0x000fe60007f3e0ff */
[----:B------:R1:W-:Y:S02]  /*2fc0*/  STG.E.U16 desc[UR18][R2.64], R14 ;  /* 0x0000000e02007986 */ /* 0x0003e4000c101512 */
[----:B------:R-:W-:Y:S01]  /*2fd0*/  IMAD.X R12, RZ, RZ, R12, P1 ;  /* 0x000000ffff0c7224 */ /* 0x000fe200008e060c */
[----:B------:R-:W-:Y:S04]  /*2fe0*/  ISETP.GE.U32.AND P1, PT, R13, UR6, PT ;  /* 0x000000060d007c0c */ /* 0x000fe8000bf26070 */
[----:B------:R-:W-:Y:S11]  /*2ff0*/  ISETP.GE.U32.AND.EX P1, PT, R12, UR7, PT, P1 ;  /* 0x000000070c007c0c */ /* 0x000ff6000bf26110 */
[----:B------:R-:W-:Y:S02]  /*3000*/  @!UPT UIADD3 URZ, UPT, UPT, URZ, URZ, URZ ;  /* 0x000000fffffff290 */ /* 0x000fe4000fffe0ff */
[----:B------:R-:W-:Y:S05]  /*3010*/  @!P1 BRA `(.L_x_433) ;  /* 0xfffffff800209947 */ /* 0x000fea000383ffff */
[----:B------:R-:W-:Y:S05]  /*3020*/  BSYNC.RECONVERGENT B3 ;  /* 0x0000000000037941 */ /* 0x000fea0003800200 */
.L_x_423:
[----:B------:R-:W-:Y:S05]  /*3030*/  EXIT ;  /* 0x000000000000794d */ /* 0x000fea0003800000 */
.L_x_434:
        /* <DEDUP_REMOVED lines=12> */
.L_x_507:


//--------------------- .text._ZN7cutlass6KernelINS_6kernel12ApplySoftmaxINS_6half_tEffS3_fLi8ENS_11MatrixShapeILi1ELi1024EEEEEEEvNT_6ParamsE --------------------------
	.section	.text._ZN7cutlass6KernelINS_6kernel12ApplySoftmaxINS_6half_tEffS3_fLi8ENS_11MatrixShapeILi1ELi1024EEEEEEEvNT_6ParamsE,"ax",@progbits
	.align	128
.text._ZN7cutlass6KernelINS_6kernel12ApplySoftmaxINS_6half_tEffS3_fLi8ENS_11MatrixShapeILi1ELi1024EEEEEEEvNT_6ParamsE:
        .type           _ZN7cutlass6KernelINS_6kernel12ApplySoftmaxINS_6half_tEffS3_fLi8ENS_11MatrixShapeILi1ELi1024EEEEEEEvNT_6ParamsE,@function
        .size           _ZN7cutlass6KernelINS_6kernel12ApplySoftmaxINS_6half_tEffS3_fLi8ENS_11MatrixShapeILi1ELi1024EEEEEEEvNT_6ParamsE,(.L_x_501 - _ZN7cutlass6KernelINS_6kernel12ApplySoftmaxINS_6half_tEffS3_fLi8ENS_11MatrixShapeILi1ELi1024EEEEEEEvNT_6ParamsE)
        .other          _ZN7cutlass6KernelINS_6kernel12ApplySoftmaxINS_6half_tEffS3_fLi8ENS_11MatrixShapeILi1ELi1024EEEEEEEvNT_6ParamsE,@"STO_CUDA_ENTRY STV_DEFAULT"
_ZN7cutlass6KernelINS_6kernel12ApplySoftmaxINS_6half_tEffS3_fLi8ENS_11MatrixShapeILi1ELi1024EEEEEEEvNT_6ParamsE:
[----:B------:R-:W-:Y:S01]  /*0000*/  LDC R1, c[0x0][0x37c] ;  /* 0x0000df00ff017b82 */ /* 0x000fe20000000800 */
[----:B------:R-:W0:Y:S07]  /*0010*/  S2R R10, SR_TID.Y ;  /* 0x00000000000a7919 */ /* 0x000e2e0000002200 */
[----:B------:R-:W0:Y:S01]  /*0020*/  S2UR UR5, SR_CTAID.X ;  /* 0x00000000000579c3 */ /* 0x000e220000002500 */
[----:B------:R-:W1:Y:S01]  /*0030*/  LDCU UR4, c[0x0][0x380] ;  /* 0x00007000ff0477ac */ /* 0x000e620008000800 */
[----:B0-----:R-:W-:-:S04]  /*0040*/  IADD3 R10, PT, PT, R10, UR5, RZ ;  /* 0x000000050a0a7c10 */ /* 0x001fc8000fffe0ff */
[----:B-1----:R-:W-:-:S13]  /*0050*/  ISETP.GE.AND P0, PT, R10, UR4, PT ;  /* 0x000000040a007c0c */ /* 0x002fda000bf06270 */
[----:B------:R-:W-:Y:S05]  /*0060*/  @P0 EXIT ;  /* 0x000000000000094d */ /* 0x000fea0003800000 */
[----:B------:R-:W0:Y:S01]  /*0070*/  S2R R8, SR_TID.X ;  /* 0x0000000000087919 */ /* 0x000e220000002100 */
[----:B------:R-:W1:Y:S01]  /*0080*/  S2UR UR12, SR_CTAID.Z ;  /* 0x00000000000c79c3 */ /* 0x000e620000002700 */
[----:B------:R-:W2:Y:S01]  /*0090*/  LDCU.128 UR8, c[0x0][0x390] ;  /* 0x00007200ff0877ac */ /* 0x000ea20008000c00 */
[----:B------:R-:W-:Y:S01]  /*00a0*/  HFMA2 R9, -RZ, RZ, 0, 0 ;  /* 0x00000000ff097431 */ /* 0x000fe200000001ff */
[----:B------:R-:W3:Y:S05]  /*00b0*/  LDCU.128 UR4, c[0x0][0x3c0] ;  /* 0x00007800ff0477ac */ /* 0x000eea0008000c00 */
[----:B------:R-:W1:Y:S08]  /*00c0*/  LDC.64 R4, c[0x0][0x3d0] ;  /* 0x0000f400ff047b82 */ /* 0x000e700000000a00 */
[----:B------:R-:W4:Y:S08]  /*00d0*/  LDC.64 R2, c[0x0][0x3e8] ;  /* 0x0000fa00ff027b82 */ /* 0x000f300000000a00 */
[----:B------:R-:W5:Y:S01]  /*00e0*/  LDC R0, c[0x0][0x384] ;  /* 0x0000e100ff007b82 */ /* 0x000f620000000800 */
[----:B0-----:R-:W-:-:S07]  /*00f0*/  SHF.L.U32 R8, R8, 0x3, RZ ;  /* 0x0000000308087819 */ /* 0x001fce00000006ff */
[----:B------:R-:W0:Y:S01]  /*0100*/  LDC R7, c[0x0][0x3e0] ;  /* 0x0000f800ff077b82 */ /* 0x000e220000000800 */
[----:B-1----:R-:W-:-:S04]  /*0110*/  IMAD.WIDE.U32 R14, R4, UR12, R8 ;  /* 0x0000000c040e7c25 */ /* 0x002fc8000f8e0008 */
[----:B----4-:R-:W-:-:S03]  /*0120*/  IMAD.WIDE.U32 R12, R2, UR12, R8 ;  /* 0x0000000c020c7c25 */ /* 0x010fc6000f8e0008 */
[----:B------:R-:W1:Y:S01]  /*0130*/  LDC R6, c[0x0][0x3d8] ;  /* 0x0000f600ff067b82 */ /* 0x000e620000000800 */
[----:B------:R-:W-:Y:S01]  /*0140*/  IMAD R15, R5, UR12, R15 ;  /* 0x0000000c050f7c24 */ /* 0x000fe2000f8e020f */
[----:B------:R-:W-:Y:S01]  /*0150*/  MOV R4, R12 ;  /* 0x0000000c00047202 */ /* 0x000fe20000000f00 */
[----:B------:R-:W-:Y:S02]  /*0160*/  IMAD R5, R3, UR12, R13 ;  /* 0x0000000c03057c24 */ /* 0x000fe4000f8e020d */
[----:B--2---:R-:W-:-:S03]  /*0170*/  IMAD.WIDE.U32 R2, R10, UR10, R14 ;  /* 0x0000000a0a027c25 */ /* 0x004fc6000f8e000e */
[----:B------:R-:W2:Y:S01]  /*0180*/  LDC.64 R22, c[0x0][0x3a0] ;  /* 0x0000e800ff167b82 */ /* 0x000ea20000000a00 */
[----:B-----5:R-:W-:Y:S01]  /*0190*/  ISETP.GE.AND P2, PT, R0, 0x1, PT ;  /* 0x000000010000780c */ /* 0x020fe20003f46270 */
[----:B------:R-:W-:Y:S01]  /*01a0*/  IMAD R20, R10, UR11, R3 ;  /* 0x0000000b0a147c24 */ /* 0x000fe2000f8e0203 */
[----:B------:R-:W-:Y:S01]  /*01b0*/  LEA R21, P1, R2, UR8, 0x1 ;  /* 0x0000000802157c11 */ /* 0x000fe2000f8208ff */
[----:B---3--:R-:W-:-:S03]  /*01c0*/  IMAD.WIDE.U32 R4, R10, UR6, R4 ;  /* 0x000000060a047c25 */ /* 0x008fc6000f8e0004 */
[----:B------:R-:W-:Y:S01]  /*01d0*/  LEA.HI.X R20, R2, UR9, R20, 0x1, P1 ;  /* 0x0000000902147c11 */ /* 0x000fe200088f0c14 */
[----:B------:R-:W-:Y:S01]  /*01e0*/  IMAD R0, R10, UR7, R5 ;  /* 0x000000070a007c24 */ /* 0x000fe2000f8e0205 */
[----:B------:R-:W3:Y:S01]  /*01f0*/  LDC.64 R2, c[0x0][0x3b0] ;  /* 0x0000ec00ff027b82 */ /* 0x000ee20000000a00 */
[----:B------:R-:W-:Y:S01]  /*0200*/  LEA R25, P0, R4, UR4, 0x1 ;  /* 0x0000000404197c11 */ /* 0x000fe2000f8008ff */
[----:B0-----:R-:W-:-:S03]  /*0210*/  IMAD R7, R7, UR12, R10 ;  /* 0x0000000c07077c24 */ /* 0x001fc6000f8e020a */
[----:B------:R-:W-:Y:S01]  /*0220*/  LEA.HI.X R0, R4, UR5, R0, 0x1, P0 ;  /* 0x0000000504007c11 */ /* 0x000fe200080f0c00 */
[----:B-1----:R-:W-:Y:S01]  /*0230*/  IMAD R6, R6, UR12, R10 ;  /* 0x0000000c06067c24 */ /* 0x002fe2000f8e020a */
[----:B------:R-:W-:Y:S07]  /*0240*/  @!P2 EXIT ;  /* 0x000000000000a94d */ /* 0x000fee0003800000 */
[----:B------:R-:W0:Y:S01]  /*0250*/  LDCU.64 UR6, c[0x0][0x358] ;  /* 0x00006b00ff0677ac */ /* 0x000e220008000a00 */
[----:B---3--:R-:W-:Y:S01]  /*0260*/  IMAD.WIDE R2, R7, 0x4, R2 ;  /* 0x0000000407027825 */ /* 0x008fe200078e0202 */
[----:B------:R-:W1:Y:S03]  /*0270*/  LDCU UR4, c[0x0][0x384] ;  /* 0x00007080ff0477ac */ /* 0x000e660008000800 */
[----:B--2---:R-:W-:Y:S01]  /*0280*/  IMAD.WIDE R22, R6, 0x4, R22 ;  /* 0x0000000406167825 */ /* 0x004fe200078e0216 */
[----:B0-----:R-:W5:Y:S05]  /*0290*/  LDG.E R24, desc[UR6][R2.64] ;  /* 0x0000000602187981 */ /* 0x001f6a000c1e1900 */
[----:B------:R0:W5:Y:S01]  /*02a0*/  LDG.E R22, desc[UR6][R22.64] ;  /* 0x0000000616167981 */ /* 0x000162000c1e1900 */
[----:B------:R-:W-:Y:S01]  /*02b0*/  UMOV UR5, URZ ;  /* 0x000000ff00057c82 */ /* 0x000fe20008000000 */
[----:B0-----:R-:W-:Y:S01]  /*02c0*/  MOV R23, R0 ;  /* 0x0000000000177202 */ /* 0x001fe20000000f00 */
[----:B------:R-:W-:Y:S01]  /*02d0*/  HFMA2 R14, -RZ, RZ, 0.96630859375, -0.0022525787353515625 ;  /* 0x3bbb989dff0e7431 */ /* 0x000fe200000001ff */
[----:B-1----:R-:W-:-:S07]  /*02e0*/  MOV R6, 0x437c0000 ;  /* 0x437c000000067802 */ /* 0x002fce0000000f00 */
.L_x_435:
[C---:B------:R-:W-:Y:S01]  /*02f0*/  ISETP.GE.AND P0, PT, R8.reuse, UR4, PT ;  /* 0x0000000408007c0c */ /* 0x040fe2000bf06270 */
[----:B------:R-:W-:Y:S01]  /*0300*/  UIADD3 UR5, UPT, UPT, UR5, 0x2000, URZ ;  /* 0x0000200005057890 */ /* 0x000fe2000fffe0ff */
[----:B------:R-:W-:Y:S03]  /*0310*/  IADD3 R8, PT, PT, R8, 0x2000, RZ ;  /* 0x0000200008087810 */ /* 0x000fe60007ffe0ff */
[----:B------:R-:W-:Y:S08]  /*0320*/  UISETP.GE.AND UP0, UPT, UR5, UR4, UPT ;  /* 0x000000040500728c */ /* 0x000ff0000bf06270 */
[----:B0-----:R-:W-:Y:S02]  /*0330*/  @!P0 MOV R2, R21 ;  /* 0x0000001500028202 */ /* 0x001fe40000000f00 */
[-C--:B------:R-:W-:Y:S02]  /*0340*/  @!P0 MOV R3, R20.reuse ;  /* 0x0000001400038202 */ /* 0x080fe40000000f00 */
[----:B------:R-:W-:Y:S03]  /*0350*/  IADD3 R21, P1, PT, R21, 0x4000, RZ ;  /* 0x0000400015157810 */ /* 0x000fe60007f3e0ff */
[----:B------:R-:W2:Y:S01]  /*0360*/  @!P0 LDG.E.LTC128B.128 R16, desc[UR6][R2.64] ;  /* 0x0000000602108981 */ /* 0x000ea2000c1e1d20 */
[----:B------:R-:W-:Y:S01]  /*0370*/  IADD3.X R20, PT, PT, RZ, R20, RZ, P1, !PT ;  /* 0x00000014ff147210 */ /* 0x000fe20000ffe4ff */
[--C-:B--2---:R-:W-:Y:S02]  /*0380*/  @!P0 HADD2.F32 R2, -RZ, R16.reuse.H0_H0 ;  /* 0x20000010ff028230 */ /* 0x104fe40000004100 */
[----:B------:R-:W-:Y:S02]  /*0390*/  @!P0 HADD2.F32 R3, -RZ, R16.H1_H1 ;  /* 0x30000010ff038230 */ /* 0x000fe40000004100 */
[--C-:B------:R-:W-:Y:S02]  /*03a0*/  @!P0 HADD2.F32 R4, -RZ, R17.reuse.H0_H0 ;  /* 0x20000011ff048230 */ /* 0x100fe40000004100 */
[C---:B-----5:R-:W-:Y:S01]  /*03b0*/  @!P0 FADD R2, -R22.reuse, R2 ;  /* 0x0000000216028221 */ /* 0x060fe20000000100 */
[----:B------:R-:W-:Y:S02]  /*03c0*/  @!P0 HADD2.F32 R5, -RZ, R17.H1_H1 ;  /* 0x30000011ff058230 */ /* 0x000fe40000004100 */
[----:B------:R-:W-:Y:S01]  /*03d0*/  @!P0 FADD R3, -R22, R3 ;  /* 0x0000000316038221 */ /* 0x000fe20000000100 */
[--C-:B------:R-:W-:Y:S02]  /*03e0*/  @!P0 HADD2.F32 R13, -RZ, R18.reuse.H0_H0 ;  /* 0x20000012ff0d8230 */ /* 0x100fe40000004100 */
[----:B------:R-:W-:Y:S01]  /*03f0*/  @!P0 FFMA.SAT R0, R2, R14, 0.5 ;  /* 0x3f00000002008423 */ /* 0x000fe2000000200e */
[C---:B------:R-:W-:Y:S01]  /*0400*/  @!P0 FADD R4, -R22.reuse, R4 ;  /* 0x0000000416048221 */ /* 0x040fe20000000100 */
[----:B------:R-:W-:Y:S01]  /*0410*/  @!P0 FADD R5, -R22, R5 ;  /* 0x0000000516058221 */ /* 0x000fe20000000100 */
[----:B------:R-:W-:Y:S02]  /*0420*/  @!P0 HADD2.F32 R15, -RZ, R18.H1_H1 ;  /* 0x30000012ff0f8230 */ /* 0x000fe40000004100 */
[----:B------:R-:W-:Y:S01]  /*0430*/  @!P0 FFMA.RM R7, R0, R6, 12582913 ;  /* 0x4b40000100078423 */ /* 0x000fe20000004006 */
[C---:B------:R-:W-:Y:S01]  /*0440*/  @!P0 FADD R13, -R22.reuse, R13 ;  /* 0x0000000d160d8221 */ /* 0x040fe20000000100 */
[--C-:B------:R-:W-:Y:S02]  /*0450*/  @!P0 HADD2.F32 R16, -RZ, R19.reuse.H0_H0 ;  /* 0x20000013ff108230 */ /* 0x100fe40000004100 */
[C---:B------:R-:W-:Y:S01]  /*0460*/  @!P0 FADD R0, R7.reuse, -12583039 ;  /* 0xcb40007f07008421 */ /* 0x040fe20000000000 */
[C---:B------:R-:W-:Y:S01]  /*0470*/  @!P0 FADD R15, -R22.reuse, R15 ;  /* 0x0000000f160f8221 */ /* 0x040fe20000000100 */
[----:B------:R-:W-:Y:S02]  /*0480*/  @!P0 HADD2.F32 R19, -RZ, R19.H1_H1 ;  /* 0x30000013ff138230 */ /* 0x000fe40000004100 */
[----:B------:R-:W-:Y:S01]  /*0490*/  @!P0 FADD R16, -R22, R16 ;  /* 0x0000001016108221 */ /* 0x000fe20000000100 */
[C---:B------:R-:W-:Y:S01]  /*04a0*/  @!P0 FFMA R0, R2.reuse, 1.4426950216293334961, -R0 ;  /* 0x3fb8aa3b02008823 */ /* 0x040fe20000000800 */
[----:B------:R-:W-:Y:S03]  /*04b0*/  @!P0 SHF.L.U32 R7, R7, 0x17, RZ ;  /* 0x0000001707078819 */ /* 0x000fe600000006ff */
[----:B------:R-:W-:Y:S01]  /*04c0*/  @!P0 FFMA R0, R2, 1.925963033500011079e-08, R0 ;  /* 0x32a5706002008823 */ /* 0x000fe20000000000 */
[----:B------:R-:W-:Y:S03]  /*04d0*/  @!P0 FFMA.SAT R9, R3, R14, 0.5 ;  /* 0x3f00000003098423 */ /* 0x000fe6000000200e */
[----:B------:R-:W0:Y:S01]  /*04e0*/  @!P0 MUFU.EX2 R17, R0 ;  /* 0x0000000000118308 */ /* 0x000e220000000800 */
[----:B------:R-:W-:Y:S04]  /*04f0*/  @!P0 FFMA.RM R9, R9, R6, 12582913 ;  /* 0x4b40000109098423 */ /* 0x000fe80000004006 */
[C---:B------:R-:W-:Y:S01]  /*0500*/  @!P0 FADD R2, R9.reuse, -12583039 ;  /* 0xcb40007f09028421 */ /* 0x040fe20000000000 */
[----:B------:R-:W-:Y:S03]  /*0510*/  @!P0 SHF.L.U32 R9, R9, 0x17, RZ ;  /* 0x0000001709098819 */ /* 0x000fe600000006ff */
[C---:B------:R-:W-:Y:S04]  /*0520*/  @!P0 FFMA R2, R3.reuse, 1.4426950216293334961, -R2 ;  /* 0x3fb8aa3b03028823 */ /* 0x040fe80000000802 */
[----:B------:R-:W-:Y:S01]  /*0530*/  @!P0 FFMA R2, R3, 1.925963033500011079e-08, R2 ;  /* 0x32a5706003028823 */ /* 0x000fe20000000002 */
[----:B------:R-:W-:Y:S03]  /*0540*/  @!P0 FFMA.SAT R10, R4, R14, 0.5 ;  /* 0x3f000000040a8423 */ /* 0x000fe6000000200e */
[----:B------:R-:W1:Y:S01]  /*0550*/  @!P0 MUFU.EX2 R18, R2 ;  /* 0x0000000200128308 */ /* 0x000e620000000800 */
[----:B------:R-:W-:Y:S01]  /*0560*/  @!P0 FFMA.RM R10, R10, R6, 12582913 ;  /* 0x4b4000010a0a8423 */ /* 0x000fe20000004006 */
[----:B0-----:R-:W-:Y:S03]  /*0570*/  @!P0 FMUL R7, R7, R17 ;  /* 0x0000001107078220 */ /* 0x001fe60000400000 */
[----:B------:R-:W-:Y:S01]  /*0580*/  @!P0 FADD R3, R10, -12583039 ;  /* 0xcb40007f0a038421 */ /* 0x000fe20000000000 */
[----:B------:R-:W-:Y:S01]  /*0590*/  @!P0 FMUL R7, R24, R7 ;  /* 0x0000000718078220 */ /* 0x000fe20000400000 */
[----:B------:R-:W-:Y:S02]  /*05a0*/  @!P0 SHF.L.U32 R10, R10, 0x17, RZ ;  /* 0x000000170a0a8819 */ /* 0x000fe400000006ff */
[C---:B------:R-:W-:Y:S04]  /*05b0*/  @!P0 FFMA R3, R4.reuse, 1.4426950216293334961, -R3 ;  /* 0x3fb8aa3b04038823 */ /* 0x040fe80000000803 */
[----:B------:R-:W-:Y:S01]  /*05c0*/  @!P0 FFMA R3, R4, 1.925963033500011079e-08, R3 ;  /* 0x32a5706004038823 */ /* 0x000fe20000000003 */
[----:B------:R-:W-:Y:S03]  /*05d0*/  @!P0 FFMA.SAT R11, R5, R14, 0.5 ;  /* 0x3f000000050b8423 */ /* 0x000fe6000000200e */
[----:B------:R-:W0:Y:S01]  /*05e0*/  @!P0 MUFU.EX2 R26, R3 ;  /* 0x00000003001a8308 */ /* 0x000e220000000800 */
[----:B------:R-:W-:Y:S01]  /*05f0*/  @!P0 FFMA.RM R11, R11, R6, 12582913 ;  /* 0x4b4000010b0b8423 */ /* 0x000fe20000004006 */
[----:B-1----:R-:W-:Y:S03]  /*0600*/  @!P0 FMUL R9, R9, R18 ;  /* 0x0000001209098220 */ /* 0x002fe60000400000 */
[C---:B------:R-:W-:Y:S01]  /*0610*/  @!P0 FADD R4, R11.reuse, -12583039 ;  /* 0xcb40007f0b048421 */ /* 0x040fe20000000000 */
[----:B------:R-:W-:Y:S01]  /*0620*/  @!P0 SHF.L.U32 R11, R11, 0x17, RZ ;  /* 0x000000170b0b8819 */ /* 0x000fe200000006ff */
[----:B------:R-:W-:Y:S02]  /*0630*/  @!P0 FMUL R9, R24, R9 ;  /* 0x0000000918098220 */ /* 0x000fe40000400000 */
[C---:B------:R-:W-:Y:S04]  /*0640*/  @!P0 FFMA R4, R5.reuse, 1.4426950216293334961, -R4 ;  /* 0x3fb8aa3b05048823 */ /* 0x040fe80000000804 */
[----:B------:R-:W-:Y:S01]  /*0650*/  @!P0 FFMA R4, R5, 1.925963033500011079e-08, R4 ;  /* 0x32a5706005048823 */ /* 0x000fe20000000004 */
[C---:B------:R-:W-:Y:S01]  /*0660*/  @!P0 FFMA.SAT R12, R13.reuse, R14, 0.5 ;  /* 0x3f0000000d0c8423 */ /* 0x040fe2000000200e */
[----:B0-----:R-:W-:Y:S03]  /*0670*/  @!P0 FMUL R10, R10, R26 ;  /* 0x0000001a0a0a8220 */ /* 0x001fe60000400000 */
[----:B------:R-:W-:Y:S01]  /*0680*/  @!P0 FFMA.RM R12, R12, R6, 12582913 ;  /* 0x4b4000010c0c8423 */ /* 0x000fe20000004006 */
[----:B------:R-:W-:Y:S03]  /*0690*/  @!P0 FMUL R10, R24, R10 ;  /* 0x0000000a180a8220 */ /* 0x000fe60000400000 */
[C---:B------:R-:W-:Y:S01]  /*06a0*/  @!P0 FADD R5, R12.reuse, -12583039 ;  /* 0xcb40007f0c058421 */ /* 0x040fe20000000000 */
[----:B------:R-:W-:Y:S03]  /*06b0*/  @!P0 SHF.L.U32 R12, R12, 0x17, RZ ;  /* 0x000000170c0c8819 */ /* 0x000fe600000006ff */
[C---:B------:R-:W-:Y:S04]  /*06c0*/  @!P0 FFMA R5, R13.reuse, 1.4426950216293334961, -R5 ;  /* 0x3fb8aa3b0d058823 */ /* 0x040fe80000000805 */
[----:B------:R-:W-:Y:S01]  /*06d0*/  @!P0 FFMA R5, R13, 1.925963033500011079e-08, R5 ;  /* 0x32a570600d058823 */ /* 0x000fe20000000005 */
[----:B------:R-:W-:Y:S03]  /*06e0*/  @!P0 FFMA.SAT R13, R15, R14, 0.5 ;  /* 0x3f0000000f0d8423 */ /* 0x000fe6000000200e */
[----:B------:R0:W1:Y:S01]  /*06f0*/  @!P0 MUFU.EX2 R27, R5 ;  /* 0x00000005001b8308 */ /* 0x0000620000000800 */
[----:B------:R-:W-:Y:S04]  /*0700*/  @!P0 FFMA.RM R13, R13, R6, 12582913 ;  /* 0x4b4000010d0d8423 */ /* 0x000fe80000004006 */
[C---:B------:R-:W-:Y:S01]  /*0710*/  @!P0 FADD R0, R13.reuse, -12583039 ;  /* 0xcb40007f0d008421 */ /* 0x040fe20000000000 */
[----:B------:R-:W-:Y:S03]  /*0720*/  @!P0 SHF.L.U32 R13, R13, 0x17, RZ ;  /* 0x000000170d0d8819 */ /* 0x000fe600000006ff */
[C---:B------:R-:W-:Y:S04]  /*0730*/  @!P0 FFMA R0, R15.reuse, 1.4426950216293334961, -R0 ;  /* 0x3fb8aa3b0f008823 */ /* 0x040fe80000000800 */
[----:B------:R-:W-:Y:S01]  /*0740*/  @!P0 FFMA R0, R15, 1.925963033500011079e-08, R0 ;  /* 0x32a570600f008823 */ /* 0x000fe20000000000 */
[----:B------:R-:W-:Y:S01]  /*0750*/  @!P0 FFMA.SAT R3, R16, R14, 0.5 ;  /* 0x3f00000010038423 */ /* 0x000fe2000000200e */
[----:B------:R2:W3:Y:S01]  /*0760*/  @!P0 MUFU.EX2 R15, R4 ;  /* 0x00000004000f8308 */ /* 0x0004e20000000800 */
[----:B0-----:R-:W-:Y:S02]  /*0770*/  @!P0 FADD R5, -R22, R19 ;  /* 0x0000001316058221 */ /* 0x001fe40000000100 */
[----:B------:R-:W-:Y:S01]  /*0780*/  @!P0 FFMA.RM R3, R3, R6, 12582913 ;  /* 0x4b40000103038423 */ /* 0x000fe20000004006 */
[----:B-1----:R-:W-:Y:S03]  /*0790*/  @!P0 FMUL R12, R12, R27 ;  /* 0x0000001b0c0c8220 */ /* 0x002fe60000400000 */
[C---:B------:R-:W-:Y:S01]  /*07a0*/  @!P0 FADD R2, R3.reuse, -12583039 ;  /* 0xcb40007f03028421 */ /* 0x040fe20000000000 */
[----:B------:R-:W-:Y:S01]  /*07b0*/  @!P0 SHF.L.U32 R3, R3, 0x17, RZ ;  /* 0x0000001703038819 */ /* 0x000fe200000006ff */
[----:B------:R-:W-:Y:S02]  /*07c0*/  @!P0 FMUL R12, R24, R12 ;  /* 0x0000000c180c8220 */ /* 0x000fe40000400000 */
[C---:B------:R-:W-:Y:S04]  /*07d0*/  @!P0 FFMA R2, R16.reuse, 1.4426950216293334961, -R2 ;  /* 0x3fb8aa3b10028823 */ /* 0x040fe80000000802 */
[----:B------:R-:W-:Y:S02]  /*07e0*/  @!P0 FFMA R2, R16, 1.925963033500011079e-08, R2 ;  /* 0x32a5706010028823 */ /* 0x000fe40000000002 */
[----:B------:R0:W1:Y:S01]  /*07f0*/  @!P0 MUFU.EX2 R16, R0 ;  /* 0x0000000000108308 */ /* 0x0000620000000800 */
[----:B--2---:R-:W-:Y:S01]  /*0800*/  @!P0 FFMA.SAT R4, R5, R14, 0.5 ;  /* 0x3f00000005048423 */ /* 0x004fe2000000200e */
[----:B---3--:R-:W-:Y:S03]  /*0810*/  @!P0 FMUL R11, R11, R15 ;  /* 0x0000000f0b0b8220 */ /* 0x008fe60000400000 */
[----:B------:R-:W-:Y:S01]  /*0820*/  @!P0 FFMA.RM R4, R4, R6, 12582913 ;  /* 0x4b40000104048423 */ /* 0x000fe20000004006 */
[----:B------:R-:W-:Y:S04]  /*0830*/  @!P0 FMUL R11, R24, R11 ;  /* 0x0000000b180b8220 */ /* 0x000fe80000400000 */
[----:B------:R-:W2:Y:S01]  /*0840*/  @!P0 MUFU.EX2 R2, R2 ;  /* 0x0000000200028308 */ /* 0x000ea20000000800 */
[----:B------:R-:W-:Y:S01]  /*0850*/  @!P0 F2FP.F16.F32.PACK_AB R17, R11, R10 ;  /* 0x0000000a0b11823e */ /* 0x000fe200000000ff */
[C---:B0-----:R-:W-:Y:S01]  /*0860*/  @!P0 FADD R0, R4.reuse, -12583039 ;  /* 0xcb40007f04008421 */ /* 0x041fe20000000000 */
[----:B------:R-:W-:Y:S01]  /*0870*/  @!P0 SHF.L.U32 R4, R4, 0x17, RZ ;  /* 0x0000001704048819 */ /* 0x000fe200000006ff */
[----:B-1----:R-:W-:Y:S01]  /*0880*/  @!P0 FMUL R13, R13, R16 ;  /* 0x000000100d0d8220 */ /* 0x002fe20000400000 */
[----:B------:R-:W-:Y:S01]  /*0890*/  @!P0 F2FP.F16.F32.PACK_AB R16, R9, R7 ;  /* 0x000000070910823e */ /* 0x000fe200000000ff */
[C---:B------:R-:W-:Y:S02]  /*08a0*/  @!P0 FFMA R0, R5.reuse, 1.4426950216293334961, -R0 ;  /* 0x3fb8aa3b05008823 */ /* 0x040fe40000000800 */
[C---:B------:R-:W-:Y:S02]  /*08b0*/  @!P0 FMUL R13, R24.reuse, R13 ;  /* 0x0000000d180d8220 */ /* 0x040fe40000400000 */
[----:B------:R-:W-:Y:S01]  /*08c0*/  @!P0 FFMA R0, R5, 1.925963033500011079e-08, R0 ;  /* 0x32a5706005008823 */ /* 0x000fe20000000000 */
[----:B--2---:R-:W-:Y:S01]  /*08d0*/  @!P0 FMUL R2, R3, R2 ;  /* 0x0000000203028220 */ /* 0x004fe20000400000 */
[----:B------:R-:W-:Y:S02]  /*08e0*/  @!P0 MOV R3, R23 ;  /* 0x0000001700038202 */ /* 0x000fe40000000f00 */
[----:B------:R-:W-:Y:S01]  /*08f0*/  @!P0 F2FP.F16.F32.PACK_AB R18, R13, R12 ;  /* 0x0000000c0d12823e */ /* 0x000fe200000000ff */
[----:B------:R-:W-:Y:S01]  /*0900*/  @!P0 FMUL R2, R24, R2 ;  /* 0x0000000218028220 */ /* 0x000fe20000400000 */
[----:B------:R-:W0:Y:S02]  /*0910*/  @!P0 MUFU.EX2 R0, R0 ;  /* 0x0000000000008308 */ /* 0x000e240000000800 */
[----:B0-----:R-:W-:Y:S04]  /*0920*/  @!P0 FMUL R0, R4, R0 ;  /* 0x0000000004008220 */ /* 0x001fe80000400000 */
[----:B------:R-:W-:Y:S05]  /*0930*/  @!P0 FMUL R0, R24, R0 ;  /* 0x0000000018008220 */ /* 0x000fea0000400000 */
[----:B------:R-:W-:Y:S02]  /*0940*/  @!P0 F2FP.F16.F32.PACK_AB R19, R0, R2 ;  /* 0x000000020013823e */ /* 0x000fe400000000ff */
[----:B------:R-:W-:Y:S05]  /*0950*/  @!P0 MOV R2, R25 ;  /* 0x0000001900028202 */ /* 0x000fea0000000f00 */
[----:B------:R0:W-:Y:S01]  /*0960*/  @!P0 STG.E.128 desc[UR6][R2.64], R16 ;  /* 0x0000001002008986 */ /* 0x0001e2000c101d06 */
[----:B------:R-:W-:Y:S04]  /*0970*/  IADD3 R25, P0, PT, R25, 0x4000, RZ ;  /* 0x0000400019197810 */ /* 0x000fe80007f1e0ff */
[----:B------:R-:W-:Y:S01]  /*0980*/  IADD3.X R23, PT, PT, RZ, R23, RZ, P0, !PT ;  /* 0x00000017ff177210 */ /* 0x000fe200007fe4ff */
[----:B------:R-:W-:Y:S10]  /*0990*/  BRA.U !UP0, `(.L_x_435) ;  /* 0xfffffff908547547 */ /* 0x000ff4000b83ffff */
[----:B------:R-:W-:Y:S05]  /*09a0*/  EXIT ;  /* 0x000000000000794d */ /* 0x000fea0003800000 */
.L_x_436:
        /* <DEDUP_REMOVED lines=13> */
.L_x_501:


//--------------------- .text._ZN7cutlass6KernelINS_9reduction6kernel26ApplySoftmaxFinalReductionIfffNS_4gemm9GemmShapeILi128ELi128ELi32EEELb0EEEEEvNT_6ParamsE --------------------------
	.section	.text._ZN7cutlass6KernelINS_9reduction6kernel26ApplySoftmaxFinalReductionIfffNS_4gemm9GemmShapeILi128ELi128ELi32EEELb0EEEEEvNT_6ParamsE,"ax",@progbits
	.align	128
.text._ZN7cutlass6KernelINS_9reduction6kernel26ApplySoftmaxFinalReductionIfffNS_4gemm9GemmShapeILi128ELi128ELi32EEELb0EEEEEvNT_6ParamsE:
        .type           _ZN7cutlass6KernelINS_9reduction6kernel26ApplySoftmaxFinalReductionIfffNS_4gemm9GemmShapeILi128ELi128ELi32EEELb0EEEEEvNT_6ParamsE,@function
        .size           _ZN7cutlass6KernelINS_9reduction6kernel26ApplySoftmaxFinalReductionIfffNS_4gemm9GemmShapeILi128ELi128ELi32EEELb0EEEEEvNT_6ParamsE,(.L_x_502 - _ZN7cutlass6KernelINS_9reduction6kernel26ApplySoftmaxFinalReductionIfffNS_4gemm9GemmShapeILi128ELi128ELi32EEELb0EEEEEvNT_6ParamsE)
        .other          _ZN7cutlass6KernelINS_9reduction6kernel26ApplySoftmaxFinalReductionIfffNS_4gemm9GemmShapeILi128ELi128ELi32EEELb0EEEEEvNT_6ParamsE,@"STO_CUDA_ENTRY STV_DEFAULT"
_ZN7cutlass6KernelINS_9reduction6kernel26ApplySoftmaxFinalReductionIfffNS_4gemm9GemmShapeILi128ELi128ELi32EEELb0EEEEEvNT_6ParamsE:
[----:B------:R-:W-:Y:S01]  /*0000*/  LDC R1, c[0x0][0x37c] ;  /* 0x0000df00ff017b82 */ /* 0x000fe20000000800 */
[----:B------:R-:W0:Y:S07]  /*0010*/  S2R R21, SR_TID.X ;  /* 0x0000000000157919 */ /* 0x000e2e0000002100 */
[----:B------:R-:W1:Y:S01]  /*0020*/  S2UR UR9, SR_CTAID.X ;  /* 0x00000000000979c3 */ /* 0x000e620000002500 */
[----:B------:R-:W1:Y:S07]  /*0030*/  LDCU UR8, c[0x0][0x360] ;  /* 0x00006c00ff0877ac */ /* 0x000e6e0008000800 */
[----:B------:R-:W2:Y:S01]  /*0040*/  LDC R22, c[0x0][0x388] ;  /* 0x0000e200ff167b82 */ /* 0x000ea20000000800 */
[----:B-1----:R-:W-:-:S06]  /*0050*/  UIMAD UR11, UR9, UR8, URZ ;  /* 0x00000008090b72a4 */ /* 0x002fcc000f8e02ff */
[----:B0-----:R-:W-:-:S04]  /*0060*/  IADD3 R0, PT, PT, R21, UR11, RZ ;  /* 0x0000000b15007c10 */ /* 0x001fc8000fffe0ff */
[----:B--2---:R-:W-:-:S13]  /*0070*/  ISETP.GE.AND P0, PT, R0, R22, PT ;  /* 0x000000160000720c */ /* 0x004fda0003f06270 */
[----:B------:R-:W-:Y:S05]  /*0080*/  @P0 EXIT ;  /* 0x000000000000094d */ /* 0x000fea0003800000 */
[----:B------:R-:W0:Y:S01]  /*0090*/  S2UR UR7, SR_CTAID.Z ;  /* 0x00000000000779c3 */ /* 0x000e220000002700 */
[----:B------:R-:W1:Y:S07]  /*00a0*/  LDCU UR6, c[0x0][0x38c] ;  /* 0x00007180ff0677ac */ /* 0x000e6e0008000800 */
[----:B------:R-:W0:Y:S08]  /*00b0*/  LDC.64 R8, c[0x0][0x3b8] ;  /* 0x0000ee00ff087b82 */ /* 0x000e300000000a00 */
[----:B------:R-:W2:Y:S01]  /*00c0*/  LDC.64 R2, c[0x0][0x3c0] ;  /* 0x0000f000ff027b82 */ /* 0x000ea20000000a00 */
[----:B-1----:R-:W-:-:S02]  /*00d0*/  UIADD3 UR5, UPT, UPT, UR6, 0x7f, URZ ;  /* 0x0000007f06057890 */ /* 0x002fc4000fffe0ff */
[----:B------:R-:W-:Y:S02]  /*00e0*/  UISETP.GE.AND UP1, UPT, UR6, 0x1, UPT ;  /* 0x000000010600788c */ /* 0x000fe4000bf26270 */
[----:B------:R-:W-:-:S03]  /*00f0*/  USHF.R.S32.HI UR4, URZ, 0x1f, UR5 ;  /* 0x0000001fff047899 */ /* 0x000fc60008011405 */
[----:B------:R-:W1:Y:S01]  /*0100*/  LDC.64 R4, c[0x0][0x398] ;  /* 0x0000e600ff047b82 */ /* 0x000e620000000a00 */
[----:B------:R-:W-:-:S04]  /*0110*/  ULEA.HI UR4, UR4, UR5, URZ, 0x7 ;  /* 0x0000000504047291 */ /* 0x000fc8000f8f38ff */
[----:B------:R-:W-:Y:S01]  /*0120*/  USHF.R.S32.HI UR10, URZ, 0x7, UR4 ;  /* 0x00000007ff0a7899 */ /* 0x000fe20008011404 */
[----:B0-----:R-:W-:-:S03]  /*0130*/  IMAD.WIDE.U32 R6, R8, UR7, RZ ;  /* 0x0000000708067c25 */ /* 0x001fc6000f8e00ff */
[----:B------:R-:W-:Y:S01]  /*0140*/  UISETP.LT.AND UP0, UPT, UR10, 0x1, UPT ;  /* 0x000000010a00788c */ /* 0x000fe2000bf01270 */
[----:B------:R-:W-:Y:S01]  /*0150*/  IMAD R0, R9, UR7, R7 ;  /* 0x0000000709007c24 */ /* 0x000fe2000f8e0207 */
[----:B------:R-:W-:Y:S01]  /*0160*/  IADD3 R18, P1, P0, R21, UR11, R6 ;  /* 0x0000000b15127c10 */ /* 0x000fe2000f83e006 */
[----:B------:R-:W-:Y:S01]  /*0170*/  IMAD.MOV.U32 R9, RZ, RZ, -0x800001 ;  /* 0xff7fffffff097424 */ /* 0x000fe200078e00ff */
[----:B------:R-:W0:Y:S01]  /*0180*/  LDCU.64 UR4, c[0x0][0x358] ;  /* 0x00006b00ff0477ac */ /* 0x000e220008000a00 */
[----:B--2---:R-:W-:Y:S01]  /*0190*/  IMAD.WIDE.U32 R10, R2, UR7, RZ ;  /* 0x00000007020a7c25 */ /* 0x004fe2000f8e00ff */
[----:B------:R-:W-:Y:S01]  /*01a0*/  IADD3.X R2, PT, PT, RZ, R0, RZ, P1, P0 ;  /* 0x00000000ff027210 */ /* 0x000fe20000fe04ff */
[----:B------:R-:W-:Y:S02]  /*01b0*/  USEL UR10, UR10, 0x1, !UP0 ;  /* 0x000000010a0a7887 */ /* 0x000fe4000c000000 */
[C---:B------:R-:W-:Y:S01]  /*01c0*/  IMAD.SHL.U32 R19, R18.reuse, 0x4, RZ ;  /* 0x0000000412137824 */ /* 0x040fe200078e00ff */
[----:B------:R-:W-:Y:S01]  /*01d0*/  SHF.L.U64.HI R18, R18, 0x2, R2 ;  /* 0x0000000212127819 */ /* 0x000fe20000010202 */
[----:B------:R-:W-:Y:S01]  /*01e0*/  IMAD R23, R3, UR7, R11 ;  /* 0x0000000703177c24 */ /* 0x000fe2000f8e020b */
[----:B------:R-:W-:-:S02]  /*01f0*/  IADD3 R21, P1, P0, R21, UR11, R10 ;  /* 0x0000000b15157c10 */ /* 0x000fc4000f83e00a */
[----:B-1----:R-:W-:Y:S02]  /*0200*/  IADD3 R12, P2, PT, R19, R4, RZ ;  /* 0x00000004130c7210 */ /* 0x002fe40007f5e0ff */
[----:B------:R-:W-:Y:S02]  /*0210*/  IADD3.X R20, PT, PT, RZ, R23, RZ, P1, P0 ;  /* 0x00000017ff147210 */ /* 0x000fe40000fe04ff */
[----:B------:R-:W-:Y:S01]  /*0220*/  IADD3.X R13, PT, PT, R18, R5, RZ, P2, !PT ;  /* 0x00000005120d7210 */ /* 0x000fe200017fe4ff */
[----:B------:R-:W-:Y:S08]  /*0230*/  BRA.U !UP1, `(.L_x_437) ;  /* 0x0000000509ec7547 */ /* 0x000ff0000b800000 */
[----:B------:R-:W-:Y:S01]  /*0240*/  UISETP.GE.U32.AND UP0, UPT, UR6, 0x181, UPT ;  /* 0x000001810600788c */ /* 0x000fe2000bf06070 */
[----:B------:R-:W-:Y:S02]  /*0250*/  MOV R9, 0xff7fffff ;  /* 0xff7fffff00097802 */ /* 0x000fe40000000f00 */
[----:B------:R-:W-:Y:S02]  /*0260*/  MOV R14, R12 ;  /* 0x0000000c000e7202 */ /* 0x000fe40000000f00 */
[----:B------:R-:W-:-:S04]  /*0270*/  MOV R15, R13 ;  /* 0x0000000d000f7202 */ /* 0x000fc80000000f00 */
[----:B------:R-:W-:Y:S05]  /*0280*/  BRA.U !UP0, `(.L_x_438) ;  /* 0x0000000508b07547 */ /* 0x000fea000b800000 */
[C---:B------:R-:W-:Y:S01]  /*0290*/  IMAD.WIDE.U32 R2, R22.reuse, 0x4, R12 ;  /* 0x0000000416027825 */ /* 0x040fe200078e000c */
[----:B0-----:R-:W2:Y:S03]  /*02a0*/  LDG.E.LTC128B R4, desc[UR4][R12.64] ;  /* 0x000000040c047981 */ /* 0x001ea6000c1e1920 */
[C---:B------:R-:W-:Y:S02]  /*02b0*/  IMAD.WIDE.U32 R8, R22.reuse, 0x4, R2 ;  /* 0x0000000416087825 */ /* 0x040fe400078e0002 */
[----:B------:R-:W2:Y:S02]  /*02c0*/  LDG.E.LTC128B R3, desc[UR4][R2.64] ;  /* 0x0000000402037981 */ /* 0x000ea4000c1e1920 */
[----:B------:R-:W-:Y:S02]  /*02d0*/  IMAD.WIDE.U32 R28, R22, 0x4, R8 ;  /* 0x00000004161c7825 */ /* 0x000fe400078e0008 */
[----:B------:R-:W3:Y:S04]  /*02e0*/  LDG.E.LTC128B R2, desc[UR4][R8.64] ;  /* 0x0000000408027981 */ /* 0x000ee8000c1e1920 */
[----:B------:R-:W3:Y:S01]  /*02f0*/  LDG.E.LTC128B R9, desc[UR4][R28.64] ;  /* 0x000000041c097981 */ /* 0x000ee2000c1e1920 */
[----:B------:R-:W-:-:S04]  /*0300*/  ULOP3.LUT UR7, UR10, 0xfffffc, URZ, 0xc0, !UPT ;  /* 0x00fffffc0a077892 */ /* 0x000fc8000f8ec0ff */
[----:B------:R-:W-:-:S04]  /*0310*/  UIADD3 UR7, UPT, UPT, -UR7, 0x4, URZ ;  /* 0x0000000407077890 */ /* 0x000fc8000fffe1ff */
[----:B------:R-:W-:Y:S01]  /*0320*/  UISETP.NE.AND UP0, UPT, UR7, URZ, UPT ;  /* 0x000000ff0700728c */ /* 0x000fe2000bf05270 */
[----:B------:R-:W-:Y:S01]  /*0330*/  IMAD.WIDE.U32 R14, R22, 0x10, R12 ;  /* 0x00000010160e7825 */ /* 0x000fe200078e000c */
[----:B--2---:R-:W-:-:S04]  /*0340*/  FMNMX3 R3, R4, -3.40282346638528859812e+38, R3, !PT ;  /* 0xff7fffff04037876 */ /* 0x004fc80007800003 */
[----:B---3--:R-:W-:-:S03]  /*0350*/  FMNMX3 R9, R3, R2, R9, !PT ;  /* 0x0000000203097276 */ /* 0x008fc60007800009 */
[----:B------:R-:W-:Y:S05]  /*0360*/  BRA.U !UP0, `(.L_x_438) ;  /* 0x0000000508787547 */ /* 0x000fea000b800000 */
[----:B------:R-:W-:Y:S01]  /*0370*/  UISETP.GE.AND UP0, UPT, UR7, URZ, UPT ;  /* 0x000000ff0700728c */ /* 0x000fe2000bf06270 */
[----:B------:R-:W-:-:S08]  /*0380*/  IMAD.WIDE.U32 R28, R22, 0x4, R28 ;  /* 0x00000004161c7825 */ /* 0x000fd000078e001c */
[----:B------:R-:W-:Y:S05]  /*0390*/  BRA.U UP0, `(.L_x_439) ;  /* 0x0000000500347547 */ /* 0x000fea000b800000 */
[----:B------:R-:W-:Y:S01]  /*03a0*/  UIADD3 UR6, UPT, UPT, -UR7, URZ, URZ ;  /* 0x000000ff07067290 */ /* 0x000fe2000fffe1ff */
[----:B------:R-:W-:-:S03]  /*03b0*/  PLOP3.LUT P1, PT, PT, PT, PT, 0x80, 0x8 ;  /* 0x000000000008781c */ /* 0x000fc60003f2f070 */
[----:B------:R-:W-:-:S09]  /*03c0*/  UISETP.GT.AND UP0, UPT, UR6, 0xc, UPT ;  /* 0x0000000c0600788c */ /* 0x000fd2000bf04270 */
[----:B------:R-:W-:Y:S05]  /*03d0*/  BRA.U !UP0, `(.L_x_440) ;  /* 0x0000000108b47547 */ /* 0x000fea000b800000 */
[----:B------:R-:W-:Y:S02]  /*03e0*/  PLOP3.LUT P1, PT, PT, PT, PT, 0x8, 0x80 ;  /* 0x000000000080781c */ /* 0x000fe40003f2e170 */
.L_x_441:
[C---:B------:R-:W-:Y:S01]  /*03f0*/  IMAD.WIDE.U32 R14, R22.reuse, 0x4, R28 ;  /* 0x00000004160e7825 */ /* 0x040fe200078e001c */
[----:B------:R-:W2:Y:S04]  /*0400*/  LDG.E.LTC128B R16, desc[UR4][R28.64] ;  /* 0x000000041c107981 */ /* 0x000ea8000c1e1920 */
[----:B------:R0:W2:Y:S02]  /*0410*/  LDG.E.LTC128B R17, desc[UR4][R14.64] ;  /* 0x000000040e117981 */ /* 0x0000a4000c1e1920 */
[----:B0-----:R-:W-:-:S04]  /*0420*/  IMAD.WIDE.U32 R14, R22, 0x4, R14 ;  /* 0x00000004160e7825 */ /* 0x001fc800078e000e */
[C---:B------:R-:W-:Y:S02]  /*0430*/  IMAD.WIDE.U32 R2, R22.reuse, 0x4, R14 ;  /* 0x0000000416027825 */ /* 0x040fe400078e000e */
[----:B------:R-:W3:Y:S02]  /*0440*/  LDG.E.LTC128B R15, desc[UR4][R14.64] ;  /* 0x000000040e0f7981 */ /* 0x000ee4000c1e1920 */
[----:B------:R-:W-:-:S05]  /*0450*/  IMAD.WIDE.U32 R26, R22, 0x4, R2 ;  /* 0x00000004161a7825 */ /* 0x000fca00078e0002 */
[----:B------:R-:W4:Y:S01]  /*0460*/  LDG.E.LTC128B R8, desc[UR4][R26.64] ;  /* 0x000000041a087981 */ /* 0x000f22000c1e1920 */
[----:B------:R-:W-:-:S05]  /*0470*/  IMAD.WIDE.U32 R24, R22, 0x4, R26 ;  /* 0x0000000416187825 */ /* 0x000fca00078e001a */
[----:B------:R-:W4:Y:S04]  /*0480*/  LDG.E.LTC128B R4, desc[UR4][R24.64] ;  /* 0x0000000418047981 */ /* 0x000f28000c1e1920 */
[----:B------:R0:W3:Y:S02]  /*0490*/  LDG.E.LTC128B R14, desc[UR4][R2.64] ;  /* 0x00000004020e7981 */ /* 0x0000e4000c1e1920 */
[----:B0-----:R-:W-:-:S04]  /*04a0*/  IMAD.WIDE.U32 R2, R22, 0x4, R24 ;  /* 0x0000000416027825 */ /* 0x001fc800078e0018 */
[C---:B------:R-:W-:Y:S02]  /*04b0*/  IMAD.WIDE.U32 R24, R22.reuse, 0x4, R2 ;  /* 0x0000000416187825 */ /* 0x040fe400078e0002 */
[----:B------:R-:W5:Y:S04]  /*04c0*/  LDG.E.LTC128B R3, desc[UR4][R2.64] ;  /* 0x0000000402037981 */ /* 0x000f68000c1e1920 */
[----:B------:R0:W5:Y:S02]  /*04d0*/  LDG.E.LTC128B R2, desc[UR4][R24.64] ;  /* 0x0000000418027981 */ /* 0x000164000c1e1920 */
[----:B0-----:R-:W-:-:S04]  /*04e0*/  IMAD.WIDE.U32 R24, R22, 0x4, R24 ;  /* 0x0000000416187825 */ /* 0x001fc800078e0018 */
[C---:B------:R-:W-:Y:S01]  /*04f0*/  IMAD.WIDE.U32 R26, R22.reuse, 0x4, R24 ;  /* 0x00000004161a7825 */ /* 0x040fe200078e0018 */
[----:B--2---:R-:W-:Y:S02]  /*0500*/  FMNMX3 R17, R9, R16, R17, !PT ;  /* 0x0000001009117276 */ /* 0x004fe40007800011 */
[----:B------:R0:W2:Y:S04]  /*0510*/  LDG.E.LTC128B R16, desc[UR4][R24.64] ;  /* 0x0000000418107981 */ /* 0x0000a8000c1e1920 */
[----:B------:R1:W2:Y:S01]  /*0520*/  LDG.E.LTC128B R9, desc[UR4][R26.64] ;  /* 0x000000041a097981 */ /* 0x0002a2000c1e1920 */
[----:B0-----:R-:W-:-:S04]  /*0530*/  IMAD.WIDE.U32 R24, R22, 0x4, R26 ;  /* 0x0000000416187825 */ /* 0x001fc800078e001a */
[----:B-1----:R-:W-:Y:S02]  /*0540*/  IMAD.WIDE.U32 R26, R22, 0x4, R24 ;  /* 0x00000004161a7825 */ /* 0x002fe400078e0018 */
[----:B------:R-:W2:Y:S01]  /*0550*/  LDG.E.LTC128B R24, desc[UR4][R24.64] ;  /* 0x0000000418187981 */ /* 0x000ea2000c1e1920 */
[----:B---3--:R-:W-:-:S04]  /*0560*/  FMNMX3 R14, R17, R15, R14, !PT ;  /* 0x0000000f110e7276 */ /* 0x008fc8000780000e */
[----:B----4-:R-:W-:Y:S01]  /*0570*/  FMNMX3 R4, R14, R8, R4, !PT ;  /* 0x000000080e047276 */ /* 0x010fe20007800004 */
[C---:B------:R-:W-:Y:S02]  /*0580*/  IMAD.WIDE.U32 R14, R22.reuse, 0x4, R26 ;  /* 0x00000004160e7825 */ /* 0x040fe400078e001a */
[----:B------:R-:W3:Y:S02]  /*0590*/  LDG.E.LTC128B R26, desc[UR4][R26.64] ;  /* 0x000000041a1a7981 */ /* 0x000ee4000c1e1920 */
[----:B------:R-:W-:-:S04]  /*05a0*/  IMAD.WIDE.U32 R28, R22, 0x4, R14 ;  /* 0x00000004161c7825 */ /* 0x000fc800078e000e */
[----:B------:R-:W-:Y:S01]  /*05b0*/  IMAD.WIDE.U32 R30, R22, 0x4, R28 ;  /* 0x00000004161e7825 */ /* 0x000fe200078e001c */
[----:B-----5:R-:W-:Y:S02]  /*05c0*/  FMNMX3 R2, R4, R3, R2, !PT ;  /* 0x0000000304027276 */ /* 0x020fe40007800002 */
[----:B------:R0:W4:Y:S04]  /*05d0*/  LDG.E.LTC128B R3, desc[UR4][R28.64] ;  /* 0x000000041c037981 */ /* 0x000128000c1e1920 */
[----:B------:R1:W4:Y:S01]  /*05e0*/  LDG.E.LTC128B R4, desc[UR4][R14.64] ;  /* 0x000000040e047981 */ /* 0x000322000c1e1920 */
[----:B0-----:R-:W-:Y:S01]  /*05f0*/  IMAD.WIDE.U32 R28, R22, 0x4, R30 ;  /* 0x00000004161c7825 */ /* 0x001fe200078e001e */
[----:B--2---:R-:W-:Y:S02]  /*0600*/  FMNMX3 R16, R2, R16, R9, !PT ;  /* 0x0000001002107276 */ /* 0x004fe40007800009 */
[----:B------:R-:W2:Y:S04]  /*0610*/  LDG.E.LTC128B R2, desc[UR4][R30.64] ;  /* 0x000000041e027981 */ /* 0x000ea8000c1e1920 */
[----:B------:R0:W2:Y:S01]  /*0620*/  LDG.E.LTC128B R9, desc[UR4][R28.64] ;  /* 0x000000041c097981 */ /* 0x0000a2000c1e1920 */
[----:B------:R-:W-:-:S04]  /*0630*/  UIADD3 UR7, UPT, UPT, UR7, 0x10, URZ ;  /* 0x0000001007077890 */ /* 0x000fc8000fffe0ff */
[----:B------:R-:W-:Y:S01]  /*0640*/  UISETP.GE.AND UP0, UPT, UR7, -0xc, UPT ;  /* 0xfffffff40700788c */ /* 0x000fe2000bf06270 */
[----:B-1----:R-:W-:-:S04]  /*0650*/  IMAD.WIDE.U32 R14, R22, 0x10, R14 ;  /* 0x00000010160e7825 */ /* 0x002fc800078e000e */
[----:B0-----:R-:W-:Y:S01]  /*0660*/  IMAD.WIDE.U32 R28, R22, 0x4, R28 ;  /* 0x00000004161c7825 */ /* 0x001fe200078e001c */
[----:B---3--:R-:W-:-:S04]  /*0670*/  FMNMX3 R16, R16, R24, R26, !PT ;  /* 0x0000001810107276 */ /* 0x008fc8000780001a */
[----:B----4-:R-:W-:-:S04]  /*0680*/  FMNMX3 R3, R16, R4, R3, !PT ;  /* 0x0000000410037276 */ /* 0x010fc80007800003 */
[----:B--2---:R-:W-:Y:S01]  /*0690*/  FMNMX3 R9, R3, R2, R9, !PT ;  /* 0x0000000203097276 */ /* 0x004fe20007800009 */
[----:B------:R-:W-:Y:S05]  /*06a0*/  BRA.U !UP0, `(.L_x_441) ;  /* 0xfffffffd08507547 */ /* 0x000fea000b83ffff */
.L_x_440:
[----:B------:R-:W-:-:S04]  /*06b0*/  UIADD3 UR6, UPT, UPT, -UR7, URZ, URZ ;  /* 0x000000ff07067290 */ /* 0x000fc8000fffe1ff */
[----:B------:R-:W-:-:S09]  /*06c0*/  UISETP.GT.AND UP0, UPT, UR6, 0x4, UPT ;  /* 0x000000040600788c */ /* 0x000fd2000bf04270 */
[----:B------:R-:W-:Y:S05]  /*06d0*/  BRA.U !UP0, `(.L_x_442) ;  /* 0x00000001085c7547 */ /* 0x000fea000b800000 */
[C---:B------:R-:W-:Y:S01]  /*06e0*/  IMAD.WIDE.U32 R26, R22.reuse, 0x4, R28 ;  /* 0x00000004161a7825 */ /* 0x040fe200078e001c */
[----:B------:R-:W2:Y:S04]  /*06f0*/  LDG.E.LTC128B R8, desc[UR4][R28.64] ;  /* 0x000000041c087981 */ /* 0x000ea8000c1e1920 */
[----:B------:R0:W2:Y:S02]  /*0700*/  LDG.E.LTC128B R15, desc[UR4][R26.64] ;  /* 0x000000041a0f7981 */ /* 0x0000a4000c1e1920 */
[----:B0-----:R-:W-:-:S05]  /*0710*/  IMAD.WIDE.U32 R26, R22, 0x4, R26 ;  /* 0x00000004161a7825 */ /* 0x001fca00078e001a */
[----:B------:R0:W3:Y:S01]  /*0720*/  LDG.E.LTC128B R4, desc[UR4][R26.64] ;  /* 0x000000041a047981 */ /* 0x0000e2000c1e1920 */
[----:B------:R-:W-:-:S04]  /*0730*/  IMAD.WIDE.U32 R2, R22, 0x4, R26 ;  /* 0x0000000416027825 */ /* 0x000fc800078e001a */
[C---:B------:R-:W-:Y:S02]  /*0740*/  IMAD.WIDE.U32 R24, R22.reuse, 0x4, R2 ;  /* 0x0000000416187825 */ /* 0x040fe400078e0002 */
[----:B------:R-:W3:Y:S02]  /*0750*/  LDG.E.LTC128B R3, desc[UR4][R2.64] ;  /* 0x0000000402037981 */ /* 0x000ee4000c1e1920 */
[C---:B------:R-:W-:Y:S02]  /*0760*/  IMAD.WIDE.U32 R16, R22.reuse, 0x4, R24 ;  /* 0x0000000416107825 */ /* 0x040fe400078e0018 */
[----:B------:R-:W4:Y:S02]  /*0770*/  LDG.E.LTC128B R14, desc[UR4][R24.64] ;  /* 0x00000004180e7981 */ /* 0x000f24000c1e1920 */
[C---:B0-----:R-:W-:Y:S02]  /*0780*/  IMAD.WIDE.U32 R26, R22.reuse, 0x4, R16 ;  /* 0x00000004161a7825 */ /* 0x041fe400078e0010 */
[----:B------:R0:W4:Y:S02]  /*0790*/  LDG.E.LTC128B R2, desc[UR4][R16.64] ;  /* 0x0000000410027981 */ /* 0x000124000c1e1920 */
[----:B0-----:R-:W-:Y:S01]  /*07a0*/  IMAD.WIDE.U32 R16, R22, 0x4, R26 ;  /* 0x0000000416107825 */ /* 0x001fe200078e001a */
[----:B--2---:R-:W-:-:S02]  /*07b0*/  FMNMX3 R15, R9, R8, R15, !PT ;  /* 0x00000008090f7276 */ /* 0x004fc4000780000f */
[----:B------:R-:W2:Y:S04]  /*07c0*/  LDG.E.LTC128B R8, desc[UR4][R26.64] ;  /* 0x000000041a087981 */ /* 0x000ea8000c1e1920 */
[----:B------:R-:W2:Y:S01]  /*07d0*/  LDG.E.LTC128B R9, desc[UR4][R16.64] ;  /* 0x0000000410097981 */ /* 0x000ea2000c1e1920 */
[----:B------:R-:W-:Y:S01]  /*07e0*/  PLOP3.LUT P1, PT, PT, PT, PT, 0x8, 0x80 ;  /* 0x000000000080781c */ /* 0x000fe20003f2e170 */
[----:B------:R-:W-:Y:S01]  /*07f0*/  IMAD.WIDE.U32 R28, R22, 0x4, R16 ;  /* 0x00000004161c7825 */ /* 0x000fe200078e0010 */
[----:B------:R-:W-:Y:S01]  /*0800*/  UIADD3 UR7, UPT, UPT, UR7, 0x8, URZ ;  /* 0x0000000807077890 */ /* 0x000fe2000fffe0ff */
[----:B---3--:R-:W-:-:S04]  /*0810*/  FMNMX3 R3, R15, R4, R3, !PT ;  /* 0x000000040f037276 */ /* 0x008fc80007800003 */
[----:B----4-:R-:W-:Y:S01]  /*0820*/  FMNMX3 R2, R3, R14, R2, !PT ;  /* 0x0000000e03027276 */ /* 0x010fe20007800002 */
[----:B------:R-:W-:-:S03]  /*0830*/  IMAD.WIDE.U32 R14, R22, 0x10, R24 ;  /* 0x00000010160e7825 */ /* 0x000fc600078e0018 */
[----:B--2---:R-:W-:-:S07]  /*0840*/  FMNMX3 R9, R2, R8, R9, !PT ;  /* 0x0000000802097276 */ /* 0x004fce0007800009 */
.L_x_442:
[----:B------:R-:W-:-:S13]  /*0850*/  ISETP.EQ.AND P0, PT, RZ, UR7, PT ;  /* 0x00000007ff007c0c */ /* 0x000fda000bf02270 */
[----:B------:R-:W-:Y:S05]  /*0860*/  @!P1 BRA P0, `(.L_x_438) ;  /* 0x0000000000389947 */ /* 0x000fea0000000000 */
.L_x_439:
[C---:B------:R-:W-:Y:S01]  /*0870*/  IMAD.WIDE.U32 R14, R22.reuse, 0x4, R28 ;  /* 0x00000004160e7825 */ /* 0x040fe200078e001c */
[----:B------:R-:W2:Y:S04]  /*0880*/  LDG.E.LTC128B R4, desc[UR4][R28.64] ;  /* 0x000000041c047981 */ /* 0x000ea8000c1e1920 */
[----:B------:R0:W2:Y:S01]  /*0890*/  LDG.E.LTC128B R8, desc[UR4][R14.64] ;  /* 0x000000040e087981 */ /* 0x0000a2000c1e1920 */
[----:B------:R-:W-:-:S04]  /*08a0*/  IMAD.WIDE.U32 R2, R22, 0x4, R14 ;  /* 0x0000000416027825 */ /* 0x000fc800078e000e */
[----:B------:R-:W-:Y:S02]  /*08b0*/  IMAD.WIDE.U32 R16, R22, 0x4, R2 ;  /* 0x0000000416107825 */ /* 0x000fe400078e0002 */
[----:B------:R-:W3:Y:S04]  /*08c0*/  LDG.E.LTC128B R2, desc[UR4][R2.64] ;  /* 0x0000000402027981 */ /* 0x000ee8000c1e1920 */
[----:B------:R-:W3:Y:S01]  /*08d0*/  LDG.E.LTC128B R3, desc[UR4][R16.64] ;  /* 0x0000000410037981 */ /* 0x000ee2000c1e1920 */
[----:B------:R-:W-:-:S04]  /*08e0*/  UIADD3 UR7, UPT, UPT, UR7, 0x4, URZ ;  /* 0x0000000407077890 */ /* 0x000fc8000fffe0ff */
[----:B------:R-:W-:Y:S01]  /*08f0*/  UISETP.NE.AND UP0, UPT, UR7, URZ, UPT ;  /* 0x000000ff0700728c */ /* 0x000fe2000bf05270 */
[----:B0-----:R-:W-:-:S04]  /*0900*/  IMAD.WIDE.U32 R14, R22, 0x10, R28 ;  /* 0x00000010160e7825 */ /* 0x001fc800078e001c */
[----:B------:R-:W-:Y:S01]  /*0910*/  IMAD.WIDE.U32 R28, R22, 0x4, R16 ;  /* 0x00000004161c7825 */ /* 0x000fe200078e0010 */
[----:B--2---:R-:W-:-:S04]  /*0920*/  FMNMX3 R4, R9, R4, R8, !PT ;  /* 0x0000000409047276 */ /* 0x004fc80007800008 */
[----:B---3--:R-:W-:Y:S01]  /*0930*/  FMNMX3 R9, R4, R2, R3, !PT ;  /* 0x0000000204097276 */ /* 0x008fe20007800003 */
[----:B------:R-:W-:Y:S05]  /*0940*/  BRA.U UP0, `(.L_x_439) ;  /* 0xfffffffd00c87547 */ /* 0x000fea000b83ffff */
.L_x_438:
[----:B------:R-:W-:-:S04]  /*0950*/  ULOP3.LUT UR6, UR10, 0x3, URZ, 0xc0, !UPT ;  /* 0x000000030a067892 */ /* 0x000fc8000f8ec0ff */
[----:B------:R-:W-:-:S09]  /*0960*/  UISETP.NE.AND UP0, UPT, UR6, URZ, UPT ;  /* 0x000000ff0600728c */ /* 0x000fd2000bf05270 */
[----:B------:R-:W-:Y:S05]  /*0970*/  BRA.U !UP0, `(.L_x_437) ;  /* 0x00000001081c7547 */ /* 0x000fea000b800000 */
[----:B------:R-:W-:-:S12]  /*0980*/  UIADD3 UR6, UPT, UPT, -UR6, URZ, URZ ;  /* 0x000000ff06067290 */ /* 0x000fd8000fffe1ff */
.L_x_443:
[----:B0-----:R0:W2:Y:S01]  /*0990*/  LDG.E.LTC128B R2, desc[UR4][R14.64] ;  /* 0x000000040e027981 */ /* 0x0010a2000c1e1920 */
[----:B------:R-:W-:-:S04]  /*09a0*/  UIADD3 UR6, UPT, UPT, UR6, 0x1, URZ ;  /* 0x0000000106067890 */ /* 0x000fc8000fffe0ff */
[----:B------:R-:W-:Y:S01]  /*09b0*/  UISETP.NE.AND UP0, UPT, UR6, URZ, UPT ;  /* 0x000000ff0600728c */ /* 0x000fe2000bf05270 */
[----:B0-----:R-:W-:Y:S01]  /*09c0*/  IMAD.WIDE.U32 R14, R22, 0x4, R14 ;  /* 0x00000004160e7825 */ /* 0x001fe200078e000e */
[----:B--2---:R-:W-:-:S07]  /*09d0*/  FMNMX R9, R2, R9, !PT ;  /* 0x0000000902097209 */ /* 0x004fce0007800000 */
[----:B------:R-:W-:Y:S05]  /*09e0*/  BRA.U UP0, `(.L_x_443) ;  /* 0xfffffffd00e87547 */ /* 0x000fea000b83ffff */
.L_x_437:
[----:B------:R-:W-:Y:S01]  /*09f0*/  HFMA2 R3, -RZ, RZ, 0, 0 ;  /* 0x00000000ff037431 */ /* 0x000fe200000001ff */
[----:B------:R-:W-:Y:S06]  /*0a00*/  BRA.U !UP1, `(.L_x_444) ;  /* 0x0000000909407547 */ /* 0x000fec000b800000 */
[----:B------:R-:W1:Y:S01]  /*0a10*/  LDCU UR6, c[0x0][0x38c] ;  /* 0x00007180ff0677ac */ /* 0x000e620008000800 */
[----:B------:R-:W2:Y:S01]  /*0a20*/  LDC.64 R24, c[0x0][0x3a0] ;  /* 0x0000e800ff187b82 */ /* 0x000ea20000000a00 */
[----:B------:R-:W-:Y:S01]  /*0a30*/  IMAD.MOV.U32 R3, RZ, RZ, RZ ;  /* 0x000000ffff037224 */ /* 0x000fe200078e00ff */
[----:B------:R-:W-:Y:S02]  /*0a40*/  ULOP3.LUT UR7, UR10, 0x3, URZ, 0xc0, !UPT ;  /* 0x000000030a077892 */ /* 0x000fe4000f8ec0ff */
[----:B-1----:R-:W-:Y:S01]  /*0a50*/  UISETP.GE.U32.AND UP0, UPT, UR6, 0x181, UPT ;  /* 0x000001810600788c */ /* 0x002fe2000bf06070 */
[----:B--2---:R-:W-:-:S04]  /*0a60*/  LEA R15, P0, R21, R24, 0x2 ;  /* 0x00000018150f7211 */ /* 0x004fc800078010ff */
[----:B------:R-:W-:-:S04]  /*0a70*/  LEA.HI.X R16, R21, R25, R20, 0x2, P0 ;  /* 0x0000001915107211 */ /* 0x000fc800000f1414 */
[----:B------:R-:W-:Y:S05]  /*0a80*/  BRA.U !UP0, `(.L_x_445) ;  /* 0x0000000508ac7547 */ /* 0x000fea000b800000 */
[----:B------:R-:W1:Y:S01]  /*0a90*/  S2R R27, SR_TID.X ;  /* 0x00000000001b7919 */ /* 0x000e620000002100 */
[----:B------:R-:W2:Y:S01]  /*0aa0*/  LDC R26, c[0x0][0x398] ;  /* 0x0000e600ff1a7b82 */ /* 0x000ea20000000800 */
[----:B------:R-:W-:Y:S01]  /*0ab0*/  UIMAD UR6, UR9, UR8, URZ ;  /* 0x00000008090672a4 */ /* 0x000fe2000f8e02ff */
[C---:B------:R-:W-:Y:S01]  /*0ac0*/  LEA R24, P0, R10.reuse, R24, 0x2 ;  /* 0x000000180a187211 */ /* 0x040fe200078010ff */
[----:B------:R-:W-:Y:S01]  /*0ad0*/  UIMAD.WIDE.U32 UR12, UR8, UR9, URZ ;  /* 0x00000009080c72a5 */ /* 0x000fe2000f8e00ff */
[----:B------:R-:W-:Y:S01]  /*0ae0*/  IMAD.MOV.U32 R3, RZ, RZ, RZ ;  /* 0x000000ffff037224 */ /* 0x000fe200078e00ff */
[----:B------:R-:W-:Y:S01]  /*0af0*/  ULOP3.LUT UR10, UR10, 0xfffffc, URZ, 0xc0, !UPT ;  /* 0x00fffffc0a0a7892 */ /* 0x000fe2000f8ec0ff */
[----:B------:R-:W-:Y:S01]  /*0b00*/  LEA.HI.X R23, R10, R25, R23, 0x2, P0 ;  /* 0x000000190a177211 */ /* 0x000fe200000f1417 */
[----:B------:R-:W-:Y:S01]  /*0b10*/  USHF.L.U32 UR8, UR12, 0x2, URZ ;  /* 0x000000020c087899 */ /* 0x000fe200080006ff */
[----:B------:R-:W-:Y:S01]  /*0b20*/  IMAD.MOV.U32 R2, RZ, RZ, 0x437c0000 ;  /* 0x437c0000ff027424 */ /* 0x000fe200078e00ff */
[----:B------:R-:W-:-:S02]  /*0b30*/  USHF.L.U64.HI UR12, UR12, 0x2, UR13 ;  /* 0x000000020c0c7899 */ /* 0x000fc4000801020d */
[----:B------:R-:W-:Y:S01]  /*0b40*/  UIADD3 UR10, UPT, UPT, -UR10, URZ, URZ ;  /* 0x000000ff0a0a7290 */ /* 0x000fe2000fffe1ff */
[----:B--2---:R-:W-:-:S04]  /*0b50*/  LEA R26, P0, R6, R26, 0x2 ;  /* 0x0000001a061a7211 */ /* 0x004fc800078010ff */
[----:B------:R-:W-:Y:S01]  /*0b60*/  LEA.HI.X R25, R6, R5, R0, 0x2, P0 ;  /* 0x0000000506197211 */ /* 0x000fe200000f1400 */
[----:B------:R-:W-:Y:S01]  /*0b70*/  IMAD.MOV.U32 R6, RZ, RZ, 0x3bbb989d ;  /* 0x3bbb989dff067424 */ /* 0x000fe200078e00ff */
[----:B-1----:R-:W-:-:S05]  /*0b80*/  IADD3 R31, P1, PT, R27, UR6, RZ ;  /* 0x000000061b1f7c10 */ /* 0x002fca000ff3e0ff */
[----:B------:R-:W-:Y:S01]  /*0b90*/  IMAD.X R30, RZ, RZ, RZ, P1 ;  /* 0x000000ffff1e7224 */ /* 0x000fe200008e06ff */
[----:B------:R-:W-:-:S04]  /*0ba0*/  LEA R28, P1, R27, UR8, 0x2 ;  /* 0x000000081b1c7c11 */ /* 0x000fc8000f8210ff */
[C---:B------:R-:W-:Y:S01]  /*0bb0*/  SHF.L.U64.HI R30, R31.reuse, 0x2, R30 ;  /* 0x000000021f1e7819 */ /* 0x040fe2000001021e */
[----:B------:R-:W-:Y:S01]  /*0bc0*/  IMAD.SHL.U32 R31, R31, 0x4, RZ ;  /* 0x000000041f1f7824 */ /* 0x000fe200078e00ff */
[----:B------:R-:W-:-:S07]  /*0bd0*/  LEA.HI.X R27, R27, UR12, RZ, 0x2, P1 ;  /* 0x0000000c1b1b7c11 */ /* 0x000fce00088f14ff */
.L_x_446:
[C---:B------:R-:W-:Y:S01]  /*0be0*/  IADD3 R4, P0, PT, R28.reuse, R26, RZ ;  /* 0x0000001a1c047210 */ /* 0x040fe20007f1e0ff */
[----:B------:R-:W-:Y:S01]  /*0bf0*/  UIADD3 UR10, UPT, UPT, UR10, 0x4, URZ ;  /* 0x000000040a0a7890 */ /* 0x000fe2000fffe0ff */
[----:B------:R-:W-:Y:S02]  /*0c00*/  IADD3 R10, P1, PT, R28, R24, RZ ;  /* 0x000000181c0a7210 */ /* 0x000fe40007f3e0ff */
[C---:B------:R-:W-:Y:S01]  /*0c10*/  IADD3.X R5, PT, PT, R27.reuse, R25, RZ, P0, !PT ;  /* 0x000000191b057210 */ /* 0x040fe200007fe4ff */
[----:B------:R-:W-:Y:S01]  /*0c20*/  UISETP.NE.AND UP0, UPT, UR10, URZ, UPT ;  /* 0x000000ff0a00728c */ /* 0x000fe2000bf05270 */
[C---:B------:R-:W-:Y:S02]  /*0c30*/  LEA R12, P0, R22.reuse, R12, 0x2 ;  /* 0x0000000c160c7211 */ /* 0x040fe400078010ff */
[----:B------:R-:W-:Y:S02]  /*0c40*/  IADD3.X R11, PT, PT, R27, R23, RZ, P1, !PT ;  /* 0x000000171b0b7210 */ /* 0x000fe40000ffe4ff */
[C---:B------:R-:W-:Y:S01]  /*0c50*/  LEA.HI.X R13, R22.reuse, R13, RZ, 0x2, P0 ;  /* 0x0000000d160d7211 */ /* 0x040fe200000f14ff */
[----:B0-----:R-:W2:Y:S01]  /*0c60*/  LDG.E.LTC128B R5, desc[UR4][R4.64] ;  /* 0x0000000404057981 */ /* 0x001ea2000c1e1920 */
[----:B------:R-:W-:Y:S02]  /*0c70*/  MOV R17, R16 ;  /* 0x0000001000117202 */ /* 0x000fe40000000f00 */
[----:B------:R-:W-:Y:S01]  /*0c80*/  MOV R16, R15 ;  /* 0x0000000f00107202 */ /* 0x000fe20000000f00 */
[----:B------:R-:W3:Y:S01]  /*0c90*/  LDG.E.LTC128B R14, desc[UR4][R12.64] ;  /* 0x000000040c0e7981 */ /* 0x000ee2000c1e1920 */
[----:B------:R-:W-:Y:S03]  /*0ca0*/  MOV R29, R27 ;  /* 0x0000001b001d7202 */ /* 0x000fe60000000f00 */
[----:B------:R0:W4:Y:S02]  /*0cb0*/  LDG.E.LTC128B R7, desc[UR4][R10.64] ;  /* 0x000000040a077981 */ /* 0x000124000c1e1920 */
[C---:B0-----:R-:W-:Y:S04]  /*0cc0*/  LEA R10, P0, R22.reuse, R16, 0x2 ;  /* 0x00000010160a7211 */ /* 0x041fe800078010ff */
[C---:B------:R-:W-:Y:S02]  /*0cd0*/  LEA.HI.X R11, R22.reuse, R17, RZ, 0x2, P0 ;  /* 0x00000011160b7211 */ /* 0x040fe400000f14ff */
[C---:B------:R-:W-:Y:S03]  /*0ce0*/  LEA R12, P0, R22.reuse, R12, 0x2 ;  /* 0x0000000c160c7211 */ /* 0x040fe600078010ff */
[----:B------:R0:W5:Y:S01]  /*0cf0*/  LDG.E.LTC128B R8, desc[UR4][R10.64] ;  /* 0x000000040a087981 */ /* 0x000162000c1e1920 */
[C---:B------:R-:W-:Y:S02]  /*0d00*/  LEA.HI.X R13, R22.reuse, R13, RZ, 0x2, P0 ;  /* 0x0000000d160d7211 */ /* 0x040fe400000f14ff */
[C---:B------:R-:W-:Y:S03]  /*0d10*/  LEA R16, P0, R22.reuse, R10, 0x2 ;  /* 0x0000000a16107211 */ /* 0x040fe600078010ff */
[----:B------:R1:W5:Y:S01]  /*0d20*/  LDG.E.LTC128B R15, desc[UR4][R12.64] ;  /* 0x000000040c0f7981 */ /* 0x000362000c1e1920 */
[C---:B------:R-:W-:Y:S02]  /*0d30*/  LEA.HI.X R17, R22.reuse, R11, RZ, 0x2, P0 ;  /* 0x0000000b16117211 */ /* 0x040fe400000f14ff */
[C---:B0-----:R-:W-:Y:S04]  /*0d40*/  LEA R10, P0, R22.reuse, R12, 0x2 ;  /* 0x0000000c160a7211 */ /* 0x041fe800078010ff */
[C---:B------:R-:W-:Y:S02]  /*0d50*/  LEA.HI.X R11, R22.reuse, R13, RZ, 0x2, P0 ;  /* 0x0000000d160b7211 */ /* 0x040fe400000f14ff */
[C---:B-1----:R-:W-:Y:S04]  /*0d60*/  LEA R12, P0, R22.reuse, R16, 0x2 ;  /* 0x00000010160c7211 */ /* 0x042fe800078010ff */
[C---:B------:R-:W-:Y:S02]  /*0d70*/  LEA.HI.X R13, R22.reuse, R17, RZ, 0x2, P0 ;  /* 0x00000011160d7211 */ /* 0x040fe400000f14ff */
[C---:B------:R-:W-:Y:S04]  /*0d80*/  LEA R28, P0, R22.reuse, R28, 0x4 ;  /* 0x0000001c161c7211 */ /* 0x040fe800078020ff */
[----:B------:R-:W-:Y:S01]  /*0d90*/  LEA.HI.X R27, R22, R29, RZ, 0x4, P0 ;  /* 0x0000001d161b7211 */ /* 0x000fe200000f24ff */
[--C-:B--2---:R-:W-:Y:S04]  /*0da0*/  FADD R5, R5, -R9.reuse ;  /* 0x8000000905057221 */ /* 0x104fe80000000000 */
[C---:B------:R-:W-:Y:S04]  /*0db0*/  FFMA.SAT R4, R5.reuse, R6, 0.5 ;  /* 0x3f00000005047423 */ /* 0x040fe80000002006 */
[----:B------:R-:W-:Y:S04]  /*0dc0*/  FFMA.RM R4, R4, R2, 12582913 ;  /* 0x4b40000104047423 */ /* 0x000fe80000004002 */
[C---:B------:R-:W-:Y:S01]  /*0dd0*/  FADD R0, R4.reuse, -12583039 ;  /* 0xcb40007f04007421 */ /* 0x040fe20000000000 */
[----:B------:R-:W-:Y:S03]  /*0de0*/  SHF.L.U32 R4, R4, 0x17, RZ ;  /* 0x0000001704047819 */ /* 0x000fe600000006ff */
[C---:B------:R-:W-:Y:S04]  /*0df0*/  FFMA R0, R5.reuse, 1.4426950216293334961, -R0 ;  /* 0x3fb8aa3b05007823 */ /* 0x040fe80000000800 */
[----:B------:R-:W-:Y:S01]  /*0e00*/  FFMA R0, R5, 1.925963033500011079e-08, R0 ;  /* 0x32a5706005007823 */ /* 0x000fe20000000000 */
[----:B---3--:R-:W-:Y:S02]  /*0e10*/  FADD R5, R14, -R9 ;  /* 0x800000090e057221 */ /* 0x008fe40000000000 */
[----:B------:R-:W2:Y:S03]  /*0e20*/  LDG.E.LTC128B R14, desc[UR4][R10.64] ;  /* 0x000000040a0e7981 */ /* 0x000ea6000c1e1920 */
[----:B------:R-:W0:Y:S02]  /*0e30*/  MUFU.EX2 R0, R0 ;  /* 0x0000000000007308 */ /* 0x000e240000000800 */
[----:B0-----:R-:W-:Y:S04]  /*0e40*/  FMUL R0, R4, R0 ;  /* 0x0000000004007220 */ /* 0x001fe80000400000 */
[----:B----4-:R-:W-:Y:S01]  /*0e50*/  FFMA R3, R0, R7, R3 ;  /* 0x0000000700037223 */ /* 0x010fe20000000003 */
[C---:B------:R-:W-:Y:S01]  /*0e60*/  FFMA.SAT R4, R5.reuse, R6, 0.5 ;  /* 0x3f00000005047423 */ /* 0x040fe20000002006 */
[----:B------:R0:W3:Y:S03]  /*0e70*/  LDG.E.LTC128B R7, desc[UR4][R16.64] ;  /* 0x0000000410077981 */ /* 0x0000e6000c1e1920 */
[----:B------:R-:W-:Y:S04]  /*0e80*/  FFMA.RM R4, R4, R2, 12582913 ;  /* 0x4b40000104047423 */ /* 0x000fe80000004002 */
[C---:B------:R-:W-:Y:S01]  /*0e90*/  FADD R0, R4.reuse, -12583039 ;  /* 0xcb40007f04007421 */ /* 0x040fe20000000000 */
[----:B------:R-:W-:Y:S03]  /*0ea0*/  SHF.L.U32 R4, R4, 0x17, RZ ;  /* 0x0000001704047819 */ /* 0x000fe600000006ff */
[C---:B------:R-:W-:Y:S04]  /*0eb0*/  FFMA R0, R5.reuse, 1.4426950216293334961, -R0 ;  /* 0x3fb8aa3b05007823 */ /* 0x040fe80000000800 */
[----:B------:R-:W-:Y:S01]  /*0ec0*/  FFMA R0, R5, 1.925963033500011079e-08, R0 ;  /* 0x32a5706005007823 */ /* 0x000fe20000000000 */
[----:B-----5:R-:W-:Y:S01]  /*0ed0*/  FADD R5, R15, -R9 ;  /* 0x800000090f057221 */ /* 0x020fe20000000000 */
[C---:B------:R-:W-:Y:S04]  /*0ee0*/  LEA R15, P1, R22.reuse, R12, 0x2 ;  /* 0x0000000c160f7211 */ /* 0x040fe800078210ff */
[----:B------:R-:W1:Y:S01]  /*0ef0*/  MUFU.EX2 R0, R0 ;  /* 0x0000000000007308 */ /* 0x000e620000000800 */
[----:B0-----:R-:W-:Y:S01]  /*0f00*/  LEA.HI.X R16, R22, R13, RZ, 0x2, P1 ;  /* 0x0000000d16107211 */ /* 0x001fe200008f14ff */
[----:B-1----:R-:W-:Y:S04]  /*0f10*/  FMUL R0, R4, R0 ;  /* 0x0000000004007220 */ /* 0x002fe80000400000 */
[----:B------:R-:W-:Y:S01]  /*0f20*/  FFMA R3, R0, R8, R3 ;  /* 0x0000000800037223 */ /* 0x000fe20000000003 */
[C---:B------:R-:W-:Y:S01]  /*0f30*/  FFMA.SAT R4, R5.reuse, R6, 0.5 ;  /* 0x3f00000005047423 */ /* 0x040fe20000002006 */
[----:B------:R-:W4:Y:S03]  /*0f40*/  LDG.E.LTC128B R8, desc[UR4][R12.64] ;  /* 0x000000040c087981 */ /* 0x000f26000c1e1920 */
[----:B------:R-:W-:Y:S04]  /*0f50*/  FFMA.RM R4, R4, R2, 12582913 ;  /* 0x4b40000104047423 */ /* 0x000fe80000004002 */
[C---:B------:R-:W-:Y:S01]  /*0f60*/  FADD R0, R4.reuse, -12583039 ;  /* 0xcb40007f04007421 */ /* 0x040fe20000000000 */
[----:B------:R-:W-:Y:S03]  /*0f70*/  SHF.L.U32 R4, R4, 0x17, RZ ;  /* 0x0000001704047819 */ /* 0x000fe600000006ff */
[C---:B------:R-:W-:Y:S04]  /*0f80*/  FFMA R0, R5.reuse, 1.4426950216293334961, -R0 ;  /* 0x3fb8aa3b05007823 */ /* 0x040fe80000000800 */
[----:B------:R-:W-:Y:S06]  /*0f90*/  FFMA R0, R5, 1.925963033500011079e-08, R0 ;  /* 0x32a5706005007823 */ /* 0x000fec0000000000 */
[----:B------:R-:W0:Y:S02]  /*0fa0*/  MUFU.EX2 R0, R0 ;  /* 0x0000000000007308 */ /* 0x000e240000000800 */
[----:B0-----:R-:W-:Y:S01]  /*0fb0*/  FMUL R0, R4, R0 ;  /* 0x0000000004007220 */ /* 0x001fe20000400000 */
[----:B--2---:R-:W-:Y:S03]  /*0fc0*/  FADD R5, R14, -R9 ;  /* 0x800000090e057221 */ /* 0x004fe60000000000 */
[----:B---3--:R-:W-:Y:S01]  /*0fd0*/  FFMA R3, R0, R7, R3 ;  /* 0x0000000700037223 */ /* 0x008fe20000000003 */
[C---:B------:R-:W-:Y:S04]  /*0fe0*/  FFMA.SAT R4, R5.reuse, R6, 0.5 ;  /* 0x3f00000005047423 */ /* 0x040fe80000002006 */
[----:B------:R-:W-:Y:S04]  /*0ff0*/  FFMA.RM R4, R4, R2, 12582913 ;  /* 0x4b40000104047423 */ /* 0x000fe80000004002 */
[C---:B------:R-:W-:Y:S01]  /*1000*/  FADD R0, R4.reuse, -12583039 ;  /* 0xcb40007f04007421 */ /* 0x040fe20000000000 */
[----:B------:R-:W-:Y:S03]  /*1010*/  SHF.L.U32 R4, R4, 0x17, RZ ;  /* 0x0000001704047819 */ /* 0x000fe600000006ff */
[C---:B------:R-:W-:Y:S04]  /*1020*/  FFMA R0, R5.reuse, 1.4426950216293334961, -R0 ;  /* 0x3fb8aa3b05007823 */ /* 0x040fe80000000800 */
[----:B------:R-:W-:Y:S01]  /*1030*/  FFMA R0, R5, 1.925963033500011079e-08, R0 ;  /* 0x32a5706005007823 */ /* 0x000fe20000000000 */
[----:B------:R-:W-:Y:S05]  /*1040*/  MOV R5, R30 ;  /* 0x0000001e00057202 */ /* 0x000fea0000000f00 */
[----:B------:R-:W0:Y:S02]  /*1050*/  MUFU.EX2 R0, R0 ;  /* 0x0000000000007308 */ /* 0x000e240000000800 */
[----:B0-----:R-:W-:Y:S01]  /*1060*/  FMUL R0, R4, R0 ;  /* 0x0000000004007220 */ /* 0x001fe20000400000 */
[----:B------:R-:W-:Y:S03]  /*1070*/  MOV R4, R31 ;  /* 0x0000001f00047202 */ /* 0x000fe60000000f00 */
[----:B----4-:R-:W-:Y:S01]  /*1080*/  FFMA R3, R0, R8, R3 ;  /* 0x0000000800037223 */ /* 0x010fe20000000003 */
[C---:B------:R-:W-:Y:S02]  /*1090*/  LEA R31, P0, R22.reuse, R4, 0x4 ;  /* 0x00000004161f7211 */ /* 0x040fe400078020ff */
[C---:B------:R-:W-:Y:S02]  /*10a0*/  LEA R4, P2, R22.reuse, R10, 0x2 ;  /* 0x0000000a16047211 */ /* 0x040fe400078410ff */
[C---:B------:R-:W-:Y:S02]  /*10b0*/  LEA.HI.X R30, R22.reuse, R5, RZ, 0x4, P0 ;  /* 0x00000005161e7211 */ /* 0x040fe400000f24ff */
[----:B------:R-:W-:Y:S02]  /*10c0*/  LEA.HI.X R10, R22, R11, RZ, 0x2, P2 ;  /* 0x0000000b160a7211 */ /* 0x000fe400010f14ff */
[----:B------:R-:W-:Y:S02]  /*10d0*/  MOV R12, R4 ;  /* 0x00000004000c7202 */ /* 0x000fe40000000f00 */
[----:B------:R-:W-:Y:S01]  /*10e0*/  MOV R13, R10 ;  /* 0x0000000a000d7202 */ /* 0x000fe20000000f00 */
[----:B------:R-:W-:Y:S09]  /*10f0*/  BRA.U UP0, `(.L_x_446) ;  /* 0xfffffff900b87547 */ /* 0x000ff2000b83ffff */
[C---:B------:R-:W-:Y:S02]  /*1100*/  IADD3 R15, P1, PT, R31.reuse, R24, RZ ;  /* 0x000000181f0f7210 */ /* 0x040fe40007f3e0ff */
[----:B------:R-:W-:-:S03]  /*1110*/  IADD3 R12, P0, PT, R31, R26, RZ ;  /* 0x0000001a1f0c7210 */ /* 0x000fc60007f1e0ff */
[C---:B------:R-:W-:Y:S02]  /*1120*/  IMAD.X R16, R30.reuse, 0x1, R23, P1 ;  /* 0x000000011e107824 */ /* 0x040fe400008e0617 */
[----:B------:R-:W-:Y:S02]  /*1130*/  IMAD.X R13, R30, 0x1, R25, P0 ;  /* 0x000000011e0d7824 */ /* 0x000fe400000e0619 */
.L_x_445:
[----:B------:R-:W-:-:S09]  /*1140*/  UISETP.NE.AND UP0, UPT, UR7, URZ, UPT ;  /* 0x000000ff0700728c */ /* 0x000fd2000bf05270 */
[----:B------:R-:W-:Y:S05]  /*1150*/  BRA.U !UP0, `(.L_x_444) ;  /* 0x00000001086c7547 */ /* 0x000fea000b800000 */
[----:B------:R-:W-:Y:S02]  /*1160*/  HFMA2 R14, -RZ, RZ, 0, 0 ;  /* 0x00000000ff0e7431 */ /* 0x000fe400000001ff */
[----:B------:R-:W-:-:S04]  /*1170*/  IMAD.WIDE.U32 R22, R22, 0x4, RZ ;  /* 0x0000000416167825 */ /* 0x000fc800078e00ff */
[----:B------:R-:W-:Y:S01]  /*1180*/  HFMA2 R6, -RZ, RZ, 0.96630859375, -0.0022525787353515625 ;  /* 0x3bbb989dff067431 */ /* 0x000fe200000001ff */
[----:B------:R-:W-:Y:S01]  /*1190*/  MOV R8, RZ ;  /* 0x000000ff00087202 */ /* 0x000fe20000000f00 */
[----:B------:R-:W-:Y:S01]  /*11a0*/  UIADD3 UR7, UPT, UPT, -UR7, URZ, URZ ;  /* 0x000000ff07077290 */ /* 0x000fe2000fffe1ff */
[----:B------:R-:W-:-:S11]  /*11b0*/  MOV R2, 0x437c0000 ;  /* 0x437c000000027802 */ /* 0x000fd60000000f00 */
.L_x_447:
[----:B------:R-:W-:Y:S01]  /*11c0*/  IADD3 R4, P0, PT, R12, R14, RZ ;  /* 0x0000000e0c047210 */ /* 0x000fe20007f1e0ff */
[----:B------:R-:W-:Y:S03]  /*11d0*/  UIADD3 UR7, UPT, UPT, UR7, 0x1, URZ ;  /* 0x0000000107077890 */ /* 0x000fe6000fffe0ff */
[----:B------:R-:W-:Y:S01]  /*11e0*/  IADD3.X R5, PT, PT, R13, R8, RZ, P0, !PT ;  /* 0x000000080d057210 */ /* 0x000fe200007fe4ff */
[----:B------:R-:W-:Y:S01]  /*11f0*/  UISETP.NE.AND UP0, UPT, UR7, URZ, UPT ;  /* 0x000000ff0700728c */ /* 0x000fe2000bf05270 */
[----:B------:R-:W-:Y:S04]  /*1200*/  IADD3 R10, P0, PT, R15, R14, RZ ;  /* 0x0000000e0f0a7210 */ /* 0x000fe80007f1e0ff */
[----:B0-----:R-:W2:Y:S01]  /*1210*/  LDG.E.LTC128B R5, desc[UR4][R4.64] ;  /* 0x0000000404057981 */ /* 0x001ea2000c1e1920 */
[----:B------:R-:W-:Y:S02]  /*1220*/  IADD3.X R11, PT, PT, R16, R8, RZ, P0, !PT ;  /* 0x00000008100b7210 */ /* 0x000fe400007fe4ff */
[----:B------:R-:W-:Y:S03]  /*1230*/  IADD3 R14, P0, PT, R22, R14, RZ ;  /* 0x0000000e160e7210 */ /* 0x000fe60007f1e0ff */
[----:B------:R-:W3:Y:S01]  /*1240*/  LDG.E.LTC128B R7, desc[UR4][R10.64] ;  /* 0x000000040a077981 */ /* 0x000ee2000c1e1920 */
[----:B------:R-:W-:Y:S01]  /*1250*/  IADD3.X R8, PT, PT, R23, R8, RZ, P0, !PT ;  /* 0x0000000817087210 */ /* 0x000fe200007fe4ff */
[----:B--2---:R-:W-:Y:S04]  /*1260*/  FADD R5, R5, -R9 ;  /* 0x8000000905057221 */ /* 0x004fe80000000000 */
[C---:B------:R-:W-:Y:S04]  /*1270*/  FFMA.SAT R4, R5.reuse, R6, 0.5 ;  /* 0x3f00000005047423 */ /* 0x040fe80000002006 */
[----:B------:R-:W-:Y:S04]  /*1280*/  FFMA.RM R4, R4, R2, 12582913 ;  /* 0x4b40000104047423 */ /* 0x000fe80000004002 */
[C---:B------:R-:W-:Y:S01]  /*1290*/  FADD R0, R4.reuse, -12583039 ;  /* 0xcb40007f04007421 */ /* 0x040fe20000000000 */
[----:B------:R-:W-:Y:S03]  /*12a0*/  SHF.L.U32 R4, R4, 0x17, RZ ;  /* 0x0000001704047819 */ /* 0x000fe600000006ff */
[C---:B------:R-:W-:Y:S04]  /*12b0*/  FFMA R0, R5.reuse, 1.4426950216293334961, -R0 ;  /* 0x3fb8aa3b05007823 */ /* 0x040fe80000000800 */
[----:B------:R-:W-:Y:S06]  /*12c0*/  FFMA R0, R5, 1.925963033500011079e-08, R0 ;  /* 0x32a5706005007823 */ /* 0x000fec0000000000 */
[----:B------:R-:W0:Y:S02]  /*12d0*/  MUFU.EX2 R0, R0 ;  /* 0x0000000000007308 */ /* 0x000e240000000800 */
[----:B0-----:R-:W-:Y:S04]  /*12e0*/  FMUL R0, R4, R0 ;  /* 0x0000000004007220 */ /* 0x001fe80000400000 */
[----:B---3--:R-:W-:Y:S01]  /*12f0*/  FFMA R3, R0, R7, R3 ;  /* 0x0000000700037223 */ /* 0x008fe20000000003 */
[----:B------:R-:W-:Y:S09]  /*1300*/  BRA.U UP0, `(.L_x_447) ;  /* 0xfffffffd00ac7547 */ /* 0x000ff2000b83ffff */
.L_x_444:
[----:B------:R-:W-:Y:S01]  /*1310*/  VIADD R0, R3, 0x1800000 ;  /* 0x0180000003007836 */ /* 0x000fe20000000000 */
[----:B------:R-:W-:Y:S04]  /*1320*/  BSSY.RECONVERGENT B1, `(.L_x_448) ;  /* 0x000000c000017945 */ /* 0x000fe80003800200 */
[----:B------:R-:W-:-:S04]  /*1330*/  LOP3.LUT R0, R0, 0x7f800000, RZ, 0xc0, !PT ;  /* 0x7f80000000007812 */ /* 0x000fc800078ec0ff */
[----:B------:R-:W-:-:S13]  /*1340*/  ISETP.GT.U32.AND P0, PT, R0, 0x1ffffff, PT ;  /* 0x01ffffff0000780c */ /* 0x000fda0003f04070 */
[----:B------:R-:W-:Y:S05]  /*1350*/  @P0 BRA `(.L_x_449) ;  /* 0x0000000000100947 */ /* 0x000fea0003800000 */
[----:B------:R-:W-:Y:S02]  /*1360*/  MOV R5, R3 ;  /* 0x0000000300057202 */ /* 0x000fe40000000f00 */
[----:B------:R-:W-:Y:S02]  /*1370*/  MOV R4, 0x1390 ;  /* 0x0000139000047802 */ /* 0x000fe40000000f00 */
[----:B0-----:R-:W-:Y:S05]  /*1380*/  CALL.REL.NOINC `($__internal_0_$__cuda_sm20_rcp_rn_f32_slowpath) ;  /* 0x00000000003c7944 */ /* 0x001fea0003c00000 */
[----:B------:R-:W-:Y:S05]  /*1390*/  BRA `(.L_x_450) ;  /* 0x0000000000107947 */ /* 0x000fea0003800000 */
.L_x_449:
[----:B------:R-:W1:Y:S02]  /*13a0*/  MUFU.RCP R5, R3 ;  /* 0x0000000300057308 */ /* 0x000e640000001000 */
[----:B-1----:R-:W-:-:S04]  /*13b0*/  FFMA R0, R5, R3, -1 ;  /* 0xbf80000005007423 */ /* 0x002fc80000000003 */
[----:B------:R-:W-:-:S04]  /*13c0*/  FADD.FTZ R0, -R0, -RZ ;  /* 0x800000ff00007221 */ /* 0x000fc80000010100 */
[----:B------:R-:W-:-:S07]  /*13d0*/  FFMA R5, R5, R0, R5 ;  /* 0x0000000005057223 */ /* 0x000fce0000000005 */
.L_x_450:
[----:B0-----:R-:W-:Y:S05]  /*13e0*/  BSYNC.RECONVERGENT B1 ;  /* 0x0000000000017941 */ /* 0x001fea0003800200 */
.L_x_448:
[----:B------:R-:W0:Y:S01]  /*13f0*/  LDCU.64 UR8, c[0x0][0x398] ;  /* 0x00007300ff0877ac */ /* 0x000e220008000a00 */
[----:B------:R-:W1:Y:S01]  /*1400*/  LDCU.64 UR6, c[0x0][0x3a0] ;  /* 0x00007400ff0677ac */ /* 0x000e620008000a00 */
[----:B0-----:R-:W-:Y:S02]  /*1410*/  IADD3 R2, P1, PT, R19, UR8, RZ ;  /* 0x0000000813027c10 */ /* 0x001fe4000ff3e0ff */
[C---:B-1----:R-:W-:Y:S02]  /*1420*/  LEA R6, P0, R21.reuse, UR6, 0x2 ;  /* 0x0000000615067c11 */ /* 0x042fe4000f8010ff */
[----:B------:R-:W-:Y:S02]  /*1430*/  IADD3.X R3, PT, PT, R18, UR9, RZ, P1, !PT ;  /* 0x0000000912037c10 */ /* 0x000fe40008ffe4ff */
[----:B------:R-:W-:-:S03]  /*1440*/  LEA.HI.X R7, R21, UR7, R20, 0x2, P0 ;  /* 0x0000000715077c11 */ /* 0x000fc600080f1414 */
[----:B------:R-:W-:Y:S04]  /*1450*/  STG.E desc[UR4][R2.64], R9 ;  /* 0x0000000902007986 */ /* 0x000fe8000c101904 */
[----:B------:R-:W-:Y:S01]  /*1460*/  STG.E desc[UR4][R6.64], R5 ;  /* 0x0000000506007986 */ /* 0x000fe2000c101904 */
[----:B------:R-:W-:Y:S05]  /*1470*/  EXIT ;  /* 0x000000000000794d */ /* 0x000fea0003800000 */
        .weak           $__internal_0_$__cuda_sm20_rcp_rn_f32_slowpath
        .type           $__internal_0_$__cuda_sm20_rcp_rn_f32_slowpath,@function
        .size           $__internal_0_$__cuda_sm20_rcp_rn_f32_slowpath,(.L_x_502 - $__internal_0_$__cuda_sm20_rcp_rn_f32_slowpath)
$__internal_0_$__cuda_sm20_rcp_rn_f32_slowpath:
[----:B------:R-:W-:Y:S01]  /*1480*/  IMAD.SHL.U32 R2, R5, 0x2, RZ ;  /* 0x0000000205027824 */ /* 0x000fe200078e00ff */
[----:B------:R-:W-:Y:S04]  /*1490*/  BSSY.RECONVERGENT B0, `(.L_x_451) ;  /* 0x0000030000007945 */ /* 0x000fe80003800200 */
[----:B------:R-:W-:-:S04]  /*14a0*/  SHF.R.U32.HI R2, RZ, 0x18, R2 ;  /* 0x00000018ff027819 */ /* 0x000fc80000011602 */
[----:B------:R-:W-:-:S13]  /*14b0*/  ISETP.NE.U32.AND P0, PT, R2, RZ, PT ;  /* 0x000000ff0200720c */ /* 0x000fda0003f05070 */
[----:B------:R-:W-:Y:S05]  /*14c0*/  @P0 BRA `(.L_x_452) ;  /* 0x0000000000280947 */ /* 0x000fea0003800000 */
[----:B------:R-:W-:-:S04]  /*14d0*/  SHF.L.U32 R0, R5, 0x1, RZ ;  /* 0x0000000105007819 */ /* 0x000fc800000006ff */
[----:B------:R-:W-:-:S13]  /*14e0*/  ISETP.NE.AND P0, PT, R0, RZ, PT ;  /* 0x000000ff0000720c */ /* 0x000fda0003f05270 */
[----:B------:R-:W-:Y:S02]  /*14f0*/  @P0 FFMA R2, R5, 1.84467440737095516160e+19, RZ ;  /* 0x5f80000005020823 */ /* 0x000fe400000000ff */
[----:B------:R-:W-:Y:S08]  /*1500*/  @!P0 MUFU.RCP R5, R5 ;  /* 0x0000000500058308 */ /* 0x000ff00000001000 */
[----:B------:R-:W0:Y:S02]  /*1510*/  @P0 MUFU.RCP R0, R2 ;  /* 0x0000000200000308 */ /* 0x000e240000001000 */
[----:B0-----:R-:W-:-:S04]  /*1520*/  @P0 FFMA R2, R2, R0, -1 ;  /* 0xbf80000002020423 */ /* 0x001fc80000000000 */
[----:B------:R-:W-:-:S04]  /*1530*/  @P0 FADD.FTZ R2, -R2, -RZ ;  /* 0x800000ff02020221 */ /* 0x000fc80000010100 */
[----:B------:R-:W-:-:S04]  /*1540*/  @P0 FFMA R2, R0, R2, R0 ;  /* 0x0000000200020223 */ /* 0x000fc80000000000 */
[----:B------:R-:W-:Y:S01]  /*1550*/  @P0 FFMA R5, R2, 1.84467440737095516160e+19, RZ ;  /* 0x5f80000002050823 */ /* 0x000fe200000000ff */
[----:B------:R-:W-:Y:S05]  /*1560*/  BRA `(.L_x_453) ;  /* 0x0000000000887947 */ /* 0x000fea0003800000 */
.L_x_452:
[----:B------:R-:W-:-:S04]  /*1570*/  IADD3 R0, PT, PT, R2, -0xfd, RZ ;  /* 0xffffff0302007810 */ /* 0x000fc80007ffe0ff */
[----:B------:R-:W-:-:S13]  /*1580*/  ISETP.GT.U32.AND P0, PT, R0, 0x1, PT ;  /* 0x000000010000780c */ /* 0x000fda0003f04070 */
[----:B------:R-:W-:Y:S05]  /*1590*/  @P0 BRA `(.L_x_454) ;  /* 0x0000000000780947 */ /* 0x000fea0003800000 */
[----:B------:R-:W-:Y:S01]  /*15a0*/  LOP3.LUT R6, R5, 0x7fffff, RZ, 0xc0, !PT ;  /* 0x007fffff05067812 */ /* 0x000fe200078ec0ff */
[----:B------:R-:W-:Y:S02]  /*15b0*/  IMAD.MOV.U32 R3, RZ, RZ, 0x3 ;  /* 0x00000003ff037424 */ /* 0x000fe400078e00ff */
[----:B------:R-:W-:Y:S01]  /*15c0*/  VIADD R2, R2, 0xffffff04 ;  /* 0xffffff0402027836 */ /* 0x000fe20000000000 */
[----:B------:R-:W-:Y:S02]  /*15d0*/  LOP3.LUT R6, R6, 0x3f800000, RZ, 0xfc, !PT ;  /* 0x3f80000006067812 */ /* 0x000fe400078efcff */
[----:B------:R-:W-:Y:S02]  /*15e0*/  SHF.L.U32 R3, R3, R0, RZ ;  /* 0x0000000003037219 */ /* 0x000fe400000006ff */
[----:B------:R-:W0:Y:S02]  /*15f0*/  MUFU.RCP R7, R6 ;  /* 0x0000000600077308 */ /* 0x000e240000001000 */
[----:B0-----:R-:W-:-:S04]  /*1600*/  FFMA R6, R6, R7, -1 ;  /* 0xbf80000006067423 */ /* 0x001fc80000000007 */
[----:B------:R-:W-:-:S04]  /*1610*/  FADD.FTZ R6, -R6, -RZ ;  /* 0x800000ff06067221 */ /* 0x000fc80000010100 */
[CCC-:B------:R-:W-:Y:S01]  /*1620*/  FFMA.RM R8, R7.reuse, R6.reuse, R7.reuse ;  /* 0x0000000607087223 */ /* 0x1c0fe20000004007 */
[----:B------:R-:W-:-:S04]  /*1630*/  FFMA.RP R6, R7, R6, R7 ;  /* 0x0000000607067223 */ /* 0x000fc80000008007 */
[C---:B------:R-:W-:Y:S02]  /*1640*/  LOP3.LUT R7, R8.reuse, 0x7fffff, RZ, 0xc0, !PT ;  /* 0x007fffff08077812 */ /* 0x040fe400078ec0ff */
[----:B------:R-:W-:Y:S02]  /*1650*/  FSETP.NEU.FTZ.AND P0, PT, R8, R6, PT ;  /* 0x000000060800720b */ /* 0x000fe40003f1d000 */
[----:B------:R-:W-:Y:S02]  /*1660*/  LOP3.LUT R7, R7, 0x800000, RZ, 0xfc, !PT ;  /* 0x0080000007077812 */ /* 0x000fe400078efcff */
[----:B------:R-:W-:Y:S02]  /*1670*/  SEL R6, RZ, 0xffffffff, !P0 ;  /* 0xffffffffff067807 */ /* 0x000fe40004000000 */
[----:B------:R-:W-:Y:S02]  /*1680*/  LOP3.LUT R3, R3, R7, RZ, 0xc0, !PT ;  /* 0x0000000703037212 */ /* 0x000fe400078ec0ff */
[----:B------:R-:W-:Y:S01]  /*1690*/  SHF.R.U32.HI R2, RZ, R2, R7 ;  /* 0x00000002ff027219 */ /* 0x000fe20000011607 */
[----:B------:R-:W-:Y:S01]  /*16a0*/  IMAD.MOV R6, RZ, RZ, -R6 ;  /* 0x000000ffff067224 */ /* 0x000fe200078e0a06 */
[----:B------:R-:W-:-:S04]  /*16b0*/  SHF.R.U32.HI R3, RZ, R0, R3 ;  /* 0x00000000ff037219 */ /* 0x000fc80000011603 */
[----:B------:R-:W-:Y:S02]  /*16c0*/  LOP3.LUT P1, RZ, R6, R0, R7, 0xf8, !PT ;  /* 0x0000000006ff7212 */ /* 0x000fe4000782f807 */
[C---:B------:R-:W-:Y:S02]  /*16d0*/  LOP3.LUT P2, RZ, R3.reuse, 0x1, RZ, 0xc0, !PT ;  /* 0x0000000103ff7812 */ /* 0x040fe4000784c0ff */
[----:B------:R-:W-:-:S04]  /*16e0*/  LOP3.LUT P0, RZ, R3, 0x2, RZ, 0xc0, !PT ;  /* 0x0000000203ff7812 */ /* 0x000fc8000780c0ff */
[----:B------:R-:W-:-:S04]  /*16f0*/  PLOP3.LUT P0, PT, P2, P1, P0, 0xe0, 0x0 ;  /* 0x000000000000781c */ /* 0x000fc80001703c00 */
[----:B------:R-:W-:Y:S02]  /*1700*/  SEL R0, RZ, 0x1, !P0 ;  /* 0x00000001ff007807 */ /* 0x000fe40004000000 */
[----:B------:R-:W-:-:S03]  /*1710*/  LOP3.LUT P0, RZ, R5, 0x7fffff, RZ, 0xc0, !PT ;  /* 0x007fffff05ff7812 */ /* 0x000fc6000780c0ff */
[----:B------:R-:W-:-:S05]  /*1720*/  IMAD.MOV R0, RZ, RZ, -R0 ;  /* 0x000000ffff007224 */ /* 0x000fca00078e0a00 */
[----:B------:R-:W-:-:S13]  /*1730*/  ISETP.GE.AND P1, PT, R0, RZ, PT ;  /* 0x000000ff0000720c */ /* 0x000fda0003f26270 */
[----:B------:R-:W-:-:S04]  /*1740*/  @!P1 VIADD R2, R2, 0x1 ;  /* 0x0000000102029836 */ /* 0x000fc80000000000 */
[----:B------:R-:W-:-:S05]  /*1750*/  @!P0 IMAD.SHL.U32 R2, R2, 0x2, RZ ;  /* 0x0000000202028824 */ /* 0x000fca00078e00ff */
[----:B------:R-:W-:Y:S01]  /*1760*/  LOP3.LUT R5, R2, 0x80000000, R5, 0xf8, !PT ;  /* 0x8000000002057812 */ /* 0x000fe200078ef805 */
[----:B------:R-:W-:Y:S05]  /*1770*/  BRA `(.L_x_453) ;  /* 0x0000000000047947 */ /* 0x000fea0003800000 */
.L_x_454:
[----:B------:R-:W0:Y:S02]  /*1780*/  MUFU.RCP R5, R5 ;  /* 0x0000000500057308 */ /* 0x000e240000001000 */
.L_x_453:
[----:B------:R-:W-:Y:S05]  /*1790*/  BSYNC.RECONVERGENT B0 ;  /* 0x0000000000007941 */ /* 0x000fea0003800200 */
.L_x_451:
[----:B------:R-:W-:Y:S01]  /*17a0*/  HFMA2 R3, -RZ, RZ, 0, 0 ;  /* 0x00000000ff037431 */ /* 0x000fe200000001ff */
[----:B------:R-:W-:-:S04]  /*17b0*/  MOV R2, R4 ;  /* 0x0000000400027202 */ /* 0x000fc80000000f00 */
[----:B0-----:R-:W-:Y:S05]  /*17c0*/  RET.REL.NODEC R2 `(_ZN7cutlass6KernelINS_9reduction6kernel26ApplySoftmaxFinalReductionIfffNS_4gemm9GemmShapeILi128ELi128ELi32EEELb0EEEEEvNT_6ParamsE) ;  /* 0xffffffe8020c7950 */ /* 0x001fea0003c3ffff */
.L_x_455:
        /* <DEDUP_REMOVED lines=11> */
.L_x_502:


//--------------------- .text._ZN7cutlass6KernelINS_4gemm6kernel23GemmWithEpilogueVisitorINS1_11threadblock13MmaMultistageINS1_9GemmShapeILi128ELi128ELi32EEENS_9transform11threadblock28PredicatedTileAccessIteratorINS_11MatrixShapeILi128ELi32EEENS_6half_tENS_6layout8RowMajorELi1ENS8_29PitchLinearWarpRakedThreadMapINS_16PitchLinearShapeILi32ELi128EEELi128ENSH_ILi4ELi8EEELi8EEENS_5ArrayISD_Li8ELb0EEELb0ENSE_9NoPermuteEEENS9_25RegularTileAccessIteratorISC_SD_NSE_37RowMajorTensorOpMultiplicandCrosswiseILi16ELi32EEELi0ESK_Li16EEELNS_4arch14CacheOperation4KindE1ENSA_INSB_ILi32ELi128EEESD_NSE_11ColumnMajorELi0ESK_SM_Lb0ESN_EENSP_ISW_SD_NSE_40ColumnMajorTensorOpMultiplicandCrosswiseILi16ELi32EEELi1ESK_Li16EEELSV_1EfSF_NS4_9MmaPolicyINS1_4warp11MmaTensorOpINS6_ILi64ELi64ELi32EEESD_SR_SD_S10_fSF_NS13_17MmaTensorOpPolicyINST_3MmaINS6_ILi16ELi8ELi16EEELi32ESD_SF_SD_SX_fSF_NST_13OpMultiplyAddEEENSB_ILi1ELi1EEEEELi1ELb0EbEENSB_ILi0ELi0EEES1E_Li1EEELi3ELNS1_23SharedMemoryClearOptionE0EbEENS_8epilogue11threadblock19EpilogueWithVisitorINS1J_22EpilogueVisitorSoftmaxIS7_Li128ENS1J_22PredicatedTileIteratorINS1J_26OutputTileOptimalThreadMapINS1J_15OutputTileShapeILi128ELi8ELi2ELi1ELi1EEENS1O_ILi1ELi8ELi1ELi1ELi8EEELi128ELi8ELi16EEESD_Lb0ESN_Lb0EEEffffNS1I_6thread17LinearCombinationISD_Li8EffLNS1T_9ScaleType4KindE0ELNS_15FloatRoundStyleE2ESD_EELb0EEES7_S1D_Li1ENS1I_4warp24FragmentIteratorTensorOpIS15_S18_fNSL_IfLi4ELb1EEESF_EENS20_25TileIteratorTensorOpMixedIS15_S18_fLi32ELi16ELi8ELi8ELb0EEENS1J_23SharedLoadIteratorMixedINS1R_18CompactedThreadMapEfLi32ELi16ELi8ELi8ELb0EEENSB_ILi0ELi8EEELi2ELi1EEENS4_37GemmBatchedIdentityThreadblockSwizzleEEEEEvNT_6ParamsE --------------------------
	.section	.text._ZN7cutlass6KernelINS_4gemm6kernel23GemmWithEpilogueVisitorINS1_11threadblock13MmaMultistageINS1_9GemmShapeILi128ELi128ELi32EEENS_9transform11threadblock28PredicatedTileAccessIteratorINS_11MatrixShapeILi128ELi32EEENS_6half_tENS_6layout8RowMajorELi1ENS8_29PitchLinearWarpRakedThreadMapINS_16PitchLinearShapeILi32ELi128EEELi128ENSH_ILi4ELi8EEELi8EEENS_5ArrayISD_Li8ELb0EEELb0ENSE_9NoPermuteEEENS9_25RegularTileAccessIteratorISC_SD_NSE_37RowMajorTensorOpMultiplicandCrosswiseILi16ELi32EEELi0ESK_Li16EEELNS_4arch14CacheOperation4KindE1ENSA_INSB_ILi32ELi128EEESD_NSE_11ColumnMajorELi0ESK_SM_Lb0ESN_EENSP_ISW_SD_NSE_40ColumnMajorTensorOpMultiplicandCrosswiseILi16ELi32EEELi1ESK_Li16EEELSV_1EfSF_NS4_9MmaPolicyINS1_4warp11MmaTensorOpINS6_ILi64ELi64ELi32EEESD_SR_SD_S10_fSF_NS13_17MmaTensorOpPolicyINST_3MmaINS6_ILi16ELi8ELi16EEELi32ESD_SF_SD_SX_fSF_NST_13OpMultiplyAddEEENSB_ILi1ELi1EEEEELi1ELb0EbEENSB_ILi0ELi0EEES1E_Li1EEELi3ELNS1_23SharedMemoryClearOptionE0EbEENS_8epilogue11threadblock19EpilogueWithVisitorINS1J_22EpilogueVisitorSoftmaxIS7_Li128ENS1J_22PredicatedTileIteratorINS1J_26OutputTileOptimalThreadMapINS1J_15OutputTileShapeILi128ELi8ELi2ELi1ELi1EEENS1O_ILi1ELi8ELi1ELi1ELi8EEELi128ELi8ELi16EEESD_Lb0ESN_Lb0EEEffffNS1I_6thread17LinearCombinationISD_Li8EffLNS1T_9ScaleType4KindE0ELNS_15FloatRoundStyleE2ESD_EELb0EEES7_S1D_Li1ENS1I_4warp24FragmentIteratorTensorOpIS15_S18_fNSL_IfLi4ELb1EEESF_EENS20_25TileIteratorTensorOpMixedIS15_S18_fLi32ELi16ELi8ELi8ELb0EEENS1J_23SharedLoadIteratorMixedINS1R_18CompactedThreadMapEfLi32ELi16ELi8ELi8ELb0EEENSB_ILi0ELi8EEELi2ELi1EEENS4_37GemmBatchedIdentityThreadblockSwizzleEEEEEvNT_6ParamsE,"ax",@progbits
	.align	128
.text._ZN7cutlass6KernelINS_4gemm6kernel23GemmWithEpilogueVisitorINS1_11threadblock13MmaMultistageINS1_9GemmShapeILi128ELi128ELi32EEENS_9transform11threadblock28PredicatedTileAccessIteratorINS_11MatrixShapeILi128ELi32EEENS_6half_tENS_6layout8RowMajorELi1ENS8_29PitchLinearWarpRakedThreadMapINS_16PitchLinearShapeILi32ELi128EEELi128ENSH_ILi4ELi8EEELi8EEENS_5ArrayISD_Li8ELb0EEELb0ENSE_9NoPermuteEEENS9_25RegularTileAccessIteratorISC_SD_NSE_37RowMajorTensorOpMultiplicandCrosswiseILi16ELi32EEELi0ESK_Li16EEELNS_4arch14CacheOperation4KindE1ENSA_INSB_ILi32ELi128EEESD_NSE_11ColumnMajorELi0ESK_SM_Lb0ESN_EENSP_ISW_SD_NSE_40ColumnMajorTensorOpMultiplicandCrosswiseILi16ELi32EEELi1ESK_Li16EEELSV_1EfSF_NS4_9MmaPolicyINS1_4warp11MmaTensorOpINS6_ILi64ELi64ELi32EEESD_SR_SD_S10_fSF_NS13_17MmaTensorOpPolicyINST_3MmaINS6_ILi16ELi8ELi16EEELi32ESD_SF_SD_SX_fSF_NST_13OpMultiplyAddEEENSB_ILi1ELi1EEEEELi1ELb0EbEENSB_ILi0ELi0EEES1E_Li1EEELi3ELNS1_23SharedMemoryClearOptionE0EbEENS_8epilogue11threadblock19EpilogueWithVisitorINS1J_22EpilogueVisitorSoftmaxIS7_Li128ENS1J_22PredicatedTileIteratorINS1J_26OutputTileOptimalThreadMapINS1J_15OutputTileShapeILi128ELi8ELi2ELi1ELi1EEENS1O_ILi1ELi8ELi1ELi1ELi8EEELi128ELi8ELi16EEESD_Lb0ESN_Lb0EEEffffNS1I_6thread17LinearCombinationISD_Li8EffLNS1T_9ScaleType4KindE0ELNS_15FloatRoundStyleE2ESD_EELb0EEES7_S1D_Li1ENS1I_4warp24FragmentIteratorTensorOpIS15_S18_fNSL_IfLi4ELb1EEESF_EENS20_25TileIteratorTensorOpMixedIS15_S18_fLi32ELi16ELi8ELi8ELb0EEENS1J_23SharedLoadIteratorMixedINS1R_18CompactedThreadMapEfLi32ELi16ELi8ELi8ELb0EEENSB_ILi0ELi8EEELi2ELi1EEENS4_37GemmBatchedIdentityThreadblockSwizzleEEEEEvNT_6ParamsE:
        .type           _ZN7cutlass6KernelINS_4gemm6kernel23GemmWithEpilogueVisitorINS1_11threadblock13MmaMultistageINS1_9GemmShapeILi128ELi128ELi32EEENS_9transform11threadblock28PredicatedTileAccessIteratorINS_11MatrixShapeILi128ELi32EEENS_6half_tENS_6layout8RowMajorELi1ENS8_29PitchLinearWarpRakedThreadMapINS_16PitchLinearShapeILi32ELi128EEELi128ENSH_ILi4ELi8EEELi8EEENS_5ArrayISD_Li8ELb0EEELb0ENSE_9NoPermuteEEENS9_25RegularTileAccessIteratorISC_SD_NSE_37RowMajorTensorOpMultiplicandCrosswiseILi16ELi32EEELi0ESK_Li16EEELNS_4arch14CacheOperation4KindE1ENSA_INSB_ILi32ELi128EEESD_NSE_11ColumnMajorELi0ESK_SM_Lb0ESN_EENSP_ISW_SD_NSE_40ColumnMajorTensorOpMultiplicandCrosswiseILi16ELi32EEELi1ESK_Li16EEELSV_1EfSF_NS4_9MmaPolicyINS1_4warp11MmaTensorOpINS6_ILi64ELi64ELi32EEESD_SR_SD_S10_fSF_NS13_17MmaTensorOpPolicyINST_3MmaINS6_ILi16ELi8ELi16EEELi32ESD_SF_SD_SX_fSF_NST_13OpMultiplyAddEEENSB_ILi1ELi1EEEEELi1ELb0EbEENSB_ILi0ELi0EEES1E_Li1EEELi3ELNS1_23SharedMemoryClearOptionE0EbEENS_8epilogue11threadblock19EpilogueWithVisitorINS1J_22EpilogueVisitorSoftmaxIS7_Li128ENS1J_22PredicatedTileIteratorINS1J_26OutputTileOptimalThreadMapINS1J_15OutputTileShapeILi128ELi8ELi2ELi1ELi1EEENS1O_ILi1ELi8ELi1ELi1ELi8EEELi128ELi8ELi16EEESD_Lb0ESN_Lb0EEEffffNS1I_6thread17LinearCombinationISD_Li8EffLNS1T_9ScaleType4KindE0ELNS_15FloatRoundStyleE2ESD_EELb0EEES7_S1D_Li1ENS1I_4warp24FragmentIteratorTensorOpIS15_S18_fNSL_IfLi4ELb1EEESF_EENS20_25TileIteratorTensorOpMixedIS15_S18_fLi32ELi16ELi8ELi8ELb0EEENS1J_23SharedLoadIteratorMixedINS1R_18CompactedThreadMapEfLi32ELi16ELi8ELi8ELb0EEENSB_ILi0ELi8EEELi2ELi1EEENS4_37GemmBatchedIdentityThreadblockSwizzleEEEEEvNT_6ParamsE,@function
        .size           _ZN7cutlass6KernelINS_4gemm6kernel23GemmWithEpilogueVisitorINS1_11threadblock13MmaMultistageINS1_9GemmShapeILi128ELi128ELi32EEENS_9transform11threadblock28PredicatedTileAccessIteratorINS_11MatrixShapeILi128ELi32EEENS_6half_tENS_6layout8RowMajorELi1ENS8_29PitchLinearWarpRakedThreadMapINS_16PitchLinearShapeILi32ELi128EEELi128ENSH_ILi4ELi8EEELi8EEENS_5ArrayISD_Li8ELb0EEELb0ENSE_9NoPermuteEEENS9_25RegularTileAccessIteratorISC_SD_NSE_37RowMajorTensorOpMultiplicandCrosswiseILi16ELi32EEELi0ESK_Li16EEELNS_4arch14CacheOperation4KindE1ENSA_INSB_ILi32ELi128EEESD_NSE_11ColumnMajorELi0ESK_SM_Lb0ESN_EENSP_ISW_SD_NSE_40ColumnMajorTensorOpMultiplicandCrosswiseILi16ELi32EEELi1ESK_Li16EEELSV_1EfSF_NS4_9MmaPolicyINS1_4warp11MmaTensorOpINS6_ILi64ELi64ELi32EEESD_SR_SD_S10_fSF_NS13_17MmaTensorOpPolicyINST_3MmaINS6_ILi16ELi8ELi16EEELi32ESD_SF_SD_SX_fSF_NST_13OpMultiplyAddEEENSB_ILi1ELi1EEEEELi1ELb0EbEENSB_ILi0ELi0EEES1E_Li1EEELi3ELNS1_23SharedMemoryClearOptionE0EbEENS_8epilogue11threadblock19EpilogueWithVisitorINS1J_22EpilogueVisitorSoftmaxIS7_Li128ENS1J_22PredicatedTileIteratorINS1J_26OutputTileOptimalThreadMapINS1J_15OutputTileShapeILi128ELi8ELi2ELi1ELi1EEENS1O_ILi1ELi8ELi1ELi1ELi8EEELi128ELi8ELi16EEESD_Lb0ESN_Lb0EEEffffNS1I_6thread17LinearCombinationISD_Li8EffLNS1T_9ScaleType4KindE0ELNS_15FloatRoundStyleE2ESD_EELb0EEES7_S1D_Li1ENS1I_4warp24FragmentIteratorTensorOpIS15_S18_fNSL_IfLi4ELb1EEESF_EENS20_25TileIteratorTensorOpMixedIS15_S18_fLi32ELi16ELi8ELi8ELb0EEENS1J_23SharedLoadIteratorMixedINS1R_18CompactedThreadMapEfLi32ELi16ELi8ELi8ELb0EEENSB_ILi0ELi8EEELi2ELi1EEENS4_37GemmBatchedIdentityThreadblockSwizzleEEEEEvNT_6ParamsE,(.L_x_504 - _ZN7cutlass6KernelINS_4gemm6kernel23GemmWithEpilogueVisitorINS1_11threadblock13MmaMultistageINS1_9GemmShapeILi128ELi128ELi32EEENS_9transform11threadblock28PredicatedTileAccessIteratorINS_11MatrixShapeILi128ELi32EEENS_6half_tENS_6layout8RowMajorELi1ENS8_29PitchLinearWarpRakedThreadMapINS_16PitchLinearShapeILi32ELi128EEELi128ENSH_ILi4ELi8EEELi8EEENS_5ArrayISD_Li8ELb0EEELb0ENSE_9NoPermuteEEENS9_25RegularTileAccessIteratorISC_SD_NSE_37RowMajorTensorOpMultiplicandCrosswiseILi16ELi32EEELi0ESK_Li16EEELNS_4arch14CacheOperation4KindE1ENSA_INSB_ILi32ELi128EEESD_NSE_11ColumnMajorELi0ESK_SM_Lb0ESN_EENSP_ISW_SD_NSE_40ColumnMajorTensorOpMultiplicandCrosswiseILi16ELi32EEELi1ESK_Li16EEELSV_1EfSF_NS4_9MmaPolicyINS1_4warp11MmaTensorOpINS6_ILi64ELi64ELi32EEESD_SR_SD_S10_fSF_NS13_17MmaTensorOpPolicyINST_3MmaINS6_ILi16ELi8ELi16EEELi32ESD_SF_SD_SX_fSF_NST_13OpMultiplyAddEEENSB_ILi1ELi1EEEEELi1ELb0EbEENSB_ILi0ELi0EEES1E_Li1EEELi3ELNS1_23SharedMemoryClearOptionE0EbEENS_8epilogue11threadblock19EpilogueWithVisitorINS1J_22EpilogueVisitorSoftmaxIS7_Li128ENS1J_22PredicatedTileIteratorINS1J_26OutputTileOptimalThreadMapINS1J_15OutputTileShapeILi128ELi8ELi2ELi1ELi1EEENS1O_ILi1ELi8ELi1ELi1ELi8EEELi128ELi8ELi16EEESD_Lb0ESN_Lb0EEEffffNS1I_6thread17LinearCombinationISD_Li8EffLNS1T_9ScaleType4KindE0ELNS_15FloatRoundStyleE2ESD_EELb0EEES7_S1D_Li1ENS1I_4warp24FragmentIteratorTensorOpIS15_S18_fNSL_IfLi4ELb1EEESF_EENS20_25TileIteratorTensorOpMixedIS15_S18_fLi32ELi16ELi8ELi8ELb0EEENS1J_23SharedLoadIteratorMixedINS1R_18CompactedThreadMapEfLi32ELi16ELi8ELi8ELb0EEENSB_ILi0ELi8EEELi2ELi1EEENS4_37GemmBatchedIdentityThreadblockSwizzleEEEEEvNT_6ParamsE)
        .other          _ZN7cutlass6KernelINS_4gemm6kernel23GemmWithEpilogueVisitorINS1_11threadblock13MmaMultistageINS1_9GemmShapeILi128ELi128ELi32EEENS_9transform11threadblock28PredicatedTileAccessIteratorINS_11MatrixShapeILi128ELi32EEENS_6half_tENS_6layout8RowMajorELi1ENS8_29PitchLinearWarpRakedThreadMapINS_16PitchLinearShapeILi32ELi128EEELi128ENSH_ILi4ELi8EEELi8EEENS_5ArrayISD_Li8ELb0EEELb0ENSE_9NoPermuteEEENS9_25RegularTileAccessIteratorISC_SD_NSE_37RowMajorTensorOpMultiplicandCrosswiseILi16ELi32EEELi0ESK_Li16EEELNS_4arch14CacheOperation4KindE1ENSA_INSB_ILi32ELi128EEESD_NSE_11ColumnMajorELi0ESK_SM_Lb0ESN_EENSP_ISW_SD_NSE_40ColumnMajorTensorOpMultiplicandCrosswiseILi16ELi32EEELi1ESK_Li16EEELSV_1EfSF_NS4_9MmaPolicyINS1_4warp11MmaTensorOpINS6_ILi64ELi64ELi32EEESD_SR_SD_S10_fSF_NS13_17MmaTensorOpPolicyINST_3MmaINS6_ILi16ELi8ELi16EEELi32ESD_SF_SD_SX_fSF_NST_13OpMultiplyAddEEENSB_ILi1ELi1EEEEELi1ELb0EbEENSB_ILi0ELi0EEES1E_Li1EEELi3ELNS1_23SharedMemoryClearOptionE0EbEENS_8epilogue11threadblock19EpilogueWithVisitorINS1J_22EpilogueVisitorSoftmaxIS7_Li128ENS1J_22PredicatedTileIteratorINS1J_26OutputTileOptimalThreadMapINS1J_15OutputTileShapeILi128ELi8ELi2ELi1ELi1EEENS1O_ILi1ELi8ELi1ELi1ELi8EEELi128ELi8ELi16EEESD_Lb0ESN_Lb0EEEffffNS1I_6thread17LinearCombinationISD_Li8EffLNS1T_9ScaleType4KindE0ELNS_15FloatRoundStyleE2ESD_EELb0EEES7_S1D_Li1ENS1I_4warp24FragmentIteratorTensorOpIS15_S18_fNSL_IfLi4ELb1EEESF_EENS20_25TileIteratorTensorOpMixedIS15_S18_fLi32ELi16ELi8ELi8ELb0EEENS1J_23SharedLoadIteratorMixedINS1R_18CompactedThreadMapEfLi32ELi16ELi8ELi8ELb0EEENSB_ILi0ELi8EEELi2ELi1EEENS4_37GemmBatchedIdentityThreadblockSwizzleEEEEEvNT_6ParamsE,@"STO_CUDA_ENTRY STV_DEFAULT"
_ZN7cutlass6KernelINS_4gemm6kernel23GemmWithEpilogueVisitorINS1_11threadblock13MmaMultistageINS1_9GemmShapeILi128ELi128ELi32EEENS_9transform11threadblock28PredicatedTileAccessIteratorINS_11MatrixShapeILi128ELi32EEENS_6half_tENS_6layout8RowMajorELi1ENS8_29PitchLinearWarpRakedThreadMapINS_16PitchLinearShapeILi32ELi128EEELi128ENSH_ILi4ELi8EEELi8EEENS_5ArrayISD_Li8ELb0EEELb0ENSE_9NoPermuteEEENS9_25RegularTileAccessIteratorISC_SD_NSE_37RowMajorTensorOpMultiplicandCrosswiseILi16ELi32EEELi0ESK_Li16EEELNS_4arch14CacheOperation4KindE1ENSA_INSB_ILi32ELi128EEESD_NSE_11ColumnMajorELi0ESK_SM_Lb0ESN_EENSP_ISW_SD_NSE_40ColumnMajorTensorOpMultiplicandCrosswiseILi16ELi32EEELi1ESK_Li16EEELSV_1EfSF_NS4_9MmaPolicyINS1_4warp11MmaTensorOpINS6_ILi64ELi64ELi32EEESD_SR_SD_S10_fSF_NS13_17MmaTensorOpPolicyINST_3MmaINS6_ILi16ELi8ELi16EEELi32ESD_SF_SD_SX_fSF_NST_13OpMultiplyAddEEENSB_ILi1ELi1EEEEELi1ELb0EbEENSB_ILi0ELi0EEES1E_Li1EEELi3ELNS1_23SharedMemoryClearOptionE0EbEENS_8epilogue11threadblock19EpilogueWithVisitorINS1J_22EpilogueVisitorSoftmaxIS7_Li128ENS1J_22PredicatedTileIteratorINS1J_26OutputTileOptimalThreadMapINS1J_15OutputTileShapeILi128ELi8ELi2ELi1ELi1EEENS1O_ILi1ELi8ELi1ELi1ELi8EEELi128ELi8ELi16EEESD_Lb0ESN_Lb0EEEffffNS1I_6thread17LinearCombinationISD_Li8EffLNS1T_9ScaleType4KindE0ELNS_15FloatRoundStyleE2ESD_EELb0EEES7_S1D_Li1ENS1I_4warp24FragmentIteratorTensorOpIS15_S18_fNSL_IfLi4ELb1EEESF_EENS20_25TileIteratorTensorOpMixedIS15_S18_fLi32ELi16ELi8ELi8ELb0EEENS1J_23SharedLoadIteratorMixedINS1R_18CompactedThreadMapEfLi32ELi16ELi8ELi8ELb0EEENSB_ILi0ELi8EEELi2ELi1EEENS4_37GemmBatchedIdentityThreadblockSwizzleEEEEEvNT_6ParamsE:
[----:B------:R-:W-:Y:S01]  /*0000*/  LDC R1, c[0x0][0x37c] ;  /* 0x0000df00ff017b82 */ /* 0x000fe20000000800 */
[----:B------:R-:W1:Y:S07]  /*0010*/  S2R R7, SR_CTAID.Y ;  /* 0x0000000000077919 */ /* 0x000e6e0000002600 */
[----:B------:R-:W2:Y:S01]  /*0020*/  LDC R14, c[0x0][0x398] ;  /* 0x0000e600ff0e7b82 */ /* 0x000ea20000000800 */
[----:B------:R-:W-:Y:S01]  /*0030*/  IMAD.MOV.U32 R5, RZ, RZ, -0x1 ;  /* 0xffffffffff057424 */ /* 0x000fe200078e00ff */
[----:B------:R-:W3:Y:S01]  /*0040*/  LDCU UR5, c[0x0][0x390] ;  /* 0x00007200ff0577ac */ /* 0x000ee20008000800 */
[----:B------:R-:W4:Y:S01]  /*0050*/  S2R R3, SR_CTAID.X ;  /* 0x0000000000037919 */ /* 0x000f220000002500 */
[----:B------:R-:W5:Y:S02]  /*0060*/  LDCU UR4, c[0x0][0x38c] ;  /* 0x00007180ff0477ac */ /* 0x000f640008000800 */
[----:B--2---:R-:W-:-:S02]  /*0070*/  SHF.L.U32 R0, R5, R14, RZ ;  /* 0x0000000e05007219 */ /* 0x004fc400000006ff */
[----:B-1----:R-:W-:Y:S02]  /*0080*/  SHF.L.U32 R6, R7, R14, RZ ;  /* 0x0000000e07067219 */ /* 0x002fe400000006ff */
[----:B----4-:R-:W-:Y:S02]  /*0090*/  LOP3.LUT R5, R3, R0, RZ, 0x30, !PT ;  /* 0x0000000003057212 */ /* 0x010fe400078e30ff */
[----:B------:R-:W-:-:S03]  /*00a0*/  SHF.R.U32.HI R14, RZ, R14, R3 ;  /* 0x0000000eff0e7219 */ /* 0x000fc60000011603 */
[----:B------:R-:W-:-:S05]  /*00b0*/  IMAD.IADD R6, R6, 0x1, R5 ;  /* 0x0000000106067824 */ /* 0x000fca00078e0205 */
[----:B---3--:R-:W-:-:S04]  /*00c0*/  ISETP.GE.AND P0, PT, R6, UR5, PT ;  /* 0x0000000506007c0c */ /* 0x008fc8000bf06270 */
[----:B-----5:R-:W-:-:S13]  /*00d0*/  ISETP.GE.OR P0, PT, R14, UR4, P0 ;  /* 0x000000040e007c0c */ /* 0x020fda0008706670 */
[----:B------:R-:W-:Y:S05]  /*00e0*/  @P0 EXIT ;  /* 0x000000000000094d */ /* 0x000fea0003800000 */
[----:B------:R-:W1:Y:S01]  /*00f0*/  LDCU UR9, c[0x0][0x460] ;  /* 0x00008c00ff0977ac */ /* 0x000e620008000800 */
[----:B------:R-:W2:Y:S01]  /*0100*/  S2R R0, SR_CTAID.Z ;  /* 0x0000000000007919 */ /* 0x000ea20000002700 */
[----:B------:R-:W3:Y:S01]  /*0110*/  LDCU UR8, c[0x0][0x388] ;  /* 0x00007100ff0877ac */ /* 0x000ee20008000800 */
[----:B------:R-:W4:Y:S01]  /*0120*/  LDCU.64 UR6, c[0x0][0x470] ;  /* 0x00008e00ff0677ac */ /* 0x000f220008000a00 */
[----:B------:R-:W5:Y:S01]  /*0130*/  LDCU.64 UR4, c[0x0][0x478] ;  /* 0x00008f00ff0477ac */ /* 0x000f620008000a00 */
[----:B------:R-:W2:Y:S01]  /*0140*/  LDCU.64 UR12, c[0x0][0x358] ;  /* 0x00006b00ff0c77ac */ /* 0x000ea20008000a00 */
[----:B-1----:R-:W-:Y:S01]  /*0150*/  UISETP.GT.U32.AND UP0, UPT, UR9, 0x1, UPT ;  /* 0x000000010900788c */ /* 0x002fe2000bf04070 */
[----:B---3--:R-:W-:Y:S02]  /*0160*/  MOV R10, UR8 ;  /* 0x00000008000a7c02 */ /* 0x008fe40008000f00 */
[----:B----4-:R-:W-:Y:S01]  /*0170*/  MOV R12, UR6 ;  /* 0x00000006000c7c02 */ /* 0x010fe20008000f00 */
[----:B------:R-:W-:Y:S01]  /*0180*/  IMAD.U32 R13, RZ, RZ, UR7 ;  /* 0x00000007ff0d7e24 */ /* 0x000fe2000f8e00ff */
[----:B-----5:R-:W-:Y:S01]  /*0190*/  MOV R20, UR4 ;  /* 0x0000000400147c02 */ /* 0x020fe20008000f00 */
[----:B------:R-:W-:-:S03]  /*01a0*/  IMAD.U32 R21, RZ, RZ, UR5 ;  /* 0x00000005ff157e24 */ /* 0x000fc6000f8e00ff */
[----:B------:R-:W-:Y:S05]  /*01b0*/  BRA.U UP0, `(.L_x_456) ;  /* 0x0000000100207547 */ /* 0x000fea000b800000 */
[----:B------:R-:W1:Y:S01]  /*01c0*/  LDC R2, c[0x0][0x394] ;  /* 0x0000e500ff027b82 */ /* 0x000e620000000800 */
[----:B--2---:R-:W-:-:S07]  /*01d0*/  IADD3 R3, PT, PT, R0, 0x1, RZ ;  /* 0x0000000100037810 */ /* 0x004fce0007ffe0ff */
[----:B------:R-:W2:Y:S01]  /*01e0*/  LDC R10, c[0x0][0x468] ;  /* 0x00011a00ff0a7b82 */ /* 0x000ea20000000800 */
[----:B-1----:R-:W-:Y:S01]  /*01f0*/  ISETP.GE.AND P0, PT, R3, R2, PT ;  /* 0x000000020300720c */ /* 0x002fe20003f06270 */
[----:B--2---:R-:W-:-:S05]  /*0200*/  IMAD R7, R0, R10, RZ ;  /* 0x0000000a00077224 */ /* 0x004fca00078e02ff */
[----:B------:R-:W-:-:S07]  /*0210*/  IADD3 R10, PT, PT, R7, R10, RZ ;  /* 0x0000000a070a7210 */ /* 0x000fce0007ffe0ff */
[----:B------:R-:W1:Y:S01]  /*0220*/  @P0 LDC R10, c[0x0][0x388] ;  /* 0x0000e200ff0a0b82 */ /* 0x000e620000000800 */
[----:B------:R-:W-:Y:S05]  /*0230*/  BRA `(.L_x_457) ;  /* 0x0000000000607947 */ /* 0x000fea0003800000 */
.L_x_456:
[----:B------:R-:W-:Y:S01]  /*0240*/  UISETP.NE.AND UP0, UPT, UR9, 0x3, UPT ;  /* 0x000000030900788c */ /* 0x000fe2000bf05270 */
[----:B------:R-:W-:-:S08]  /*0250*/  MOV R7, RZ ;  /* 0x000000ff00077202 */ /* 0x000fd00000000f00 */
[----:B------:R-:W-:Y:S05]  /*0260*/  BRA.U !UP0, `(.L_x_458) ;  /* 0x00000001083c7547 */ /* 0x000fea000b800000 */
[----:B------:R-:W-:-:S09]  /*0270*/  UISETP.NE.AND UP0, UPT, UR9, 0x2, UPT ;  /* 0x000000020900788c */ /* 0x000fd2000bf05270 */
[----:B------:R-:W-:Y:S05]  /*0280*/  BRA.U UP0, `(.L_x_457) ;  /* 0x00000001004c7547 */ /* 0x000fea000b800000 */
[----:B------:R-:W2:Y:S08]  /*0290*/  LDC.64 R4, c[0x0][0x4a0] ;  /* 0x00012800ff047b82 */ /* 0x000eb00000000a00 */
[----:B------:R-:W1:Y:S08]  /*02a0*/  LDC.64 R2, c[0x0][0x4a8] ;  /* 0x00012a00ff027b82 */ /* 0x000e700000000a00 */
[----:B------:R-:W3:Y:S08]  /*02b0*/  LDC.64 R12, c[0x0][0x470] ;  /* 0x00011c00ff0c7b82 */ /* 0x000ef00000000a00 */
[----:B------:R-:W4:Y:S01]  /*02c0*/  LDC.64 R20, c[0x0][0x478] ;  /* 0x00011e00ff147b82 */ /* 0x000f220000000a00 */
[----:B--2---:R-:W-:-:S04]  /*02d0*/  IMAD.WIDE.U32 R16, R0, R4, RZ ;  /* 0x0000000400107225 */ /* 0x004fc800078e00ff */
[C---:B------:R-:W-:Y:S02]  /*02e0*/  IMAD R5, R0.reuse, R5, R17 ;  /* 0x0000000500057224 */ /* 0x040fe400078e0211 */
[----:B-1----:R-:W-:-:S04]  /*02f0*/  IMAD.WIDE.U32 R8, R0, R2, RZ ;  /* 0x0000000200087225 */ /* 0x002fc800078e00ff */
[----:B------:R-:W-:Y:S01]  /*0300*/  IMAD R3, R0, R3, R9 ;  /* 0x0000000300037224 */ /* 0x000fe200078e0209 */
[----:B---3--:R-:W-:-:S04]  /*0310*/  LEA R12, P1, R16, R12, 0x1 ;  /* 0x0000000c100c7211 */ /* 0x008fc800078208ff */
[----:B------:R-:W-:Y:S02]  /*0320*/  LEA.HI.X R13, R16, R13, R5, 0x1, P1 ;  /* 0x0000000d100d7211 */ /* 0x000fe400008f0c05 */
[----:B----4-:R-:W-:-:S04]  /*0330*/  LEA R20, P0, R8, R20, 0x1 ;  /* 0x0000001408147211 */ /* 0x010fc800078008ff */
[----:B------:R-:W-:Y:S01]  /*0340*/  LEA.HI.X R21, R8, R21, R3, 0x1, P0 ;  /* 0x0000001508157211 */ /* 0x000fe200000f0c03 */
[----:B------:R-:W-:Y:S08]  /*0350*/  BRA `(.L_x_457) ;  /* 0x0000000000187947 */ /* 0x000ff00003800000 */
.L_x_458:
[----:B------:R-:W2:Y:S08]  /*0360*/  LDC.64 R12, c[0x0][0x470] ;  /* 0x00011c00ff0c7b82 */ /* 0x000eb00000000a00 */
[----:B------:R-:W1:Y:S01]  /*0370*/  LDC.64 R20, c[0x0][0x478] ;  /* 0x00011e00ff147b82 */ /* 0x000e620000000a00 */
[----:B--2---:R-:W-:-:S06]  /*0380*/  IMAD.WIDE.U32 R12, R0, 0x8, R12 ;  /* 0x00000008000c7825 */ /* 0x004fcc00078e000c */
[----:B------:R-:W5:Y:S01]  /*0390*/  LDG.E.64 R12, desc[UR12][R12.64] ;  /* 0x0000000c0c0c7981 */ /* 0x000f62000c1e1b00 */
[----:B-1----:R-:W-:-:S06]  /*03a0*/  IMAD.WIDE.U32 R20, R0, 0x8, R20 ;  /* 0x0000000800147825 */ /* 0x002fcc00078e0014 */
[----:B------:R-:W5:Y:S02]  /*03b0*/  LDG.E.64 R20, desc[UR12][R20.64] ;  /* 0x0000000c14147981 */ /* 0x000f64000c1e1b00 */
.L_x_457:
[----:B--2---:R-:W2:Y:S01]  /*03c0*/  S2R R0, SR_TID.X ;  /* 0x0000000000007919 */ /* 0x004ea20000002100 */
[----:B-1----:R-:W-:Y:S01]  /*03d0*/  IMAD.IADD R208, R10, 0x1, -R7 ;  /* 0x000000010ad07824 */ /* 0x002fe200078e0a07 */
[----:B------:R-:W1:Y:S01]  /*03e0*/  LDCU.64 UR4, c[0x0][0x3a0] ;  /* 0x00007400ff0477ac */ /* 0x000e620008000a00 */
[----:B------:R-:W3:Y:S01]  /*03f0*/  LDC.64 R200, c[0x0][0x3a8] ;  /* 0x0000ea00ffc87b82 */ /* 0x000ee20000000a00 */
[----:B------:R-:W-:Y:S01]  /*0400*/  CS2R R102, SRZ ;  /* 0x0000000000667805 */ /* 0x000fe2000001ff00 */
[C---:B------:R-:W-:Y:S01]  /*0410*/  VIADD R3, R208.reuse, 0xffffffff ;  /* 0xffffffffd0037836 */ /* 0x040fe20000000000 */
[----:B------:R-:W-:Y:S01]  /*0420*/  SHF.R.S32.HI R5, RZ, 0x1f, R208 ;  /* 0x0000001fff057819 */ /* 0x000fe200000114d0 */
[----:B------:R-:W4:Y:S01]  /*0430*/  LDCU.64 UR6, c[0x0][0x380] ;  /* 0x00007000ff0677ac */ /* 0x000f220008000a00 */
[----:B------:R-:W-:Y:S01]  /*0440*/  VIADD R4, R208, 0x3e ;  /* 0x0000003ed0047836 */ /* 0x000fe20000000000 */
[----:B------:R-:W-:Y:S02]  /*0450*/  CS2R R100, SRZ ;  /* 0x0000000000647805 */ /* 0x000fe4000001ff00 */
[----:B------:R-:W-:Y:S01]  /*0460*/  LEA.HI R5, R5, R208, RZ, 0x5 ;  /* 0x000000d005057211 */ /* 0x000fe200078f28ff */
[----:B------:R-:W3:Y:S01]  /*0470*/  LDC.64 R196, c[0x0][0x3c8] ;  /* 0x0000f200ffc47b82 */ /* 0x000ee20000000a00 */
[----:B------:R-:W-:-:S02]  /*0480*/  ISETP.GE.U32.AND P3, PT, R3, 0x20, PT ;  /* 0x000000200300780c */ /* 0x000fc40003f66070 */
[----:B------:R-:W-:Y:S02]  /*0490*/  CS2R R98, SRZ ;  /* 0x0000000000627805 */ /* 0x000fe4000001ff00 */
[----:B------:R-:W-:Y:S02]  /*04a0*/  LOP3.LUT R5, R5, 0xffffffe0, RZ, 0xc0, !PT ;  /* 0xffffffe005057812 */ /* 0x000fe400078ec0ff */
[----:B------:R-:W-:Y:S02]  /*04b0*/  CS2R R96, SRZ ;  /* 0x0000000000607805 */ /* 0x000fe4000001ff00 */
[----:B------:R-:W-:Y:S02]  /*04c0*/  ISETP.GE.U32.AND P5, PT, R4, 0x3f, PT ;  /* 0x0000003f0400780c */ /* 0x000fe40003fa6070 */
[----:B------:R-:W-:Y:S02]  /*04d0*/  CS2R R38, SRZ ;  /* 0x0000000000267805 */ /* 0x000fe4000001ff00 */
[----:B------:R-:W-:Y:S01]  /*04e0*/  CS2R R36, SRZ ;  /* 0x0000000000247805 */ /* 0x000fe2000001ff00 */
[C---:B------:R-:W-:Y:S01]  /*04f0*/  IMAD.IADD R8, R208.reuse, 0x1, -R5 ;  /* 0x00000001d0087824 */ /* 0x040fe200078e0a05 */
[----:B------:R-:W3:Y:S01]  /*0500*/  LDC.64 R164, c[0x0][0x3d0] ;  /* 0x0000f400ffa47b82 */ /* 0x000ee20000000a00 */
[----:B------:R-:W-:Y:S01]  /*0510*/  VIADD R208, R208, 0x1f ;  /* 0x0000001fd0d07836 */ /* 0x000fe20000000000 */
[----:B------:R-:W-:-:S02]  /*0520*/  CS2R R34, SRZ ;  /* 0x0000000000227805 */ /* 0x000fc4000001ff00 */
[----:B------:R-:W-:Y:S02]  /*0530*/  CS2R R32, SRZ ;  /* 0x0000000000207805 */ /* 0x000fe4000001ff00 */
[C---:B------:R-:W-:Y:S02]  /*0540*/  ISETP.NE.AND P0, PT, R8.reuse, RZ, PT ;  /* 0x000000ff0800720c */ /* 0x040fe40003f05270 */
[----:B------:R-:W-:Y:S02]  /*0550*/  CS2R R106, SRZ ;  /* 0x00000000006a7805 */ /* 0x000fe4000001ff00 */
[----:B------:R-:W-:Y:S02]  /*0560*/  SHF.R.S32.HI R5, RZ, 0x1f, R208 ;  /* 0x0000001fff057819 */ /* 0x000fe400000114d0 */
[----:B------:R-:W-:Y:S02]  /*0570*/  CS2R R104, SRZ ;  /* 0x0000000000687805 */ /* 0x000fe4000001ff00 */
[----:B------:R-:W-:-:S02]  /*0580*/  SEL R8, R8, 0x20, P0 ;  /* 0x0000002008087807 */ /* 0x000fc40000000000 */
[----:B------:R-:W-:Y:S02]  /*0590*/  CS2R R94, SRZ ;  /* 0x00000000005e7805 */ /* 0x000fe4000001ff00 */
[----:B------:R-:W-:Y:S02]  /*05a0*/  ISETP.GE.AND P1, PT, R208, 0x20, PT ;  /* 0x00000020d000780c */ /* 0x000fe40003f26270 */
[----:B------:R-:W-:Y:S02]  /*05b0*/  CS2R R92, SRZ ;  /* 0x00000000005c7805 */ /* 0x000fe4000001ff00 */
[--C-:B--2---:R-:W-:Y:S01]  /*05c0*/  SHF.R.U32.HI R2, RZ, 0x5, R0.reuse ;  /* 0x00000005ff027819 */ /* 0x104fe20000011600 */
[C---:B------:R-:W-:Y:S01]  /*05d0*/  IMAD.SHL.U32 R16, R0.reuse, 0x8, RZ ;  /* 0x0000000800107824 */ /* 0x040fe200078e00ff */
[----:B------:R-:W-:Y:S01]  /*05e0*/  SHF.R.U32.HI R15, RZ, 0x2, R0 ;  /* 0x00000002ff0f7819 */ /* 0x000fe20000011600 */
[C---:B------:R-:W-:Y:S01]  /*05f0*/  IMAD.SHL.U32 R166, R0.reuse, 0x4, RZ ;  /* 0x0000000400a67824 */ /* 0x040fe200078e00ff */
[----:B------:R-:W-:-:S02]  /*0600*/  LOP3.LUT R9, R0, 0x7, RZ, 0xc0, !PT ;  /* 0x0000000700097812 */ /* 0x000fc400078ec0ff */
[----:B------:R-:W-:Y:S01]  /*0610*/  CS2R R42, SRZ ;  /* 0x00000000002a7805 */ /* 0x000fe2000001ff00 */
[----:B------:R-:W2:Y:S01]  /*0620*/  SHFL.IDX PT, R2, R2, RZ, 0x1f ;  /* 0x00001fff02027589 */ /* 0x000ea200000e0000 */
[----:B------:R-:W-:Y:S02]  /*0630*/  LOP3.LUT R15, R15, 0x7, RZ, 0xc0, !PT ;  /* 0x000000070f0f7812 */ /* 0x000fe400078ec0ff */
[----:B------:R-:W-:Y:S02]  /*0640*/  CS2R R40, SRZ ;  /* 0x0000000000287805 */ /* 0x000fe4000001ff00 */
[----:B------:R-:W-:Y:S02]  /*0650*/  LOP3.LUT R16, R16, 0x18, RZ, 0xc0, !PT ;  /* 0x0000001810107812 */ /* 0x000fe400078ec0ff */
[----:B------:R-:W-:Y:S02]  /*0660*/  CS2R R30, SRZ ;  /* 0x00000000001e7805 */ /* 0x000fe4000001ff00 */
[----:B------:R-:W-:-:S02]  /*0670*/  LOP3.LUT R15, R15, 0x3e0, R0, 0xf8, !PT ;  /* 0x000003e00f0f7812 */ /* 0x000fc400078ef800 */
[----:B------:R-:W-:Y:S02]  /*0680*/  CS2R R28, SRZ ;  /* 0x00000000001c7805 */ /* 0x000fe4000001ff00 */
[----:B------:R-:W-:Y:S01]  /*0690*/  SHF.R.U32.HI R9, RZ, 0x1, R9 ;  /* 0x00000001ff097819 */ /* 0x000fe20000011609 */
[----:B------:R-:W-:Y:S01]  /*06a0*/  IMAD.IADD R16, R16, 0x1, R7 ;  /* 0x0000000110107824 */ /* 0x000fe200078e0207 */
[----:B------:R-:W-:Y:S01]  /*06b0*/  VIADDMNMX R7, R7, R8, R10, PT ;  /* 0x0000000807077246 */ /* 0x000fe2000380010a */
[--C-:B------:R-:W-:Y:S01]  /*06c0*/  IMAD R3, R14, 0x80, R15.reuse ;  /* 0x000000800e037824 */ /* 0x100fe200078e020f */
[----:B------:R-:W-:Y:S01]  /*06d0*/  LEA.HI R208, R5, R208, RZ, 0x5 ;  /* 0x000000d005d07211 */ /* 0x000fe200078f28ff */
[----:B------:R-:W-:Y:S01]  /*06e0*/  IMAD R6, R6, 0x80, R15 ;  /* 0x0000008006067824 */ /* 0x000fe200078e020f */
[----:B------:R-:W-:Y:S01]  /*06f0*/  SHF.R.S32.HI R17, RZ, 0x1f, R16 ;  /* 0x0000001fff117819 */ /* 0x000fe20000011410 */
[C---:B------:R-:W-:Y:S01]  /*0700*/  VIADD R4, R3.reuse, 0x10 ;  /* 0x0000001003047836 */ /* 0x040fe20000000000 */
[----:B------:R-:W-:Y:S01]  /*0710*/  ISETP.GE.AND P4, PT, R16, R7, PT ;  /* 0x000000071000720c */ /* 0x000fe20003f86270 */
[----:B------:R-:W-:Y:S01]  /*0720*/  VIADD R5, R6, 0x8 ;  /* 0x0000000806057836 */ /* 0x000fe20000000000 */
[----:B------:R-:W-:Y:S01]  /*0730*/  SHF.R.U32.HI R167, RZ, 0x1, R0 ;  /* 0x00000001ffa77819 */ /* 0x000fe20000011600 */
[C---:B-1----:R-:W-:Y:S01]  /*0740*/  IMAD.WIDE.U32 R10, R3.reuse, UR4, R16 ;  /* 0x00000004030a7c25 */ /* 0x042fe2000f8e0010 */
[----:B----4-:R-:W-:-:S02]  /*0750*/  ISETP.LT.AND P2, PT, R3, UR6, !P4 ;  /* 0x0000000603007c0c */ /* 0x010fc4000e741270 */
[----:B------:R-:W-:Y:S02]  /*0760*/  CS2R R110, SRZ ;  /* 0x00000000006e7805 */ /* 0x000fe4000001ff00 */
[----:B------:R-:W-:Y:S02]  /*0770*/  CS2R R108, SRZ ;  /* 0x00000000006c7805 */ /* 0x000fe4000001ff00 */
[----:B------:R-:W-:Y:S02]  /*0780*/  CS2R R90, SRZ ;  /* 0x00000000005a7805 */ /* 0x000fe4000001ff00 */
[----:B-----5:R-:W-:Y:S02]  /*0790*/  LEA R12, P6, R10, R12, 0x1 ;  /* 0x0000000c0a0c7211 */ /* 0x020fe400078c08ff */
[----:B------:R-:W-:Y:S02]  /*07a0*/  CS2R R88, SRZ ;  /* 0x0000000000587805 */ /* 0x000fe4000001ff00 */
[----:B--2---:R-:W-:-:S02]  /*07b0*/  R2UR UR8, R2 ;  /* 0x00000000020872ca */ /* 0x004fc400000e0000 */
[----:B------:R-:W-:Y:S02]  /*07c0*/  CS2R R46, SRZ ;  /* 0x00000000002e7805 */ /* 0x000fe4000001ff00 */
[----:B------:R-:W-:Y:S02]  /*07d0*/  SHF.R.U32.HI R2, RZ, 0x3, R0 ;  /* 0x00000003ff027819 */ /* 0x000fe40000011600 */
[----:B------:R-:W-:Y:S02]  /*07e0*/  CS2R R44, SRZ ;  /* 0x00000000002c7805 */ /* 0x000fe4000001ff00 */
[----:B------:R-:W-:Y:S02]  /*07f0*/  SEL R19, RZ, 0x1, !P2 ;  /* 0x00000001ff137807 */ /* 0x000fe40005000000 */
[----:B------:R-:W-:Y:S02]  /*0800*/  CS2R R26, SRZ ;  /* 0x00000000001a7805 */ /* 0x000fe4000001ff00 */
[----:B------:R-:W-:Y:S01]  /*0810*/  LOP3.LUT R9, R9, 0x1, R2, 0x78, !PT ;  /* 0x0000000109097812 */ /* 0x000fe200078e7802 */
[C---:B------:R-:W-:Y:S01]  /*0820*/  VIADD R2, R3.reuse, 0x8 ;  /* 0x0000000803027836 */ /* 0x040fe20000000000 */
[----:B------:R-:W-:-:S02]  /*0830*/  ISETP.GE.AND P2, PT, R3, UR6, PT ;  /* 0x0000000603007c0c */ /* 0x000fc4000bf46270 */
[----:B------:R-:W-:Y:S02]  /*0840*/  CS2R R24, SRZ ;  /* 0x0000000000187805 */ /* 0x000fe4000001ff00 */
[----:B------:R-:W-:Y:S02]  /*0850*/  CS2R R114, SRZ ;  /* 0x0000000000727805 */ /* 0x000fe4000001ff00 */
[----:B------:R-:W-:Y:S02]  /*0860*/  CS2R R112, SRZ ;  /* 0x0000000000707805 */ /* 0x000fe4000001ff00 */
[----:B------:R-:W-:Y:S01]  /*0870*/  ISETP.GE.AND P0, PT, R2, UR6, PT ;  /* 0x0000000602007c0c */ /* 0x000fe2000bf06270 */
[C---:B------:R-:W-:Y:S01]  /*0880*/  IMAD R2, R3.reuse, UR5, R11 ;  /* 0x0000000503027c24 */ /* 0x040fe2000f8e020b */
[----:B------:R-:W-:Y:S01]  /*0890*/  SEL R14, RZ, 0x1, P2 ;  /* 0x00000001ff0e7807 */ /* 0x000fe20001000000 */
[----:B------:R-:W-:Y:S01]  /*08a0*/  VIADD R3, R3, 0x18 ;  /* 0x0000001803037836 */ /* 0x000fe20000000000 */
[----:B------:R-:W-:Y:S01]  /*08b0*/  SEL R23, RZ, 0x2, P0 ;  /* 0x00000002ff177807 */ /* 0x000fe20000000000 */
[----:B------:R-:W1:Y:S01]  /*08c0*/  LDCU.64 UR4, c[0x0][0x3c0] ;  /* 0x00007800ff0477ac */ /* 0x000e620008000a00 */
[----:B------:R-:W-:Y:S01]  /*08d0*/  LEA.HI.X R13, R10, R13, R2, 0x1, P6 ;  /* 0x0000000d0a0d7211 */ /* 0x000fe200030f0c02 */
[----:B------:R-:W-:Y:S01]  /*08e0*/  VIADD R10, R6, 0x10 ;  /* 0x00000010060a7836 */ /* 0x000fe20000000000 */
[----:B------:R-:W-:Y:S01]  /*08f0*/  ISETP.GE.AND P6, PT, R4, UR6, PT ;  /* 0x0000000604007c0c */ /* 0x000fe2000bfc6270 */
[----:B------:R-:W-:Y:S01]  /*0900*/  USHF.R.S32.HI UR16, URZ, 0x1f, UR8 ;  /* 0x0000001fff107899 */ /* 0x000fe20008011408 */
[----:B------:R-:W-:-:S02]  /*0910*/  SEL R4, RZ, 0x2, P4 ;  /* 0x00000002ff047807 */ /* 0x000fc40002000000 */
[----:B------:R-:W-:Y:S02]  /*0920*/  CS2R R86, SRZ ;  /* 0x0000000000567805 */ /* 0x000fe4000001ff00 */
[----:B------:R-:W-:Y:S01]  /*0930*/  ISETP.GE.AND P2, PT, R3, UR6, PT ;  /* 0x0000000603007c0c */ /* 0x000fe2000bf46270 */
[----:B------:R-:W2:Y:S01]  /*0940*/  S2UR UR6, SR_CgaCtaId ;  /* 0x00000000000679c3 */ /* 0x000ea20000008800 */
[----:B------:R-:W-:Y:S01]  /*0950*/  SEL R3, RZ, 0x4, P4 ;  /* 0x00000004ff037807 */ /* 0x000fe20002000000 */
[----:B------:R-:W-:Y:S01]  /*0960*/  ULEA.HI UR16, UR16, UR8, URZ, 0x2 ;  /* 0x0000000810107291 */ /* 0x000fe2000f8f10ff */
[----:B------:R-:W-:Y:S02]  /*0970*/  SEL R22, R4, RZ, !P0 ;  /* 0x000000ff04167207 */ /* 0x000fe40004000000 */
[----:B------:R-:W-:Y:S02]  /*0980*/  CS2R R84, SRZ ;  /* 0x0000000000547805 */ /* 0x000fe4000001ff00 */
[----:B------:R-:W-:-:S02]  /*0990*/  ISETP.GE.AND P0, PT, R6, UR7, PT ;  /* 0x0000000706007c0c */ /* 0x000fc4000bf06270 */
[----:B------:R-:W-:Y:S02]  /*09a0*/  CS2R R50, SRZ ;  /* 0x0000000000327805 */ /* 0x000fe4000001ff00 */
[----:B------:R-:W-:Y:S02]  /*09b0*/  SEL R2, R3, RZ, !P6 ;  /* 0x000000ff03027207 */ /* 0x000fe40007000000 */
[----:B------:R-:W-:Y:S02]  /*09c0*/  CS2R R48, SRZ ;  /* 0x0000000000307805 */ /* 0x000fe4000001ff00 */
[----:B------:R-:W-:Y:S01]  /*09d0*/  SEL R206, RZ, 0x4, P6 ;  /* 0x00000004ffce7807 */ /* 0x000fe20003000000 */
[----:B-1----:R-:W-:Y:S01]  /*09e0*/  IMAD.WIDE.U32 R16, R6, UR4, R16 ;  /* 0x0000000406107c25 */ /* 0x002fe2000f8e0010 */
[----:B------:R-:W-:Y:S02]  /*09f0*/  ISETP.GE.AND P6, PT, R5, UR7, PT ;  /* 0x0000000705007c0c */ /* 0x000fe4000bfc6270 */
[----:B------:R-:W-:-:S02]  /*0a00*/  CS2R R118, SRZ ;  /* 0x0000000000767805 */ /* 0x000fc4000001ff00 */
[----:B------:R-:W-:Y:S02]  /*0a10*/  SEL R5, RZ, 0x1, P0 ;  /* 0x00000001ff057807 */ /* 0x000fe40000000000 */
[----:B------:R-:W-:Y:S02]  /*0a20*/  CS2R R116, SRZ ;  /* 0x0000000000747805 */ /* 0x000fe4000001ff00 */
[----:B------:R-:W-:Y:S01]  /*0a30*/  ISETP.GE.AND P0, PT, R10, UR7, PT ;  /* 0x000000070a007c0c */ /* 0x000fe2000bf06270 */
[----:B------:R-:W-:Y:S01]  /*0a40*/  VIADD R10, R6, 0x18 ;  /* 0x00000018060a7836 */ /* 0x000fe20000000000 */
[----:B------:R-:W-:Y:S02]  /*0a50*/  SHF.R.U32.HI R11, RZ, 0x1, R15 ;  /* 0x00000001ff0b7819 */ /* 0x000fe4000001160f */
[----:B------:R-:W-:Y:S02]  /*0a60*/  CS2R R82, SRZ ;  /* 0x0000000000527805 */ /* 0x000fe4000001ff00 */
[----:B------:R-:W-:-:S02]  /*0a70*/  SEL R4, R4, RZ, !P6 ;  /* 0x000000ff04047207 */ /* 0x000fc40007000000 */
[----:B------:R-:W-:Y:S02]  /*0a80*/  CS2R R80, SRZ ;  /* 0x0000000000507805 */ /* 0x000fe4000001ff00 */
[----:B------:R-:W-:Y:S02]  /*0a90*/  SEL R18, RZ, 0x2, P6 ;  /* 0x00000002ff127807 */ /* 0x000fe40003000000 */
[----:B------:R-:W-:Y:S02]  /*0aa0*/  CS2R R54, SRZ ;  /* 0x0000000000367805 */ /* 0x000fe4000001ff00 */
[----:B------:R-:W-:Y:S02]  /*0ab0*/  LOP3.LUT R7, R11, 0x3, R0, 0x48, !PT ;  /* 0x000000030b077812 */ /* 0x000fe400078e4800 */
[----:B------:R-:W-:Y:S02]  /*0ac0*/  CS2R R52, SRZ ;  /* 0x0000000000347805 */ /* 0x000fe4000001ff00 */
[----:B------:R-:W-:-:S02]  /*0ad0*/  ISETP.GE.AND P6, PT, R10, UR7, PT ;  /* 0x000000070a007c0c */ /* 0x000fc4000bfc6270 */
[----:B------:R-:W-:Y:S02]  /*0ae0*/  CS2R R122, SRZ ;  /* 0x00000000007a7805 */ /* 0x000fe4000001ff00 */
[----:B------:R-:W-:Y:S02]  /*0af0*/  SEL R10, RZ, 0x8, P4 ;  /* 0x00000008ff0a7807 */ /* 0x000fe40002000000 */
[----:B------:R-:W-:Y:S02]  /*0b00*/  CS2R R120, SRZ ;  /* 0x0000000000787805 */ /* 0x000fe4000001ff00 */
[----:B------:R-:W-:Y:S02]  /*0b10*/  LOP3.LUT R7, R7, 0x4, R0, 0xf8, !PT ;  /* 0x0000000407077812 */ /* 0x000fe400078ef800 */
[----:B------:R-:W-:Y:S02]  /*0b20*/  CS2R R78, SRZ ;  /* 0x00000000004e7805 */ /* 0x000fe4000001ff00 */
[----:B------:R-:W-:-:S02]  /*0b30*/  IADD3 R19, PT, PT, R2, R22, R19 ;  /* 0x0000001602137210 */ /* 0x000fc40007ffe013 */
[----:B------:R-:W-:Y:S02]  /*0b40*/  CS2R R76, SRZ ;  /* 0x00000000004c7805 */ /* 0x000fe4000001ff00 */
[----:B------:R-:W-:Y:S01]  /*0b50*/  SEL R2, R10, RZ, !P2 ;  /* 0x000000ff0a027207 */ /* 0x000fe20005000000 */
[----:B------:R-:W-:Y:S01]  /*0b60*/  IMAD R7, R11, 0x18, R7 ;  /* 0x000000180b077824 */ /* 0x000fe200078e0207 */
[----:B------:R-:W-:Y:S02]  /*0b70*/  SHF.R.S32.HI R11, RZ, 0x1f, R6 ;  /* 0x0000001fff0b7819 */ /* 0x000fe40000011406 */
[----:B------:R-:W-:Y:S02]  /*0b80*/  CS2R R58, SRZ ;  /* 0x00000000003a7805 */ /* 0x000fe4000001ff00 */
[----:B------:R-:W-:Y:S01]  /*0b90*/  LOP3.LUT R15, R15, 0x8, RZ, 0xfc, !PT ;  /* 0x000000080f0f7812 */ /* 0x000fe200078efcff */
[----:B------:R-:W-:Y:S01]  /*0ba0*/  IMAD.IADD R2, R19, 0x1, R2 ;  /* 0x0000000113027824 */ /* 0x000fe200078e0202 */
[----:B------:R-:W-:Y:S01]  /*0bb0*/  IADD3 R206, PT, PT, R206, R23, R14 ;  /* 0x00000017cece7210 */ /* 0x000fe20007ffe00e */
[----:B------:R-:W-:Y:S01]  /*0bc0*/  IMAD R11, R11, UR4, RZ ;  /* 0x000000040b0b7c24 */ /* 0x000fe2000f8e02ff */
[----:B------:R-:W-:Y:S01]  /*0bd0*/  SHF.R.U32.HI R15, RZ, 0x1, R15 ;  /* 0x00000001ff0f7819 */ /* 0x000fe2000001160f */
[----:B------:R-:W-:Y:S01]  /*0be0*/  ULOP3.LUT UR4, UR16, 0xfffc, URZ, 0xc0, !UPT ;  /* 0x0000fffc10047892 */ /* 0x000fe2000f8ec0ff */
[----:B------:R-:W-:Y:S01]  /*0bf0*/  SEL R2, R2, RZ, P5 ;  /* 0x000000ff02027207 */ /* 0x000fe20002800000 */
[C---:B------:R-:W-:Y:S01]  /*0c00*/  IMAD R14, R6.reuse, UR5, R11 ;  /* 0x00000005060e7c24 */ /* 0x040fe2000f8e020b */
[----:B------:R-:W-:Y:S01]  /*0c10*/  SEL R207, RZ, 0x4, P0 ;  /* 0x00000004ffcf7807 */ /* 0x000fe20000000000 */
[----:B------:R-:W-:Y:S01]  /*0c20*/  UMOV UR5, 0x400 ;  /* 0x0000040000057882 */ /* 0x000fe20000000000 */
[----:B------:R-:W-:Y:S01]  /*0c30*/  ISETP.LT.AND P4, PT, R6, UR7, !P4 ;  /* 0x0000000706007c0c */ /* 0x000fe2000e781270 */
[----:B------:R-:W-:Y:S01]  /*0c40*/  IMAD.SHL.U32 R6, R2, 0x10, RZ ;  /* 0x0000001002067824 */ /* 0x000fe200078e00ff */
[----:B------:R-:W-:Y:S01]  /*0c50*/  LOP3.LUT R11, R15, 0x3, R0, 0x48, !PT ;  /* 0x000000030f0b7812 */ /* 0x000fe200078e4800 */
[----:B------:R-:W-:Y:S01]  /*0c60*/  IMAD.IADD R14, R17, 0x1, R14 ;  /* 0x00000001110e7824 */ /* 0x000fe200078e020e */
[----:B------:R-:W-:Y:S01]  /*0c70*/  IADD3 R207, PT, PT, R207, R18, R5 ;  /* 0x00000012cfcf7210 */ /* 0x000fe20007ffe005 */
[----:B--2---:R-:W-:Y:S01]  /*0c80*/  ULEA UR5, UR6, UR5, 0x18 ;  /* 0x0000000506057291 */ /* 0x004fe2000f8ec0ff */
[----:B------:R-:W-:Y:S01]  /*0c90*/  SEL R5, RZ, 0x1, !P4 ;  /* 0x00000001ff057807 */ /* 0x000fe20006000000 */
[----:B------:R-:W-:Y:S01]  /*0ca0*/  UIADD3 UR8, UPT, UPT, UR8, -UR4, URZ ;  /* 0x8000000408087290 */ /* 0x000fe2000fffe0ff */
[----:B------:R-:W-:Y:S01]  /*0cb0*/  LOP3.LUT P4, RZ, R6, 0x10, RZ, 0xc0, !PT ;  /* 0x0000001006ff7812 */ /* 0x000fe2000788c0ff */
[----:B------:R-:W-:Y:S01]  /*0cc0*/  USHF.R.S32.HI UR16, URZ, 0x2, UR16 ;  /* 0x00000002ff107899 */ /* 0x000fe20008011410 */
[----:B------:R-:W-:Y:S01]  /*0cd0*/  LOP3.LUT R6, R11, 0x4, R0, 0xf8, !PT ;  /* 0x000000040b067812 */ /* 0x000fe200078ef800 */
[----:B------:R-:W-:Y:S01]  /*0ce0*/  ULOP3.LUT UR14, UR8, 0x80, URZ, 0xc0, !UPT ;  /* 0x00000080080e7892 */ /* 0x000fe2000f8ec0ff */
[----:B------:R-:W-:-:S02]  /*0cf0*/  SEL R11, RZ, 0x8, P2 ;  /* 0x00000008ff0b7807 */ /* 0x000fc40001000000 */
[----:B------:R-:W-:Y:S02]  /*0d00*/  CS2R R56, SRZ ;  /* 0x0000000000387805 */ /* 0x000fe4000001ff00 */
[----:B------:R-:W-:Y:S01]  /*0d10*/  SEL R3, R3, RZ, !P0 ;  /* 0x000000ff03037207 */ /* 0x000fe20004000000 */
[----:B------:R-:W-:Y:S01]  /*0d20*/  IMAD R6, R15, 0x18, R6 ;  /* 0x000000180f067824 */ /* 0x000fe200078e0206 */
[----:B------:R-:W-:Y:S01]  /*0d30*/  SEL R10, R10, RZ, !P6 ;  /* 0x000000ff0a0a7207 */ /* 0x000fe20007000000 */
[----:B------:R-:W-:Y:S01]  /*0d40*/  IMAD.IADD R206, R206, 0x1, R11 ;  /* 0x00000001cece7824 */ /* 0x000fe200078e020b */
[----:B------:R-:W-:Y:S01]  /*0d50*/  IADD3 R3, PT, PT, R3, R4, R5 ;  /* 0x0000000403037210 */ /* 0x000fe20007ffe005 */
[----:B------:R-:W-:Y:S01]  /*0d60*/  IMAD.SHL.U32 R11, R2, 0x8, RZ ;  /* 0x00000008020b7824 */ /* 0x000fe200078e00ff */
[C---:B------:R-:W-:Y:S01]  /*0d70*/  LEA R20, P0, R16.reuse, R20, 0x1 ;  /* 0x0000001410147211 */ /* 0x040fe200078008ff */
[----:B------:R-:W1:Y:S01]  /*0d80*/  LDC.64 R4, c[0x0][0x3b8] ;  /* 0x0000ee00ff047b82 */ /* 0x000e620000000a00 */
[----:B------:R-:W-:Y:S01]  /*0d90*/  LEA R7, R7, UR5, 0x4 ;  /* 0x0000000507077c11 */ /* 0x000fe2000f8e20ff */
[----:B------:R-:W-:Y:S01]  /*0da0*/  ULEA.HI UR14, UR14, UR8, URZ, 0x19 ;  /* 0x000000080e0e7291 */ /* 0x000fe2000f8fc8ff */
[----:B------:R-:W-:Y:S01]  /*0db0*/  LOP3.LUT P2, RZ, R11, 0x10, RZ, 0xc0, !PT ;  /* 0x000000100bff7812 */ /* 0x000fe2000784c0ff */
[----:B------:R-:W-:Y:S01]  /*0dc0*/  IMAD.IADD R11, R3, 0x1, R10 ;  /* 0x00000001030b7824 */ /* 0x000fe200078e020a */
[----:B------:R-:W-:Y:S01]  /*0dd0*/  LEA.HI.X R21, R16, R21, R14, 0x1, P0 ;  /* 0x0000001510157211 */ /* 0x000fe200000f0c0e */
[----:B------:R-:W-:Y:S01]  /*0de0*/  IMAD.SHL.U32 R3, R2, 0x4, RZ ;  /* 0x0000000402037824 */ /* 0x000fe200078e00ff */
[-C--:B---3--:R-:W-:Y:S01]  /*0df0*/  IADD3 R16, P0, PT, R12, R200.reuse, RZ ;  /* 0x000000c80c107210 */ /* 0x088fe20007f1e0ff */
[----:B------:R-:W-:Y:S01]  /*0e00*/  IMAD.SHL.U32 R2, R2, 0x2, RZ ;  /* 0x0000000202027824 */ /* 0x000fe200078e00ff */
[----:B------:R-:W-:Y:S01]  /*0e10*/  @!PT LDS RZ, [RZ] ;  /* 0x00000000fffff984 */ /* 0x000fe20000000800 */
[----:B------:R-:W-:Y:S01]  /*0e20*/  @!PT LDS RZ, [RZ] ;  /* 0x00000000fffff984 */ /* 0x000fe20000000800 */
[----:B------:R2:W-:Y:S01]  /*0e30*/  LDGSTS.E.BYPASS.LTC128B.128 [R7], desc[UR12][R12.64], P4 ;  /* 0x000000000c077fae */ /* 0x0005e2000a181a0c */
[----:B------:R-:W-:Y:S01]  /*0e40*/  LEA R6, R6, UR5, 0x4 ;  /* 0x0000000506067c11 */ /* 0x000fe2000f8e20ff */
[----:B------:R-:W-:Y:S01]  /*0e50*/  ULOP3.LUT UR6, UR14, 0xfffe, URZ, 0xc0, !UPT ;  /* 0x0000fffe0e067892 */ /* 0x000fe2000f8ec0ff */
[--C-:B------:R-:W-:Y:S01]  /*0e60*/  IMAD.X R17, R13, 0x1, R201.reuse, P0 ;  /* 0x000000010d117824 */ /* 0x100fe200000e06c9 */
[----:B------:R-:W-:Y:S01]  /*0e70*/  LOP3.LUT P4, RZ, R3, 0x10, RZ, 0xc0, !PT ;  /* 0x0000001003ff7812 */ /* 0x000fe2000788c0ff */
[----:B------:R-:W-:Y:S01]  /*0e80*/  UPRMT UR14, UR14, 0x8880, URZ ;  /* 0x000088800e0e7896 */ /* 0x000fe200080000ff */
[----:B------:R-:W-:Y:S01]  /*0e90*/  LOP3.LUT P0, RZ, R2, 0x10, RZ, 0xc0, !PT ;  /* 0x0000001002ff7812 */ /* 0x000fe2000780c0ff */
[----:B------:R-:W-:Y:S01]  /*0ea0*/  UIADD3 UR6, UPT, UPT, URZ, -UR6, URZ ;  /* 0x80000006ff067290 */ /* 0x000fe2000fffe0ff */
[----:B------:R-:W-:Y:S01]  /*0eb0*/  SEL R11, R11, RZ, P5 ;  /* 0x000000ff0b0b7207 */ /* 0x000fe20002800000 */
[----:B------:R-:W1:Y:S01]  /*0ec0*/  LDC.64 R2, c[0x0][0x3b0] ;  /* 0x0000ec00ff027b82 */ /* 0x000e620000000a00 */
[----:B------:R3:W-:Y:S01]  /*0ed0*/  LDGSTS.E.BYPASS.LTC128B.128 [R6], desc[UR12][R16.64], P2 ;  /* 0x0000000010067fae */ /* 0x0007e20009181a0c */
[-C--:B------:R-:W-:Y:S01]  /*0ee0*/  IADD3 R22, P2, PT, R16, R200.reuse, RZ ;  /* 0x000000c810167210 */ /* 0x080fe20007f5e0ff */
[----:B------:R-:W-:Y:S01]  /*0ef0*/  UPRMT UR6, UR6, 0x7710, URZ ;  /* 0x0000771006067896 */ /* 0x000fe200080000ff */
[----:B------:R-:W-:Y:S01]  /*0f00*/  IMAD.SHL.U32 R10, R11, 0x10, RZ ;  /* 0x000000100b0a7824 */ /* 0x000fe200078e00ff */
[----:B------:R-:W-:Y:S01]  /*0f10*/  SEL R206, R206, RZ, P3 ;  /* 0x000000ffcece7207 */ /* 0x000fe20001800000 */
[----:B------:R-:W-:Y:S01]  /*0f20*/  USHF.R.S32.HI UR14, URZ, 0x1, UR14 ;  /* 0x00000001ff0e7899 */ /* 0x000fe2000801140e */
[--C-:B------:R-:W-:Y:S01]  /*0f30*/  IMAD.X R23, R17, 0x1, R201.reuse, P2 ;  /* 0x0000000111177824 */ /* 0x100fe200010e06c9 */
[----:B------:R-:W-:Y:S01]  /*0f40*/  IADD3 R14, P5, PT, R22, R200, RZ ;  /* 0x000000c8160e7210 */ /* 0x000fe20007fbe0ff */
[----:B------:R-:W-:Y:S01]  /*0f50*/  UIADD3 UR6, UPT, UPT, UR8, UR6, URZ ;  /* 0x0000000608067290 */ /* 0x000fe2000fffe0ff */
[----:B------:R-:W-:Y:S01]  /*0f60*/  LOP3.LUT P2, RZ, R10, 0x10, RZ, 0xc0, !PT ;  /* 0x000000100aff7812 */ /* 0x000fe2000784c0ff */
[----:B------:R-:W-:Y:S01]  /*0f70*/  IMAD.SHL.U32 R10, R11, 0x8, RZ ;  /* 0x000000080b0a7824 */ /* 0x000fe200078e00ff */
[----:B------:R4:W-:Y:S01]  /*0f80*/  LDGSTS.E.BYPASS.LTC128B.128 [R7+0xc00], desc[UR12][R22.64], P4 ;  /* 0x00c0000016077fae */ /* 0x0009e2000a181a0c */
[----:B------:R-:W-:Y:S01]  /*0f90*/  IMAD.X R15, R23, 0x1, R201, P5 ;  /* 0x00000001170f7824 */ /* 0x000fe200028e06c9 */
[----:B------:R-:W-:Y:S01]  /*0fa0*/  UPRMT UR14, UR14, 0x9910, URZ ;  /* 0x000099100e0e7896 */ /* 0x000fe200080000ff */
[----:B------:R-:W-:Y:S01]  /*0fb0*/  CS2R R126, SRZ ;  /* 0x00000000007e7805 */ /* 0x000fe2000001ff00 */
[----:B------:R-:W-:Y:S01]  /*0fc0*/  USHF.L.U32 UR8, UR16, 0x3, URZ ;  /* 0x0000000310087899 */ /* 0x000fe200080006ff */
[----:B------:R-:W-:-:S02]  /*0fd0*/  CS2R R124, SRZ ;  /* 0x00000000007c7805 */ /* 0x000fc4000001ff00 */
[----:B--2---:R-:W-:Y:S01]  /*0fe0*/  SEL R12, RZ, 0x8, P6 ;  /* 0x00000008ff0c7807 */ /* 0x004fe20003000000 */
[----:B------:R-:W-:Y:S01]  /*0ff0*/  LDGSTS.E.BYPASS.LTC128B.128 [R6+0xc00], desc[UR12][R14.64], P0 ;  /* 0x00c000000e067fae */ /* 0x000fe20008181a0c */
[----:B------:R-:W-:Y:S01]  /*1000*/  LOP3.LUT P6, RZ, R10, 0x10, RZ, 0xc0, !PT ;  /* 0x000000100aff7812 */ /* 0x000fe200078cc0ff */
[----:B------:R-:W-:Y:S01]  /*1010*/  IMAD.SHL.U32 R10, R206, 0x10, RZ ;  /* 0x00000010ce0a7824 */ /* 0x000fe200078e00ff */
[----:B------:R-:W-:Y:S01]  /*1020*/  UPRMT UR7, UR6, 0x8880, URZ ;  /* 0x0000888006077896 */ /* 0x000fe200080000ff */
[----:B------:R-:W-:Y:S01]  /*1030*/  IMAD.IADD R207, R207, 0x1, R12 ;  /* 0x00000001cfcf7824 */ /* 0x000fe200078e020c */
[----:B------:R2:W-:Y:S01]  /*1040*/  LDGSTS.E.BYPASS.LTC128B.128 [R7+0x6000], desc[UR12][R20.64], P2 ;  /* 0x0600000014077fae */ /* 0x0005e20009181a0c */
[C---:B------:R-:W-:Y:S01]  /*1050*/  IMAD.SHL.U32 R12, R11.reuse, 0x4, RZ ;  /* 0x000000040b0c7824 */ /* 0x040fe200078e00ff */
[----:B-1----:R-:W-:Y:S01]  /*1060*/  IADD3 R18, P2, PT, R2, -R4, RZ ;  /* 0x8000000402127210 */ /* 0x002fe20007f5e0ff */
[----:B------:R-:W-:Y:S01]  /*1070*/  IMAD.SHL.U32 R11, R11, 0x2, RZ ;  /* 0x000000020b0b7824 */ /* 0x000fe200078e00ff */
[-C--:B---3--:R-:W-:Y:S01]  /*1080*/  IADD3 R16, P0, PT, R20, R196.reuse, RZ ;  /* 0x000000c414107210 */ /* 0x088fe20007f1e0ff */
[----:B------:R-:W-:Y:S01]  /*1090*/  UIMAD UR4, UR14, 0x300, UR8 ;  /* 0x000003000e0478a4 */ /* 0x000fe2000f8e0208 */
[----:B------:R-:W-:Y:S01]  /*10a0*/  LOP3.LUT P4, RZ, R12, 0x10, RZ, 0xc0, !PT ;  /* 0x000000100cff7812 */ /* 0x000fe2000788c0ff */
[----:B------:R-:W-:Y:S01]  /*10b0*/  IMAD.X R19, R3, 0x1, ~R5, P2 ;  /* 0x0000000103137824 */ /* 0x000fe200010e0e05 */
[-C--:B------:R-:W-:Y:S01]  /*10c0*/  IADD3 R12, P5, PT, R16, R196.reuse, RZ ;  /* 0x000000c4100c7210 */ /* 0x080fe20007fbe0ff */
[--C-:B------:R-:W-:Y:S01]  /*10d0*/  IMAD.X R17, R21, 0x1, R197.reuse, P0 ;  /* 0x0000000115117824 */ /* 0x100fe200000e06c5 */
[----:B------:R-:W1:Y:S01]  /*10e0*/  LDC.64 R4, c[0x0][0x3d8] ;  /* 0x0000f600ff047b82 */ /* 0x000e620000000a00 */
[----:B------:R-:W-:Y:S01]  /*10f0*/  LOP3.LUT P0, RZ, R10, 0x10, RZ, 0xc0, !PT ;  /* 0x000000100aff7812 */ /* 0x000fe2000780c0ff */
[----:B------:R-:W-:Y:S01]  /*1100*/  IMAD.SHL.U32 R10, R206, 0x4, RZ ;  /* 0x00000004ce0a7824 */ /* 0x000fe200078e00ff */
[----:B------:R-:W-:Y:S01]  /*1110*/  SEL R207, R207, RZ, P3 ;  /* 0x000000ffcfcf7207 */ /* 0x000fe20001800000 */
[----:B------:R-:W-:Y:S01]  /*1120*/  IMAD.X R13, R17, 0x1, R197, P5 ;  /* 0x00000001110d7824 */ /* 0x000fe200028e06c5 */
[----:B------:R-:W-:Y:S01]  /*1130*/  LOP3.LUT P5, RZ, R11, 0x10, RZ, 0xc0, !PT ;  /* 0x000000100bff7812 */ /* 0x000fe200078ac0ff */
[----:B------:R-:W-:Y:S01]  /*1140*/  LDGSTS.E.BYPASS.LTC128B.128 [R6+0x6000], desc[UR12][R16.64], P6 ;  /* 0x0600000010067fae */ /* 0x000fe2000b181a0c */
[----:B------:R-:W-:Y:S01]  /*1150*/  LOP3.LUT P6, RZ, R10, 0x10, RZ, 0xc0, !PT ;  /* 0x000000100aff7812 */ /* 0x000fe200078cc0ff */
[C---:B------:R-:W-:Y:S01]  /*1160*/  IMAD.SHL.U32 R10, R206.reuse, 0x2, RZ ;  /* 0x00000002ce0a7824 */ /* 0x040fe200078e00ff */
[----:B------:R-:W-:Y:S01]  /*1170*/  UIMAD UR7, UR7, 0x300, UR8 ;  /* 0x00000300070778a4 */ /* 0x000fe2000f8e0208 */
[----:B------:R3:W-:Y:S01]  /*1180*/  LDGSTS.E.BYPASS.LTC128B.128 [R7+0x6c00], desc[UR12][R12.64], P4 ;  /* 0x06c000000c077fae */ /* 0x0007e2000a181a0c */
[----:B------:R-:W-:Y:S01]  /*1190*/  IMAD.SHL.U32 R11, R206, 0x8, RZ ;  /* 0x00000008ce0b7824 */ /* 0x000fe200078e00ff */
[----:B------:R-:W-:Y:S01]  /*11a0*/  ULEA UR4, UR4, UR5, 0x4 ;  /* 0x0000000504047291 */ /* 0x000fe2000f8e20ff */
[----:B----4-:R-:W-:Y:S01]  /*11b0*/  CS2R R22, SRZ ;  /* 0x0000000000167805 */ /* 0x010fe2000001ff00 */
[----:B------:R-:W-:Y:S01]  /*11c0*/  ULEA UR5, UR7, UR5, 0x4 ;  /* 0x0000000507057291 */ /* 0x000fe2000f8e20ff */
[----:B------:R-:W-:Y:S01]  /*11d0*/  CS2R R74, SRZ ;  /* 0x00000000004a7805 */ /* 0x000fe2000001ff00 */
[----:B------:R-:W-:Y:S01]  /*11e0*/  ULOP3.LUT UR15, UR6, 0xffff, URZ, 0xc0, !UPT ;  /* 0x0000ffff060f7892 */ /* 0x000fe2000f8ec0ff */
[----:B--2---:R-:W-:Y:S01]  /*11f0*/  IMAD.WIDE R20, R8, 0x2, R18 ;  /* 0x0000000208147825 */ /* 0x004fe200078e0212 */
[----:B------:R-:W-:-:S02]  /*1200*/  IADD3 R18, P2, PT, R12, R196, RZ ;  /* 0x000000c40c127210 */ /* 0x000fc40007f5e0ff */
[----:B------:R-:W-:Y:S01]  /*1210*/  CS2R R72, SRZ ;  /* 0x0000000000487805 */ /* 0x000fe2000001ff00 */
[----:B------:R-:W-:Y:S01]  /*1220*/  UPRMT UR15, UR15, 0x8880, URZ ;  /* 0x000088800f0f7896 */ /* 0x000fe200080000ff */
[----:B------:R-:W-:Y:S02]  /*1230*/  CS2R R62, SRZ ;  /* 0x00000000003e7805 */ /* 0x000fe4000001ff00 */
[----:B------:R-:W-:Y:S01]  /*1240*/  IADD3 R202, P4, PT, R20, R14, RZ ;  /* 0x0000000e14ca7210 */ /* 0x000fe20007f9e0ff */
[----:B------:R-:W-:Y:S01]  /*1250*/  IMAD.X R19, R13, 0x1, R197, P2 ;  /* 0x000000010d137824 */ /* 0x000fe200010e06c5 */
[----:B-1----:R-:W-:Y:S01]  /*1260*/  IADD3 R14, P3, PT, R164, -R4, RZ ;  /* 0x80000004a40e7210 */ /* 0x002fe20007f7e0ff */
[----:B------:R-:W-:Y:S01]  /*1270*/  IMAD.SHL.U32 R4, R207, 0x8, RZ ;  /* 0x00000008cf047824 */ /* 0x000fe200078e00ff */
[----:B------:R-:W-:Y:S01]  /*1280*/  LOP3.LUT P2, RZ, R11, 0x10, RZ, 0xc0, !PT ;  /* 0x000000100bff7812 */ /* 0x000fe2000784c0ff */
[----:B------:R-:W-:Y:S01]  /*1290*/  IMAD.X R203, R21, 0x1, R15, P4 ;  /* 0x0000000115cb7824 */ /* 0x000fe200020e060f */
[----:B------:R1:W-:Y:S01]  /*12a0*/  LDGSTS.E.BYPASS.LTC128B.128 [R6+0x6c00], desc[UR12][R18.64], P5 ;  /* 0x06c0000012067fae */ /* 0x0003e2000a981a0c */
[----:B------:R-:W-:Y:S01]  /*12b0*/  LOP3.LUT P5, RZ, R10, 0x10, RZ, 0xc0, !PT ;  /* 0x000000100aff7812 */ /* 0x000fe200078ac0ff */
[----:B------:R-:W-:Y:S01]  /*12c0*/  IMAD.SHL.U32 R10, R207, 0x10, RZ ;  /* 0x00000010cf0a7824 */ /* 0x000fe200078e00ff */
[----:B------:R-:W-:Y:S01]  /*12d0*/  CS2R R20, SRZ ;  /* 0x0000000000147805 */ /* 0x000fe2000001ff00 */
[----:B------:R-:W0:Y:S01]  /*12e0*/  LDGDEPBAR ;  /* 0x00000000000079af */ /* 0x000e220000000000 */
[----:B------:R-:W-:Y:S01]  /*12f0*/  IMAD.X R15, R165, 0x1, ~R5, P3 ;  /* 0x00000001a50f7824 */ /* 0x000fe200018e0e05 */
[----:B------:R-:W-:Y:S01]  /*1300*/  LOP3.LUT P3, RZ, R4, 0x10, RZ, 0xc0, !PT ;  /* 0x0000001004ff7812 */ /* 0x000fe2000786c0ff */
[----:B------:R-:W-:Y:S01]  /*1310*/  IMAD.SHL.U32 R4, R207, 0x4, RZ ;  /* 0x00000004cf047824 */ /* 0x000fe200078e00ff */
[----:B------:R-:W-:Y:S01]  /*1320*/  LDGSTS.E.BYPASS.LTC128B.128 [R7+0x80], desc[UR12][R202.64], P0 ;  /* 0x00080000ca077fae */ /* 0x000fe20008181a0c */
[----:B---3--:R-:W-:Y:S01]  /*1330*/  IADD3 R12, P0, PT, R202, R200, RZ ;  /* 0x000000c8ca0c7210 */ /* 0x008fe20007f1e0ff */
[----:B------:R-:W-:Y:S01]  /*1340*/  IMAD.WIDE R14, R8, 0x2, R14 ;  /* 0x00000002080e7825 */ /* 0x000fe200078e020e */
[----:B------:R-:W-:-:S02]  /*1350*/  LOP3.LUT P4, RZ, R10, 0x10, RZ, 0xc0, !PT ;  /* 0x000000100aff7812 */ /* 0x000fc4000788c0ff */
[----:B------:R-:W-:Y:S02]  /*1360*/  CS2R R60, SRZ ;  /* 0x00000000003c7805 */ /* 0x000fe4000001ff00 */
[----:B------:R-:W-:Y:S01]  /*1370*/  LOP3.LUT R5, R167, 0x8, RZ, 0xc0, !PT ;  /* 0x00000008a7057812 */ /* 0x000fe200078ec0ff */
[--C-:B------:R-:W-:Y:S01]  /*1380*/  IMAD.X R13, R203, 0x1, R201.reuse, P0 ;  /* 0x00000001cb0d7824 */ /* 0x100fe200000e06c9 */
[-C--:B------:R-:W-:Y:S02]  /*1390*/  IADD3 R10, P0, PT, R12, R200.reuse, RZ ;  /* 0x000000c80c0a7210 */ /* 0x080fe40007f1e0ff */
[----:B------:R-:W-:Y:S02]  /*13a0*/  CS2R R130, SRZ ;  /* 0x0000000000827805 */ /* 0x000fe4000001ff00 */
[----:B------:R-:W-:Y:S02]  /*13b0*/  LOP3.LUT R8, R0, 0x1f, RZ, 0xc0, !PT ;  /* 0x0000001f00087812 */ /* 0x000fe400078ec0ff */
[----:B------:R-:W-:Y:S01]  /*13c0*/  CS2R R128, SRZ ;  /* 0x0000000000807805 */ /* 0x000fe2000001ff00 */
[----:B------:R2:W-:Y:S01]  /*13d0*/  LDGSTS.E.BYPASS.LTC128B.128 [R6+0x80], desc[UR12][R12.64], P2 ;  /* 0x000800000c067fae */ /* 0x0005e20009181a0c */
[----:B------:R-:W-:Y:S01]  /*13e0*/  IMAD.X R11, R13, 0x1, R201, P0 ;  /* 0x000000010d0b7824 */ /* 0x000fe200000e06c9 */
[----:B------:R-:W-:-:S02]  /*13f0*/  IADD3 R16, P0, PT, R10, R200, RZ ;  /* 0x000000c80a107210 */ /* 0x000fc40007f1e0ff */
[----:B------:R-:W-:Y:S02]  /*1400*/  CS2R R70, SRZ ;  /* 0x0000000000467805 */ /* 0x000fe4000001ff00 */
[----:B------:R-:W-:Y:S02]  /*1410*/  LOP3.LUT P2, RZ, R4, 0x10, RZ, 0xc0, !PT ;  /* 0x0000001004ff7812 */ /* 0x000fe4000784c0ff */
[----:B------:R-:W-:Y:S01]  /*1420*/  CS2R R68, SRZ ;  /* 0x0000000000447805 */ /* 0x000fe2000001ff00 */
[----:B------:R3:W-:Y:S01]  /*1430*/  LDGSTS.E.BYPASS.LTC128B.128 [R7+0xc80], desc[UR12][R10.64], P6 ;  /* 0x00c800000a077fae */ /* 0x0007e2000b181a0c */
[----:B------:R-:W-:Y:S01]  /*1440*/  IMAD.X R17, R11, 0x1, R201, P0 ;  /* 0x000000010b117824 */ /* 0x000fe200000e06c9 */
[----:B------:R-:W-:Y:S02]  /*1450*/  IADD3 R204, P0, PT, R14, R18, RZ ;  /* 0x000000120ecc7210 */ /* 0x000fe40007f1e0ff */
[----:B------:R-:W-:Y:S02]  /*1460*/  CS2R R66, SRZ ;  /* 0x0000000000427805 */ /* 0x000fe4000001ff00 */
[----:B------:R-:W-:-:S02]  /*1470*/  LOP3.LUT R4, R5, 0x7, R0, 0xf8, !PT ;  /* 0x0000000705047812 */ /* 0x000fc400078ef800 */
[----:B------:R-:W-:Y:S01]  /*1480*/  CS2R R64, SRZ ;  /* 0x0000000000407805 */ /* 0x000fe2000001ff00 */
[----:B------:R4:W-:Y:S01]  /*1490*/  LDGSTS.E.BYPASS.LTC128B.128 [R6+0xc80], desc[UR12][R16.64], P5 ;  /* 0x00c8000010067fae */ /* 0x0009e2000a981a0c */
[----:B------:R-:W-:Y:S01]  /*14a0*/  IMAD.X R205, R15, 0x1, R19, P0 ;  /* 0x000000010fcd7824 */ /* 0x000fe200000e0613 */
[----:B------:R-:W-:Y:S02]  /*14b0*/  SHF.R.U32.HI R4, RZ, 0x1, R4 ;  /* 0x00000001ff047819 */ /* 0x000fe40000011604 */
[----:B-1----:R-:W-:Y:S02]  /*14c0*/  CS2R R18, SRZ ;  /* 0x0000000000127805 */ /* 0x002fe4000001ff00 */
[----:B------:R-:W-:Y:S01]  /*14d0*/  SHF.R.U32.HI R8, RZ, 0x4, R8 ;  /* 0x00000004ff087819 */ /* 0x000fe20000011608 */
[----:B------:R-:W-:Y:S01]  /*14e0*/  LDGSTS.E.BYPASS.LTC128B.128 [R7+0x6080], desc[UR12][R204.64], P4 ;  /* 0x06080000cc077fae */ /* 0x000fe2000a181a0c */
[----:B------:R-:W-:Y:S02]  /*14f0*/  LOP3.LUT R5, R167, 0x7, RZ, 0xc0, !PT ;  /* 0x00000007a7057812 */ /* 0x000fe400078ec0ff */
[----:B------:R-:W-:-:S02]  /*1500*/  LOP3.LUT R169, R8, 0x3, R167, 0x78, !PT ;  /* 0x0000000308a97812 */ /* 0x000fc400078e78a7 */
[----:B------:R-:W-:Y:S02]  /*1510*/  LEA.HI.SX32 R208, R208, 0xfffffffe, 0x1b ;  /* 0xfffffffed0d07811 */ /* 0x000fe400078fdaff */
[--C-:B------:R-:W-:Y:S02]  /*1520*/  LOP3.LUT R8, R169, 0x4, R166.reuse, 0xf8, !PT ;  /* 0x00000004a9087812 */ /* 0x100fe400078ef8a6 */
[----:B--2---:R-:W-:Y:S01]  /*1530*/  LOP3.LUT R13, R9, 0x4, R166, 0xf8, !PT ;  /* 0x00000004090d7812 */ /* 0x004fe200078ef8a6 */
[----:B------:R-:W-:Y:S02]  /*1540*/  IMAD.SHL.U32 R9, R207, 0x2, RZ ;  /* 0x00000002cf097824 */ /* 0x000fe400078e00ff */
[----:B------:R-:W-:Y:S02]  /*1550*/  IMAD R5, R5, 0x18, R8 ;  /* 0x0000001805057824 */ /* 0x000fe400078e0208 */
[----:B------:R-:W-:Y:S01]  /*1560*/  IMAD R4, R4, 0x18, R13 ;  /* 0x0000001804047824 */ /* 0x000fe200078e020d */
[----:B---3--:R-:W-:-:S02]  /*1570*/  IADD3 R10, P0, PT, R204, R196, RZ ;  /* 0x000000c4cc0a7210 */ /* 0x008fc40007f1e0ff */
[----:B------:R-:W-:Y:S02]  /*1580*/  LOP3.LUT P6, RZ, R9, 0x10, RZ, 0xc0, !PT ;  /* 0x0000001009ff7812 */ /* 0x000fe400078cc0ff */
[----:B------:R-:W-:Y:S02]  /*1590*/  CS2R R8, SRZ ;  /* 0x0000000000087805 */ /* 0x000fe4000001ff00 */
[-C--:B------:R-:W-:Y:S01]  /*15a0*/  IADD3 R12, P5, PT, R10, R196.reuse, RZ ;  /* 0x000000c40a0c7210 */ /* 0x080fe20007fbe0ff */
[--C-:B------:R-:W-:Y:S01]  /*15b0*/  IMAD.X R11, R205, 0x1, R197.reuse, P0 ;  /* 0x00000001cd0b7824 */ /* 0x100fe200000e06c5 */
[----:B------:R-:W-:Y:S02]  /*15c0*/  LEA R4, R4, UR4, 0x4 ;  /* 0x0000000404047c11 */ /* 0x000fe4000f8e20ff */
[----:B----4-:R-:W-:Y:S02]  /*15d0*/  CS2R R16, SRZ ;  /* 0x0000000000107805 */ /* 0x010fe4000001ff00 */
[----:B------:R-:W-:Y:S01]  /*15e0*/  IADD3 R14, P0, PT, R12, R196, RZ ;  /* 0x000000c40c0e7210 */ /* 0x000fe20007f1e0ff */
[----:B------:R-:W-:Y:S01]  /*15f0*/  IMAD.X R13, R11, 0x1, R197, P5 ;  /* 0x000000010b0d7824 */ /* 0x000fe200028e06c5 */
[----:B------:R1:W-:Y:S01]  /*1600*/  LDGSTS.E.BYPASS.LTC128B.128 [R6+0x6080], desc[UR12][R10.64], P3 ;  /* 0x060800000a067fae */ /* 0x0003e20009981a0c */
[----:B------:R-:W-:-:S02]  /*1610*/  LEA R5, R5, UR5, 0x4 ;  /* 0x0000000505057c11 */ /* 0x000fc4000f8e20ff */
[----:B------:R-:W-:Y:S01]  /*1620*/  IMAD.X R15, R13, 0x1, R197, P0 ;  /* 0x000000010d0f7824 */ /* 0x000fe200000e06c5 */
[----:B------:R2:W-:Y:S04]  /*1630*/  LDGSTS.E.BYPASS.LTC128B.128 [R7+0x6c80], desc[UR12][R12.64], P2 ;  /* 0x06c800000c077fae */ /* 0x0005e80009181a0c */
[----:B------:R3:W-:Y:S04]  /*1640*/  LDGSTS.E.BYPASS.LTC128B.128 [R6+0x6c80], desc[UR12][R14.64], P6 ;  /* 0x06c800000e067fae */ /* 0x0007e8000b181a0c */
[----:B------:R-:W0:Y:S01]  /*1650*/  LDGDEPBAR ;  /* 0x00000000000079af */ /* 0x000e220000000000 */
[----:B-1----:R-:W-:-:S02]  /*1660*/  CS2R R10, SRZ ;  /* 0x00000000000a7805 */ /* 0x002fc4000001ff00 */
[----:B--2---:R-:W-:Y:S02]  /*1670*/  CS2R R12, SRZ ;  /* 0x00000000000c7805 */ /* 0x004fe4000001ff00 */
[----:B---3--:R-:W-:Y:S01]  /*1680*/  CS2R R14, SRZ ;  /* 0x00000000000e7805 */ /* 0x008fe2000001ff00 */
[----:B------:R-:W-:-:S04]  /*1690*/  DEPBAR.LE SB0, 0x1 ;  /* 0x000080400000791a */ /* 0x000fc80000000000 */
[----:B------:R-:W-:Y:S01]  /*16a0*/  BAR.SYNC.DEFER_BLOCKING 0x0 ;  /* 0x0000000000007b1d */ /* 0x000fe20000010000 */
[----:B------:R-:W-:-:S05]  /*16b0*/  CS2R R6, SRZ ;  /* 0x0000000000067805 */ /* 0x000fca000001ff00 */
[----:B------:R-:W1:Y:S04]  /*16c0*/  LDSM.16.M88.4 R132, [R5] ;  /* 0x000000000584783b */ /* 0x000e680000000200 */
[----:B------:R-:W2:Y:S04]  /*16d0*/  LDSM.16.M88.4 R152, [R5+0xc00] ;  /* 0x000c00000598783b */ /* 0x000ea80000000200 */
[----:B------:R-:W3:Y:S04]  /*16e0*/  LDSM.16.M88.4 R156, [R5+0x1800] ;  /* 0x00180000059c783b */ /* 0x000ee80000000200 */
[----:B------:R-:W4:Y:S04]  /*16f0*/  LDSM.16.M88.4 R160, [R5+0x2400] ;  /* 0x0024000005a0783b */ /* 0x000f280000000200 */
[----:B------:R-:W1:Y:S04]  /*1700*/  LDSM.16.M88.4 R136, [R4+0x6000] ;  /* 0x006000000488783b */ /* 0x000e680000000200 */
[----:B------:R-:W1:Y:S04]  /*1710*/  LDSM.16.M88.4 R140, [R4+0x6c00] ;  /* 0x006c0000048c783b */ /* 0x000e680000000200 */
[----:B------:R-:W1:Y:S04]  /*1720*/  LDSM.16.M88.4 R144, [R4+0x7800] ;  /* 0x007800000490783b */ /* 0x000e680000000200 */
[----:B------:R2:W1:Y:S02]  /*1730*/  LDSM.16.M88.4 R148, [R4+0x8400] ;  /* 0x008400000494783b */ /* 0x0004640000000200 */
[----:B--2---:R-:W-:Y:S01]  /*1740*/  CS2R R4, SRZ ;  /* 0x0000000000047805 */ /* 0x004fe2000001ff00 */
[----:B---34-:R-:W-:Y:S06]  /*1750*/  @!P1 BRA `(.L_x_459) ;  /* 0x0000000c00409947 */ /* 0x018fec0003800000 */
[----:B------:R-:W-:Y:S01]  /*1760*/  SHF.R.U32.HI R103, RZ, 0x2, R0 ;  /* 0x00000002ff677819 */ /* 0x000fe20000011600 */
[----:B------:R-:W2:Y:S01]  /*1770*/  S2UR UR11, SR_CgaCtaId ;  /* 0x00000000000b79c3 */ /* 0x000ea20000008800 */
[C---:B------:R-:W-:Y:S01]  /*1780*/  LEA R171, P0, R196.reuse, R164, 0x1 ;  /* 0x000000a4c4ab7211 */ /* 0x040fe200078008ff */
[----:B------:R-:W-:Y:S01]  /*1790*/  UMOV UR17, 0x400 ;  /* 0x0000040000117882 */ /* 0x000fe20000000000 */
[----:B------:R-:W-:Y:S01]  /*17a0*/  LOP3.LUT R103, R103, 0x7, RZ, 0xc0, !PT ;  /* 0x0000000767677812 */ /* 0x000fe200078ec0ff */
[----:B------:R-:W-:Y:S01]  /*17b0*/  UIADD3 UR4, UPT, UPT, UR4, 0x6000, URZ ;  /* 0x0000600004047890 */ /* 0x000fe2000fffe0ff */
[--C-:B------:R-:W-:Y:S01]  /*17c0*/  LEA.HI.X R164, R196, R165, R197.reuse, 0x1, P0 ;  /* 0x000000a5c4a47211 */ /* 0x100fe200000f0cc5 */
[----:B------:R-:W-:Y:S01]  /*17d0*/  UMOV UR21, 0x100 ;  /* 0x0000010000157882 */ /* 0x000fe20000000000 */
[----:B------:R-:W-:Y:S01]  /*17e0*/  IADD3 R198, P1, PT, R171, R196, RZ ;  /* 0x000000c4abc67210 */ /* 0x000fe20007f3e0ff */
[----:B------:R-:W-:Y:S01]  /*17f0*/  UMOV UR10, 0x2 ;  /* 0x00000002000a7882 */ /* 0x000fe20000000000 */
[----:B------:R-:W-:Y:S01]  /*1800*/  LEA R171, P0, R200, R2, 0x1 ;  /* 0x00000002c8ab7211 */ /* 0x000fe200078008ff */
[----:B------:R-:W-:Y:S01]  /*1810*/  UMOV UR20, URZ ;  /* 0x000000ff00147c82 */ /* 0x000fe20008000000 */
[----:B------:R-:W-:Y:S01]  /*1820*/  LOP3.LUT R196, R169, 0x4, R166, 0xf8, !PT ;  /* 0x00000004a9c47812 */ /* 0x000fe200078ef8a6 */
[----:B------:R-:W-:Y:S01]  /*1830*/  IMAD.X R197, R164, 0x1, R197, P1 ;  /* 0x00000001a4c57824 */ /* 0x000fe200008e06c5 */
[----:B------:R-:W-:Y:S01]  /*1840*/  LOP3.LUT R103, R103, 0x3e0, R0, 0xf8, !PT ;  /* 0x000003e067677812 */ /* 0x000fe200078ef800 */
[----:B------:R-:W3:Y:S01]  /*1850*/  LDCU.64 UR8, c[0x0][0x3a8] ;  /* 0x00007500ff0877ac */ /* 0x000ee20008000a00 */
[----:B------:R-:W-:-:S02]  /*1860*/  LOP3.LUT R169, R0, 0x7, RZ, 0xc0, !PT ;  /* 0x0000000700a97812 */ /* 0x000fc400078ec0ff */
[----:B------:R-:W-:Y:S01]  /*1870*/  LEA.HI.X R2, R200, R3, R201, 0x1, P0 ;  /* 0x00000003c8027211 */ /* 0x000fe200000f0cc9 */
[----:B------:R-:W4:Y:S01]  /*1880*/  LDCU.64 UR6, c[0x0][0x3c8] ;  /* 0x00007900ff0677ac */ /* 0x000f220008000a00 */
[----:B------:R-:W-:Y:S02]  /*1890*/  LOP3.LUT R209, R103, 0x8, RZ, 0xfc, !PT ;  /* 0x0000000867d17812 */ /* 0x000fe400078efcff */
[----:B------:R-:W-:Y:S01]  /*18a0*/  SHF.R.U32.HI R168, RZ, 0x3, R0 ;  /* 0x00000003ffa87819 */ /* 0x000fe20000011600 */
[----:B------:R-:W-:Y:S01]  /*18b0*/  UMOV UR19, 0x100 ;  /* 0x0000010000137882 */ /* 0x000fe20000000000 */
[----:B------:R-:W-:Y:S01]  /*18c0*/  SHF.R.U32.HI R169, RZ, 0x1, R169 ;  /* 0x00000001ffa97819 */ /* 0x000fe200000116a9 */
[----:B--2---:R-:W-:Y:S01]  /*18d0*/  ULEA UR11, UR11, UR17, 0x18 ;  /* 0x000000110b0b7291 */ /* 0x004fe2000f8ec0ff */
[C---:B------:R-:W-:Y:S02]  /*18e0*/  LOP3.LUT R3, R167.reuse, 0x8, RZ, 0xc0, !PT ;  /* 0x00000008a7037812 */ /* 0x040fe400078ec0ff */
[----:B------:R-:W-:-:S02]  /*18f0*/  LOP3.LUT R165, R167, 0x7, RZ, 0xc0, !PT ;  /* 0x00000007a7a57812 */ /* 0x000fc400078ec0ff */
[----:B------:R-:W-:Y:S02]  /*1900*/  SHF.R.U32.HI R103, RZ, 0x1, R103 ;  /* 0x00000001ff677819 */ /* 0x000fe40000011667 */
[----:B------:R-:W-:Y:S01]  /*1910*/  SHF.R.U32.HI R209, RZ, 0x1, R209 ;  /* 0x00000001ffd17819 */ /* 0x000fe200000116d1 */
[----:B------:R-:W-:Y:S01]  /*1920*/  IMAD R196, R165, 0x18, R196 ;  /* 0x00000018a5c47824 */ /* 0x000fe200078e02c4 */
[----:B------:R-:W-:Y:S02]  /*1930*/  LOP3.LUT R169, R169, 0x1, R168, 0x78, !PT ;  /* 0x00000001a9a97812 */ /* 0x000fe400078e78a8 */
[--C-:B------:R-:W-:Y:S02]  /*1940*/  LOP3.LUT R3, R3, 0x7, R0.reuse, 0xf8, !PT ;  /* 0x0000000703037812 */ /* 0x100fe400078ef800 */
[--C-:B------:R-:W-:Y:S02]  /*1950*/  LOP3.LUT R167, R103, 0x3, R0.reuse, 0x48, !PT ;  /* 0x0000000367a77812 */ /* 0x100fe400078e4800 */
[----:B------:R-:W-:-:S02]  /*1960*/  LOP3.LUT R165, R209, 0x3, R0, 0x48, !PT ;  /* 0x00000003d1a57812 */ /* 0x000fc400078e4800 */
[----:B------:R-:W-:Y:S02]  /*1970*/  LOP3.LUT R166, R169, 0x4, R166, 0xf8, !PT ;  /* 0x00000004a9a67812 */ /* 0x000fe400078ef8a6 */
[----:B------:R-:W-:Y:S02]  /*1980*/  SHF.R.U32.HI R3, RZ, 0x1, R3 ;  /* 0x00000001ff037819 */ /* 0x000fe40000011603 */
[----:B------:R-:W-:Y:S02]  /*1990*/  LOP3.LUT R210, R167, 0x4, R0, 0xf8, !PT ;  /* 0x00000004a7d27812 */ /* 0x000fe400078ef800 */
[----:B------:R-:W-:Y:S01]  /*19a0*/  IADD3 R200, P0, PT, R171, R200, RZ ;  /* 0x000000c8abc87210 */ /* 0x000fe20007f1e0ff */
[----:B------:R-:W-:Y:S01]  /*19b0*/  IMAD R3, R3, 0x18, R166 ;  /* 0x0000001803037824 */ /* 0x000fe200078e02a6 */
[----:B------:R-:W-:Y:S01]  /*19c0*/  LOP3.LUT R0, R165, 0x4, R0, 0xf8, !PT ;  /* 0x00000004a5007812 */ /* 0x000fe200078ef800 */
[----:B------:R-:W-:Y:S02]  /*19d0*/  IMAD R210, R103, 0x18, R210 ;  /* 0x0000001867d27824 */ /* 0x000fe400078e02d2 */
[----:B------:R-:W-:Y:S01]  /*19e0*/  IMAD.X R199, R2, 0x1, R201, P0 ;  /* 0x0000000102c77824 */ /* 0x000fe200000e06c9 */
[----:B------:R-:W-:Y:S01]  /*19f0*/  ISETP.NE.AND P0, PT, R208, RZ, PT ;  /* 0x000000ffd000720c */ /* 0x000fe20003f05270 */
[----:B------:R-:W-:Y:S01]  /*1a00*/  IMAD R209, R209, 0x18, R0 ;  /* 0x00000018d1d17824 */ /* 0x000fe200078e0200 */
[----:B------:R-:W-:Y:S01]  /*1a10*/  LEA R210, R210, UR11, 0x4 ;  /* 0x0000000bd2d27c11 */ /* 0x000fe2000f8e20ff */
[----:B------:R-:W-:Y:S01]  /*1a20*/  IMAD.SHL.U32 R2, R196, 0x10, RZ ;  /* 0x00000010c4027824 */ /* 0x000fe200078e00ff */
[----:B------:R-:W-:Y:S01]  /*1a30*/  SEL R207, R207, RZ, P0 ;  /* 0x000000ffcfcf7207 */ /* 0x000fe20000000000 */
[----:B------:R-:W-:Y:S01]  /*1a40*/  IMAD.SHL.U32 R0, R3, 0x10, RZ ;  /* 0x0000001003007824 */ /* 0x000fe200078e00ff */
[----:B------:R-:W-:Y:S01]  /*1a50*/  SEL R206, R206, RZ, P0 ;  /* 0x000000ffcece7207 */ /* 0x000fe20000000000 */
[----:B------:R-:W-:Y:S01]  /*1a60*/  IMAD.MOV.U32 R201, RZ, RZ, R203 ;  /* 0x000000ffffc97224 */ /* 0x000fe200078e00cb */
[----:B------:R-:W-:Y:S01]  /*1a70*/  LOP3.LUT R2, R2, 0x20, RZ, 0x3c, !PT ;  /* 0x0000002002027812 */ /* 0x000fe200078e3cff */
[----:B------:R-:W-:Y:S01]  /*1a80*/  IMAD.MOV.U32 R103, RZ, RZ, RZ ;  /* 0x000000ffff677224 */ /* 0x000fe200078e00ff */
[----:B------:R-:W-:-:S02]  /*1a90*/  LOP3.LUT R0, R0, 0x20, RZ, 0x3c, !PT ;  /* 0x0000002000007812 */ /* 0x000fc400078e3cff */
[----:B------:R-:W-:Y:S01]  /*1aa0*/  LEA R209, R209, UR11, 0x4 ;  /* 0x0000000bd1d17c11 */ /* 0x000fe2000f8e20ff */
[----:B---34-:R-:W-:-:S06]  /*1ab0*/  UMOV UR11, 0xffffff00 ;  /* 0xffffff00000b7882 */ /* 0x018fcc0000000000 */
.L_x_460:
[C---:B-1--4-:R-:W-:Y:S01]  /*1ac0*/  HMMA.16816.F32 R4, R132.reuse, R136, R4 ;  /* 0x000000888404723c */ /* 0x052fe20000001804 */
[----:B------:R-:W-:Y:S01]  /*1ad0*/  LDSM.16.M88.4 R164, [R2+UR5] ;  /* 0x0000000502a4783b */ /* 0x000fe20008000200 */
[----:B------:R-:W-:Y:S02]  /*1ae0*/  UIADD3 UR18, UPT, UPT, UR5, 0x80, URZ ;  /* 0x0000008005127890 */ /* 0x000fe4000fffe0ff */
[----:B------:R-:W-:Y:S01]  /*1af0*/  UIADD3 UR17, UPT, UPT, UR4, 0x80, URZ ;  /* 0x0000008004117890 */ /* 0x000fe2000fffe0ff */
[----:B------:R-:W-:Y:S01]  /*1b00*/  LOP3.LUT P3, RZ, R206, 0x1, RZ, 0xc0, !PT ;  /* 0x00000001ceff7812 */ /* 0x000fe2000786c0ff */
[----:B------:R-:W-:Y:S01]  /*1b10*/  VIADD R217, R210, UR21 ;  /* 0x00000015d2d97c36 */ /* 0x000fe20008000000 */
[----:B------:R-:W-:Y:S01]  /*1b20*/  IADD3 R202, P0, PT, R202, R200, RZ ;  /* 0x000000c8caca7210 */ /* 0x000fe20007f1e0ff */
[C---:B------:R-:W-:Y:S01]  /*1b30*/  HMMA.16816.F32 R8, R132.reuse, R138, R8 ;  /* 0x0000008a8408723c */ /* 0x040fe20000001808 */
[----:B------:R-:W1:Y:S01]  /*1b40*/  LDSM.16.M88.4 R168, [R0+UR4] ;  /* 0x0000000400a8783b */ /* 0x000e620008000200 */
[----:B------:R-:W-:Y:S01]  /*1b50*/  UIADD3 UR20, UPT, UPT, UR20, 0x1, URZ ;  /* 0x0000000114147890 */ /* 0x000fe2000fffe0ff */
[----:B------:R-:W-:Y:S01]  /*1b60*/  IADD3 R204, P1, PT, R204, R198, RZ ;  /* 0x000000c6cccc7210 */ /* 0x000fe20007f3e0ff */
[----:B------:R-:W-:Y:S01]  /*1b70*/  IMAD.X R201, R201, 0x1, R199, P0 ;  /* 0x00000001c9c97824 */ /* 0x000fe200000e06c7 */
[----:B------:R-:W-:Y:S01]  /*1b80*/  IADD3 R214, P2, PT, R202, UR8, RZ ;  /* 0x00000008cad67c10 */ /* 0x000fe2000ff5e0ff */
[----:B------:R-:W-:Y:S01]  /*1b90*/  UISETP.NE.AND UP1, UPT, UR20, 0x3, UPT ;  /* 0x000000031400788c */ /* 0x000fe2000bf25270 */
[----:B------:R-:W-:Y:S01]  /*1ba0*/  LOP3.LUT P0, RZ, R207, 0x1, RZ, 0xc0, !PT ;  /* 0x00000001cfff7812 */ /* 0x000fe2000780c0ff */
[C---:B------:R-:W-:Y:S01]  /*1bb0*/  HMMA.16816.F32 R12, R132.reuse, R140, R12 ;  /* 0x0000008c840c723c */ /* 0x040fe2000000180c */
[----:B------:R-:W1:Y:S01]  /*1bc0*/  LDSM.16.M88.4 R172, [R0+UR4+0xc00] ;  /* 0x000c000400ac783b */ /* 0x000e620008000200 */
[----:B------:R-:W-:Y:S01]  /*1bd0*/  UIADD3 UR10, UPT, UPT, UR10, 0x1, URZ ;  /* 0x000000010a0a7890 */ /* 0x000fe2000fffe0ff */
[----:B------:R-:W-:Y:S01]  /*1be0*/  IMAD.X R205, R205, 0x1, R197, P1 ;  /* 0x00000001cdcd7824 */ /* 0x000fe200008e06c5 */
[----:B------:R-:W-:Y:S02]  /*1bf0*/  IADD3.X R215, PT, PT, R201, UR9, RZ, P2, !PT ;  /* 0x00000009c9d77c10 */ /* 0x000fe400097fe4ff */
[--C-:B------:R-:W-:Y:S01]  /*1c00*/  SHF.R.U32.HI R203, RZ, 0x1, R206.reuse ;  /* 0x00000001ffcb7819 */ /* 0x100fe200000116ce */
[----:B------:R-:W-:Y:S01]  /*1c10*/  UISETP.NE.AND UP0, UPT, UR10, 0x3, UPT ;  /* 0x000000030a00788c */ /* 0x000fe2000bf05270 */
[C---:B------:R-:W-:Y:S01]  /*1c20*/  HMMA.16816.F32 R16, R132.reuse, R142, R16 ;  /* 0x0000008e8410723c */ /* 0x040fe20000001810 */
[----:B------:R-:W1:Y:S01]  /*1c30*/  LDSM.16.M88.4 R176, [R0+UR4+0x1800] ;  /* 0x0018000400b0783b */ /* 0x000e620008000200 */
[----:B------:R-:W-:Y:S01]  /*1c40*/  @!UP1 UIADD3 UR18, UPT, UPT, UR5, -0x100, URZ ;  /* 0xffffff0005129890 */ /* 0x000fe2000fffe0ff */
[----:B------:R-:W-:Y:S01]  /*1c50*/  LOP3.LUT P1, RZ, R203, 0x1, RZ, 0xc0, !PT ;  /* 0x00000001cbff7812 */ /* 0x000fe2000782c0ff */
[----:B------:R-:W-:Y:S01]  /*1c60*/  @P3 IMAD.MOV.U32 R203, RZ, RZ, R201 ;  /* 0x000000ffffcb3224 */ /* 0x000fe200078e00c9 */
[--C-:B------:R-:W-:Y:S01]  /*1c70*/  SHF.R.U32.HI R213, RZ, 0x1, R207.reuse ;  /* 0x00000001ffd57819 */ /* 0x100fe200000116cf */
[----:B------:R-:W-:Y:S01]  /*1c80*/  @!UP1 UIADD3 UR17, UPT, UPT, UR4, -0x100, URZ ;  /* 0xffffff0004119890 */ /* 0x000fe2000fffe0ff */
[--C-:B---3--:R-:W-:Y:S01]  /*1c90*/  SHF.R.U32.HI R211, RZ, 0x3, R206.reuse ;  /* 0x00000003ffd37819 */ /* 0x108fe200000116ce */
[C---:B------:R-:W-:Y:S01]  /*1ca0*/  HMMA.16816.F32 R20, R132.reuse, R144, R20 ;  /* 0x000000908414723c */ /* 0x040fe20000001814 */
[----:B------:R-:W1:Y:S01]  /*1cb0*/  LDSM.16.M88.4 R180, [R0+UR4+0x2400] ;  /* 0x0024000400b4783b */ /* 0x000e620008000200 */
[----:B------:R-:W-:Y:S01]  /*1cc0*/  USEL UR22, UR11, 0x80, !UP0 ;  /* 0x000000800b167887 */ /* 0x000fe2000c000000 */
[----:B------:R-:W-:Y:S01]  /*1cd0*/  LOP3.LUT P6, RZ, R213, 0x1, RZ, 0xc0, !PT ;  /* 0x00000001d5ff7812 */ /* 0x000fe200078cc0ff */
[----:B------:R-:W-:Y:S01]  /*1ce0*/  VIADD R213, R210, UR19 ;  /* 0x00000013d2d57c36 */ /* 0x000fe20008000000 */
[----:B------:R-:W-:Y:S01]  /*1cf0*/  LOP3.LUT P4, RZ, R211, 0x1, RZ, 0xc0, !PT ;  /* 0x00000001d3ff7812 */ /* 0x000fe2000788c0ff */
[----:B------:R-:W-:Y:S01]  /*1d00*/  @!UP1 UMOV UR20, URZ ;  /* 0x000000ff00149c82 */ /* 0x000fe20008000000 */
[--C-:B------:R-:W-:Y:S01]  /*1d10*/  SHF.R.U32.HI R211, RZ, 0x2, R207.reuse ;  /* 0x00000002ffd37819 */ /* 0x100fe200000116cf */
[C---:B------:R-:W-:Y:S01]  /*1d20*/  HMMA.16816.F32 R24, R132.reuse, R146, R24 ;  /* 0x000000928418723c */ /* 0x040fe20000001818 */
[----:B------:R-:W1:Y:S01]  /*1d30*/  LDSM.16.M88.4 R184, [R2+UR5+0xc00] ;  /* 0x000c000502b8783b */ /* 0x000e620008000200 */
[----:B------:R-:W-:Y:S01]  /*1d40*/  USEL UR10, UR10, URZ, UP0 ;  /* 0x000000ff0a0a7287 */ /* 0x000fe20008000000 */
[----:B------:R-:W-:Y:S01]  /*1d50*/  SHF.R.U32.HI R212, RZ, 0x2, R206 ;  /* 0x00000002ffd47819 */ /* 0x000fe200000116ce */
[----:B------:R-:W-:Y:S03]  /*1d60*/  UMOV UR4, UR17 ;  /* 0x0000001100047c82 */ /* 0x000fe60008000000 */
[----:B------:R-:W-:Y:S01]  /*1d70*/  LOP3.LUT P5, RZ, R212, 0x1, RZ, 0xc0, !PT ;  /* 0x00000001d4ff7812 */ /* 0x000fe200078ac0ff */
[C---:B------:R-:W-:Y:S01]  /*1d80*/  HMMA.16816.F32 R28, R132.reuse, R148, R28 ;  /* 0x00000094841c723c */ /* 0x040fe2000000181c */
[----:B------:R-:W2:Y:S02]  /*1d90*/  LDSM.16.M88.4 R188, [R2+UR5+0x1800] ;  /* 0x0018000502bc783b */ /* 0x000ea40008000200 */
[----:B------:R-:W-:Y:S04]  /*1da0*/  SHF.R.U32.HI R212, RZ, 0x3, R207 ;  /* 0x00000003ffd47819 */ /* 0x000fe800000116cf */
[----:B------:R-:W-:Y:S01]  /*1db0*/  LOP3.LUT P2, RZ, R212, 0x1, RZ, 0xc0, !PT ;  /* 0x00000001d4ff7812 */ /* 0x000fe2000784c0ff */
[-C--:B------:R-:W-:Y:S01]  /*1dc0*/  HMMA.16816.F32 R32, R132, R150.reuse, R32 ;  /* 0x000000968420723c */ /* 0x080fe20000001820 */
[----:B------:R-:W2:Y:S02]  /*1dd0*/  LDSM.16.M88.4 R192, [R2+UR5+0x2400] ;  /* 0x0024000502c0783b */ /* 0x000ea40008000200 */
[----:B------:R-:W-:Y:S01]  /*1de0*/  VIADD R212, R209, UR21 ;  /* 0x00000015d1d47c36 */ /* 0x000fe20008000000 */
[----:B------:R-:W-:Y:S01]  /*1df0*/  UIADD3 UR21, UPT, UPT, UR22, UR21, URZ ;  /* 0x0000001516157290 */ /* 0x000fe2000fffe0ff */
[----:B------:R-:W-:Y:S03]  /*1e00*/  UMOV UR5, UR18 ;  /* 0x0000001200057c82 */ /* 0x000fe60008000000 */
[C---:B------:R-:W-:Y:S01]  /*1e10*/  HMMA.16816.F32 R36, R152.reuse, R150, R36 ;  /* 0x000000969824723c */ /* 0x040fe20000001824 */
[----:B------:R-:W-:Y:S01]  /*1e20*/  @!PT LDS RZ, [RZ] ;  /* 0x00000000fffff984 */ /* 0x000fe20000000800 */
[----:B------:R-:W-:Y:S01]  /*1e30*/  @!PT LDS RZ, [RZ] ;  /* 0x00000000fffff984 */ /* 0x000fe20000000800 */
[----:B------:R-:W-:Y:S01]  /*1e40*/  @!PT LDS RZ, [RZ] ;  /* 0x00000000fffff984 */ /* 0x000fe20000000800 */
[----:B------:R3:W-:Y:S03]  /*1e50*/  @P3 LDGSTS.E.BYPASS.LTC128B.128 [R213], desc[UR12][R202.64] ;  /* 0x00000000cad53fae */ /* 0x0007e6000b981a0c */
[----:B------:R-:W-:Y:S01]  /*1e60*/  LOP3.LUT P3, RZ, R211, 0x1, RZ, 0xc0, !PT ;  /* 0x00000001d3ff7812 */ /* 0x000fe2000786c0ff */
[----:B------:R-:W-:Y:S01]  /*1e70*/  VIADD R211, R209, UR19 ;  /* 0x00000013d1d37c36 */ /* 0x000fe20008000000 */
[----:B------:R-:W-:Y:S02]  /*1e80*/  UIADD3 UR19, UPT, UPT, UR22, UR19, URZ ;  /* 0x0000001316137290 */ /* 0x000fe4000fffe0ff */
[C---:B------:R-:W-:Y:S02]  /*1e90*/  HMMA.16816.F32 R40, R152.reuse, R148, R40 ;  /* 0x000000949828723c */ /* 0x040fe40000001828 */
[----:B------:R4:W-:Y:S01]  /*1ea0*/  @P1 LDGSTS.E.BYPASS.LTC128B.128 [R211], desc[UR12][R214.64] ;  /* 0x00000000d6d31fae */ /* 0x0009e2000b981a0c */
[----:B------:R-:W-:Y:S04]  /*1eb0*/  IADD3 R218, P1, PT, R204, UR6, RZ ;  /* 0x00000006ccda7c10 */ /* 0x000fe8000ff3e0ff */
[----:B------:R-:W-:Y:S01]  /*1ec0*/  IADD3.X R219, PT, PT, R205, UR7, RZ, P1, !PT ;  /* 0x00000007cddb7c10 */ /* 0x000fe20008ffe4ff */
[C---:B------:R-:W-:Y:S02]  /*1ed0*/  HMMA.16816.F32 R44, R152.reuse, R146, R44 ;  /* 0x00000092982c723c */ /* 0x040fe4000000182c */
[----:B------:R-:W-:Y:S01]  /*1ee0*/  @P0 LDGSTS.E.BYPASS.LTC128B.128 [R217+0x6000], desc[UR12][R204.64] ;  /* 0x06000000ccd90fae */ /* 0x000fe2000b981a0c */
[----:B------:R-:W-:Y:S02]  /*1ef0*/  IADD3 R224, P0, PT, R214, UR8, RZ ;  /* 0x00000008d6e07c10 */ /* 0x000fe4000ff1e0ff */
[----:B------:R-:W-:Y:S02]  /*1f00*/  IADD3 R220, P1, PT, R218, UR6, RZ ;  /* 0x00000006dadc7c10 */ /* 0x000fe4000ff3e0ff */
[----:B------:R-:W-:Y:S01]  /*1f10*/  IADD3.X R225, PT, PT, R215, UR9, RZ, P0, !PT ;  /* 0x00000009d7e17c10 */ /* 0x000fe200087fe4ff */
[C---:B------:R-:W-:Y:S02]  /*1f20*/  HMMA.16816.F32 R48, R152.reuse, R144, R48 ;  /* 0x000000909830723c */ /* 0x040fe40000001830 */
[----:B------:R-:W-:Y:S01]  /*1f30*/  @P6 LDGSTS.E.BYPASS.LTC128B.128 [R212+0x6000], desc[UR12][R218.64] ;  /* 0x06000000dad46fae */ /* 0x000fe2000b981a0c */
[----:B------:R-:W-:Y:S01]  /*1f40*/  IADD3 R222, P0, PT, R224, UR8, RZ ;  /* 0x00000008e0de7c10 */ /* 0x000fe2000ff1e0ff */
[----:B---3--:R-:W-:Y:S01]  /*1f50*/  VIADD R203, R208, 0xffffffff ;  /* 0xffffffffd0cb7836 */ /* 0x008fe20000000000 */
[----:B------:R-:W-:Y:S02]  /*1f60*/  IADD3.X R221, PT, PT, R219, UR7, RZ, P1, !PT ;  /* 0x00000007dbdd7c10 */ /* 0x000fe40008ffe4ff */
[----:B------:R-:W-:Y:S01]  /*1f70*/  IADD3.X R223, PT, PT, R225, UR9, RZ, P0, !PT ;  /* 0x00000009e1df7c10 */ /* 0x000fe200087fe4ff */
[C---:B------:R-:W-:Y:S02]  /*1f80*/  HMMA.16816.F32 R52, R152.reuse, R142, R52 ;  /* 0x0000008e9834723c */ /* 0x040fe40000001834 */
[----:B------:R-:W-:Y:S01]  /*1f90*/  @P5 LDGSTS.E.BYPASS.LTC128B.128 [R213+0xc00], desc[UR12][R224.64] ;  /* 0x00c00000e0d55fae */ /* 0x000fe2000b981a0c */
[----:B----4-:R-:W-:Y:S05]  /*1fa0*/  IADD3 R214, P0, PT, R220, UR6, RZ ;  /* 0x00000006dcd67c10 */ /* 0x010fea000ff1e0ff */
[C---:B------:R-:W-:Y:S02]  /*1fb0*/  HMMA.16816.F32 R56, R152.reuse, R140, R56 ;  /* 0x0000008c9838723c */ /* 0x040fe40000001838 */
[----:B------:R3:W-:Y:S01]  /*1fc0*/  @P4 LDGSTS.E.BYPASS.LTC128B.128 [R211+0xc00], desc[UR12][R222.64] ;  /* 0x00c00000ded34fae */ /* 0x0007e2000b981a0c */
[----:B------:R-:W-:Y:S02]  /*1fd0*/  IADD3.X R215, PT, PT, R221, UR7, RZ, P0, !PT ;  /* 0x00000007ddd77c10 */ /* 0x000fe400087fe4ff */
[----:B------:R-:W-:Y:S03]  /*1fe0*/  ISETP.NE.AND P0, PT, R203, RZ, PT ;  /* 0x000000ffcb00720c */ /* 0x000fe60003f05270 */
[C---:B------:R-:W-:Y:S02]  /*1ff0*/  HMMA.16816.F32 R60, R152.reuse, R138, R60 ;  /* 0x0000008a983c723c */ /* 0x040fe4000000183c */
[----:B------:R-:W-:Y:S01]  /*2000*/  @P3 LDGSTS.E.BYPASS.LTC128B.128 [R217+0x6c00], desc[UR12][R220.64] ;  /* 0x06c00000dcd93fae */ /* 0x000fe2000b981a0c */
[----:B------:R-:W-:Y:S02]  /*2010*/  SEL R206, R206, RZ, P0 ;  /* 0x000000ffcece7207 */ /* 0x000fe40000000000 */
[----:B------:R-:W-:Y:S02]  /*2020*/  SEL R207, R207, RZ, P0 ;  /* 0x000000ffcfcf7207 */ /* 0x000fe40000000000 */
[----:B------:R-:W-:Y:S01]  /*2030*/  ISETP.GT.AND P0, PT, R208, -0x1, PT ;  /* 0xffffffffd000780c */ /* 0x000fe20003f04270 */
[-C--:B------:R-:W-:Y:S02]  /*2040*/  HMMA.16816.F32 R64, R152, R136.reuse, R64 ;  /* 0x000000889840723c */ /* 0x080fe40000001840 */
[----:B------:R4:W-:Y:S01]  /*2050*/  @P2 LDGSTS.E.BYPASS.LTC128B.128 [R212+0x6c00], desc[UR12][R214.64] ;  /* 0x06c00000d6d42fae */ /* 0x0009e2000b981a0c */
[----:B------:R-:W-:Y:S05]  /*2060*/  IMAD.MOV.U32 R208, RZ, RZ, R203 ;  /* 0x000000ffffd07224 */ /* 0x000fea00078e00cb */
[C---:B------:R-:W-:Y:S02]  /*2070*/  HMMA.16816.F32 R68, R156.reuse, R136, R68 ;  /* 0x000000889c44723c */ /* 0x040fe40000001844 */
[----:B------:R-:W0:Y:S02]  /*2080*/  LDGDEPBAR ;  /* 0x00000000000079af */ /* 0x000e240000000000 */
[----:B---3--:R-:W-:Y:S04]  /*2090*/  LEA R211, R3, UR17, 0x4 ;  /* 0x0000001103d37c11 */ /* 0x008fe8000f8e20ff */
[C---:B------:R-:W-:Y:S08]  /*20a0*/  HMMA.16816.F32 R72, R156.reuse, R138, R72 ;  /* 0x0000008a9c48723c */ /* 0x040ff00000001848 */
[C---:B------:R-:W-:Y:S03]  /*20b0*/  HMMA.16816.F32 R76, R156.reuse, R140, R76 ;  /* 0x0000008c9c4c723c */ /* 0x040fe6000000184c */
[----:B----4-:R-:W-:Y:S05]  /*20c0*/  LEA R212, R196, UR18, 0x4 ;  /* 0x00000012c4d47c11 */ /* 0x010fea000f8e20ff */
[C---:B------:R-:W-:Y:S01]  /*20d0*/  HMMA.16816.F32 R80, R156.reuse, R142, R80 ;  /* 0x0000008e9c50723c */ /* 0x040fe20000001850 */
[----:B------:R-:W-:Y:S04]  /*20e0*/  DEPBAR.LE SB0, 0x1 ;  /* 0x000080400000791a */ /* 0x000fe80000000000 */
[----:B------:R-:W-:Y:S03]  /*20f0*/  BAR.SYNC.DEFER_BLOCKING 0x0 ;  /* 0x0000000000007b1d */ /* 0x000fe60000010000 */
[C---:B------:R-:W-:Y:S08]  /*2100*/  HMMA.16816.F32 R84, R156.reuse, R144, R84 ;  /* 0x000000909c54723c */ /* 0x040ff00000001854 */
[C---:B------:R-:W-:Y:S08]  /*2110*/  HMMA.16816.F32 R88, R156.reuse, R146, R88 ;  /* 0x000000929c58723c */ /* 0x040ff00000001858 */
[C---:B------:R-:W-:Y:S08]  /*2120*/  HMMA.16816.F32 R92, R156.reuse, R148, R92 ;  /* 0x000000949c5c723c */ /* 0x040ff0000000185c */
[-C--:B------:R-:W-:Y:S08]  /*2130*/  HMMA.16816.F32 R96, R156, R150.reuse, R96 ;  /* 0x000000969c60723c */ /* 0x080ff00000001860 */
[C---:B------:R-:W-:Y:S08]  /*2140*/  HMMA.16816.F32 R100, R160.reuse, R150, R100 ;  /* 0x00000096a064723c */ /* 0x040ff00000001864 */
[C---:B------:R-:W-:Y:S08]  /*2150*/  HMMA.16816.F32 R104, R160.reuse, R148, R104 ;  /* 0x00000094a068723c */ /* 0x040ff00000001868 */
[C---:B------:R-:W-:Y:S08]  /*2160*/  HMMA.16816.F32 R108, R160.reuse, R146, R108 ;  /* 0x00000092a06c723c */ /* 0x040ff0000000186c */
[C---:B------:R-:W-:Y:S08]  /*2170*/  HMMA.16816.F32 R112, R160.reuse, R144, R112 ;  /* 0x00000090a070723c */ /* 0x040ff00000001870 */
[C---:B------:R-:W-:Y:S08]  /*2180*/  HMMA.16816.F32 R116, R160.reuse, R142, R116 ;  /* 0x0000008ea074723c */ /* 0x040ff00000001874 */
[C---:B------:R-:W-:Y:S08]  /*2190*/  HMMA.16816.F32 R120, R160.reuse, R140, R120 ;  /* 0x0000008ca078723c */ /* 0x040ff00000001878 */
[C---:B------:R-:W-:Y:S08]  /*21a0*/  HMMA.16816.F32 R124, R160.reuse, R138, R124 ;  /* 0x0000008aa07c723c */ /* 0x040ff0000000187c */
[----:B------:R-:W-:-:S08]  /*21b0*/  HMMA.16816.F32 R128, R160, R136, R128 ;  /* 0x00000088a080723c */ /* 0x000fd00000001880 */
[C---:B-1----:R-:W-:Y:S08]  /*21c0*/  HMMA.16816.F32 R4, R164.reuse, R168, R4 ;  /* 0x000000a8a404723c */ /* 0x042ff00000001804 */
[C---:B------:R-:W-:Y:S08]  /*21d0*/  HMMA.16816.F32 R8, R164.reuse, R170, R8 ;  /* 0x000000aaa408723c */ /* 0x040ff00000001808 */
[C---:B------:R-:W-:Y:S08]  /*21e0*/  HMMA.16816.F32 R12, R164.reuse, R172, R12 ;  /* 0x000000aca40c723c */ /* 0x040ff0000000180c */
[C---:B------:R-:W-:Y:S08]  /*21f0*/  HMMA.16816.F32 R16, R164.reuse, R174, R16 ;  /* 0x000000aea410723c */ /* 0x040ff00000001810 */
        /* <DEDUP_REMOVED lines=11> */
[-C--:B------:R-:W-:Y:S01]  /*22b0*/  HMMA.16816.F32 R64, R184, R168.reuse, R64 ;  /* 0x000000a8b840723c */ /* 0x080fe20000001840 */
[----:B------:R3:W4:Y:S07]  /*22c0*/  LDSM.16.M88.4 R132, [R212] ;  /* 0x00000000d484783b */ /* 0x00072e0000000200 */
[C---:B--2---:R-:W-:Y:S01]  /*22d0*/  HMMA.16816.F32 R68, R188.reuse, R168, R68 ;  /* 0x000000a8bc44723c */ /* 0x044fe20000001844 */
[----:B------:R3:W4:Y:S07]  /*22e0*/  LDSM.16.M88.4 R152, [R212+0xc00] ;  /* 0x000c0000d498783b */ /* 0x00072e0000000200 */
[C---:B------:R-:W-:Y:S01]  /*22f0*/  HMMA.16816.F32 R72, R188.reuse, R170, R72 ;  /* 0x000000aabc48723c */ /* 0x040fe20000001848 */
[----:B------:R3:W4:Y:S07]  /*2300*/  LDSM.16.M88.4 R156, [R212+0x1800] ;  /* 0x00180000d49c783b */ /* 0x00072e0000000200 */
[C---:B------:R-:W-:Y:S01]  /*2310*/  HMMA.16816.F32 R76, R188.reuse, R172, R76 ;  /* 0x000000acbc4c723c */ /* 0x040fe2000000184c */
[----:B------:R3:W4:Y:S07]  /*2320*/  LDSM.16.M88.4 R160, [R212+0x2400] ;  /* 0x00240000d4a0783b */ /* 0x00072e0000000200 */
[C---:B------:R-:W-:Y:S01]  /*2330*/  HMMA.16816.F32 R80, R188.reuse, R174, R80 ;  /* 0x000000aebc50723c */ /* 0x040fe20000001850 */
[----:B------:R3:W4:Y:S07]  /*2340*/  LDSM.16.M88.4 R136, [R211] ;  /* 0x00000000d388783b */ /* 0x00072e0000000200 */
[C---:B------:R-:W-:Y:S01]  /*2350*/  HMMA.16816.F32 R84, R188.reuse, R176, R84 ;  /* 0x000000b0bc54723c */ /* 0x040fe20000001854 */
[----:B------:R3:W4:Y:S07]  /*2360*/  LDSM.16.M88.4 R140, [R211+0xc00] ;  /* 0x000c0000d38c783b */ /* 0x00072e0000000200 */
[C---:B------:R-:W-:Y:S01]  /*2370*/  HMMA.16816.F32 R88, R188.reuse, R178, R88 ;  /* 0x000000b2bc58723c */ /* 0x040fe20000001858 */
[----:B------:R3:W4:Y:S07]  /*2380*/  LDSM.16.M88.4 R144, [R211+0x1800] ;  /* 0x00180000d390783b */ /* 0x00072e0000000200 */
[C---:B------:R-:W-:Y:S01]  /*2390*/  HMMA.16816.F32 R92, R188.reuse, R180, R92 ;  /* 0x000000b4bc5c723c */ /* 0x040fe2000000185c */
[----:B------:R3:W4:Y:S07]  /*23a0*/  LDSM.16.M88.4 R148, [R211+0x2400] ;  /* 0x00240000d394783b */ /* 0x00072e0000000200 */
        /* <DEDUP_REMOVED lines=8> */
[----:B------:R-:W-:Y:S01]  /*2430*/  HMMA.16816.F32 R128, R192, R168, R128 ;  /* 0x000000a8c080723c */ /* 0x000fe20000001880 */
[----:B------:R-:W-:Y:S02]  /*2440*/  @!UPT UIADD3 URZ, UPT, UPT, URZ, URZ, URZ ;  /* 0x000000fffffff290 */ /* 0x000fe4000fffe0ff */
[----:B------:R-:W-:Y:S11]  /*2450*/  @P0 BRA `(.L_x_460) ;  /* 0xfffffff400980947 */ /* 0x000ff6000383ffff */
.L_x_459:
[----:B------:R-:W0:Y:S01]  /*2460*/  LDGDEPBAR ;  /* 0x00000000000079af */ /* 0x000e220000000000 */
[----:B------:R-:W2:Y:S03]  /*2470*/  LDCU.64 UR4, c[0x0][0x4c8] ;  /* 0x00009900ff0477ac */ /* 0x000ea60008000a00 */
[----:B------:R-:W0:Y:S01]  /*2480*/  LDGDEPBAR ;  /* 0x00000000000079af */ /* 0x000e220000000000 */
[----:B--2---:R-:W-:-:S04]  /*2490*/  UISETP.NE.U32.AND UP0, UPT, UR4, URZ, UPT ;  /* 0x000000ff0400728c */ /* 0x004fc8000bf05070 */
[----:B------:R-:W-:Y:S01]  /*24a0*/  UISETP.NE.AND.EX UP0, UPT, UR5, URZ, UPT, UP0 ;  /* 0x000000ff0500728c */ /* 0x000fe2000bf05300 */
[----:B------:R-:W-:-:S04]  /*24b0*/  DEPBAR.LE SB0, 0x0 ;  /* 0x000080000000791a */ /* 0x000fc80000000000 */
[----:B------:R-:W-:Y:S06]  /*24c0*/  BAR.SYNC.DEFER_BLOCKING 0x0 ;  /* 0x0000000000007b1d */ /* 0x000fec0000010000 */
[----:B------:R-:W-:Y:S05]  /*24d0*/  BRA.U !UP0, `(.L_x_461) ;  /* 0x00000001081c7547 */ /* 0x000fea000b800000 */
[----:B-1--4-:R-:W1:Y:S02]  /*24e0*/  LDC.64 R148, c[0x0][0x4c8] ;  /* 0x00013200ff947b82 */ /* 0x012e640000000a00 */
[----:B-1----:R-:W2:Y:S02]  /*24f0*/  LDG.E.64 R148, desc[UR12][R148.64] ;  /* 0x0000000c94947981 */ /* 0x002ea4000c1e1b00 */
[----:B--2---:R-:W-:-:S04]  /*2500*/  ISETP.NE.U32.AND P0, PT, R148, RZ, PT ;  /* 0x000000ff9400720c */ /* 0x004fc80003f05070 */
[----:B------:R-:W-:-:S13]  /*2510*/  ISETP.NE.AND.EX P0, PT, R149, RZ, PT, P0 ;  /* 0x000000ff9500720c */ /* 0x000fda0003f05300 */
[----:B------:R-:W-:Y:S05]  /*2520*/  @!P0 BRA `(.L_x_461) ;  /* 0x0000000000088947 */ /* 0x000fea0003800000 */
[----:B------:R1:W5:Y:S01]  /*2530*/  LD.E R148, desc[UR12][R148.64] ;  /* 0x0000000c94947980 */ /* 0x000362000c101900 */
[----:B------:R-:W-:Y:S05]  /*2540*/  BRA `(.L_x_462) ;  /* 0x0000000000207947 */ /* 0x000fea0003800000 */
.L_x_461:
[----:B------:R-:W2:Y:S02]  /*2550*/  LDCU.64 UR4, c[0x0][0x4b8] ;  /* 0x00009700ff0477ac */ /* 0x000ea40008000a00 */
[----:B--2---:R-:W-:-:S04]  /*2560*/  UISETP.NE.U32.AND UP0, UPT, UR4, URZ, UPT ;  /* 0x000000ff0400728c */ /* 0x004fc8000bf05070 */
[----:B------:R-:W-:-:S09]  /*2570*/  UISETP.NE.AND.EX UP0, UPT, UR5, URZ, UPT, UP0 ;  /* 0x000000ff0500728c */ /* 0x000fd2000bf05300 */
[----:B------:R-:W-:Y:S05]  /*2580*/  BRA.U !UP0, `(.L_x_463) ;  /* 0x00000001080c7547 */ /* 0x000fea000b800000 */
[----:B-1--4-:R-:W1:Y:S02]  /*2590*/  LDC.64 R148, c[0x0][0x4b8] ;  /* 0x00012e00ff947b82 */ /* 0x012e640000000a00 */
[----:B-1----:R2:W5:Y:S01]  /*25a0*/  LDG.E R148, desc[UR12][R148.64] ;  /* 0x0000000c94947981 */ /* 0x002562000c1e1900 */
[----:B------:R-:W-:Y:S05]  /*25b0*/  BRA `(.L_x_462) ;  /* 0x0000000000047947 */ /* 0x000fea0003800000 */
.L_x_463:
[----:B-1--4-:R-:W4:Y:S02]  /*25c0*/  LDC R148, c[0x0][0x4b0] ;  /* 0x00012c00ff947b82 */ /* 0x012f240000000800 */
.L_x_462:
[----:B------:R-:W3:Y:S02]  /*25d0*/  LDCU.64 UR4, c[0x0][0x4d0] ;  /* 0x00009a00ff0477ac */ /* 0x000ee40008000a00 */
[----:B---3--:R-:W-:-:S04]  /*25e0*/  UISETP.NE.U32.AND UP0, UPT, UR4, URZ, UPT ;  /* 0x000000ff0400728c */ /* 0x008fc8000bf05070 */
[----:B------:R-:W-:-:S09]  /*25f0*/  UISETP.NE.AND.EX UP0, UPT, UR5, URZ, UPT, UP0 ;  /* 0x000000ff0500728c */ /* 0x000fd2000bf05300 */
[----:B------:R-:W-:Y:S05]  /*2600*/  BRA.U !UP0, `(.L_x_464) ;  /* 0x0000000108207547 */ /* 0x000fea000b800000 */
[----:B------:R-:W3:Y:S02]  /*2610*/  LDC.64 R2, c[0x0][0x4d0] ;  /* 0x00013400ff027b82 */ /* 0x000ee40000000a00 */
[----:B---3--:R-:W3:Y:S02]  /*2620*/  LDG.E.64 R2, desc[UR12][R2.64] ;  /* 0x0000000c02027981 */ /* 0x008ee4000c1e1b00 */
[----:B---3--:R-:W-:-:S04]  /*2630*/  ISETP.NE.U32.AND P0, PT, R2, RZ, PT ;  /* 0x000000ff0200720c */ /* 0x008fc80003f05070 */
[----:B------:R-:W-:-:S13]  /*2640*/  ISETP.NE.AND.EX P0, PT, R3, RZ, PT, P0 ;  /* 0x000000ff0300720c */ /* 0x000fda0003f05300 */
[----:B------:R-:W-:Y:S05]  /*2650*/  @!P0 BRA `(.L_x_464) ;  /* 0x00000000000c8947 */ /* 0x000fea0003800000 */
[----:B------:R3:W5:Y:S01]  /*2660*/  LD.E R3, desc[UR12][R2.64] ;  /* 0x0000000c02037980 */ /* 0x000762000c101900 */
[----:B------:R-:W1:Y:S01]  /*2670*/  LDCU.64 UR4, c[0x0][0x4c0] ;  /* 0x00009800ff0477ac */ /* 0x000e620008000a00 */
[----:B------:R-:W-:Y:S05]  /*2680*/  BRA `(.L_x_465) ;  /* 0x00000000002c7947 */ /* 0x000fea0003800000 */
.L_x_464:
[----:B------:R-:W3:Y:S02]  /*2690*/  LDCU.64 UR4, c[0x0][0x4c0] ;  /* 0x00009800ff0477ac */ /* 0x000ee40008000a00 */
[----:B---3--:R-:W-:-:S04]  /*26a0*/  UISETP.NE.U32.AND UP0, UPT, UR4, URZ, UPT ;  /* 0x000000ff0400728c */ /* 0x008fc8000bf05070 */
[----:B------:R-:W-:-:S09]  /*26b0*/  UISETP.NE.AND.EX UP0, UPT, UR5, URZ, UPT, UP0 ;  /* 0x000000ff0500728c */ /* 0x000fd2000bf05300 */
[----:B------:R-:W-:Y:S05]  /*26c0*/  BRA.U !UP0, `(.L_x_466) ;  /* 0x0000000108107547 */ /* 0x000fea000b800000 */
[----:B------:R-:W3:Y:S01]  /*26d0*/  LDC.64 R2, c[0x0][0x4c0] ;  /* 0x00013000ff027b82 */ /* 0x000ee20000000a00 */
[----:B------:R-:W1:Y:S01]  /*26e0*/  LDCU.64 UR4, c[0x0][0x4c0] ;  /* 0x00009800ff0477ac */ /* 0x000e620008000a00 */
[----:B---3--:R3:W5:Y:S01]  /*26f0*/  LDG.E R3, desc[UR12][R2.64] ;  /* 0x0000000c02037981 */ /* 0x008762000c1e1900 */
[----:B-1----:R-:W-:Y:S05]  /*2700*/  BRA `(.L_x_465) ;  /* 0x00000000000c7947 */ /* 0x002fea0003800000 */
.L_x_466:
[----:B------:R-:W3:Y:S01]  /*2710*/  LDC R3, c[0x0][0x4b4] ;  /* 0x00012d00ff037b82 */ /* 0x000ee20000000800 */
[----:B------:R-:W-:Y:S01]  /*2720*/  UMOV UR4, URZ ;  /* 0x000000ff00047c82 */ /* 0x000fe20008000000 */
[----:B------:R-:W-:-:S05]  /*2730*/  UMOV UR5, URZ ;  /* 0x000000ff00057c82 */ /* 0x000fca0008000000 */
.L_x_465:
[----:B-1----:R-:W-:Y:S01]  /*2740*/  ISETP.NE.U32.AND P0, PT, RZ, UR4, PT ;  /* 0x00000004ff007c0c */ /* 0x002fe2000bf05070 */
[----:B------:R-:W-:Y:S02]  /*2750*/  IMAD.U32 R138, RZ, RZ, UR4 ;  /* 0x00000004ff8a7e24 */ /* 0x000fe4000f8e00ff */
[----:B------:R-:W-:Y:S01]  /*2760*/  IMAD.U32 R139, RZ, RZ, UR5 ;  /* 0x00000005ff8b7e24 */ /* 0x000fe2000f8e00ff */
[----:B------:R-:W-:Y:S01]  /*2770*/  ISETP.NE.AND.EX P0, PT, RZ, UR5, PT, P0 ;  /* 0x00000005ff007c0c */ /* 0x000fe2000bf05300 */
[----:B------:R-:W1:Y:S01]  /*2780*/  S2R R150, SR_TID.X ;  /* 0x0000000000967919 */ /* 0x000e620000002100 */
[----:B------:R-:W2:Y:S01]  /*2790*/  LDC R133, c[0x0][0x398] ;  /* 0x0000e600ff857b82 */ /* 0x000ea20000000800 */
[----:B------:R-:W4:Y:S01]  /*27a0*/  S2R R160, SR_CTAID.Y ;  /* 0x0000000000a07919 */ /* 0x000f220000002600 */
[----:B---3--:R-:W3:Y:S01]  /*27b0*/  S2R R2, SR_CTAID.X ;  /* 0x0000000000027919 */ /* 0x008ee20000002500 */
[----:B------:R-:W-:Y:S01]  /*27c0*/  IMAD.MOV.U32 R0, RZ, RZ, -0x1 ;  /* 0xffffffffff007424 */ /* 0x000fe200078e00ff */
[----:B------:R-:W3:Y:S07]  /*27d0*/  LDCU.64 UR10, c[0x0][0x3e0] ;  /* 0x00007c00ff0a77ac */ /* 0x000eee0008000a00 */
[----:B------:R3:W3:Y:S01]  /*27e0*/  @P0 LDG.E R132, desc[UR12][R138.64] ;  /* 0x0000000c8a840981 */ /* 0x0006e2000c1e1900 */
[----:B------:R-:W1:Y:S01]  /*27f0*/  LDCU UR18, c[0x0][0x460] ;  /* 0x00008c00ff1277ac */ /* 0x000e620008000800 */
[----:B------:R-:W3:Y:S01]  /*2800*/  LDCU.64 UR8, c[0x0][0x420] ;  /* 0x00008400ff0877ac */ /* 0x000ee20008000a00 */
[----:B------:R-:W3:Y:S01]  /*2810*/  LDCU.128 UR4, c[0x0][0x480] ;  /* 0x00009000ff0477ac */ /* 0x000ee20008000c00 */
[----:B--2---:R-:W-:Y:S01]  /*2820*/  SHF.L.U32 R137, R0, R133, RZ ;  /* 0x0000008500897219 */ /* 0x004fe200000006ff */
[----:B------:R-:W2:Y:S01]  /*2830*/  LDCU UR17, c[0x0][0x384] ;  /* 0x00007080ff1177ac */ /* 0x000ea20008000800 */
[----:B------:R-:W2:Y:S01]  /*2840*/  @!P0 LDC R0, c[0x0][0x4b4] ;  /* 0x00012d00ff008b82 */ /* 0x000ea20000000800 */
[----:B-1----:R-:W-:Y:S01]  /*2850*/  IMAD.SHL.U32 R135, R150, 0x8, RZ ;  /* 0x0000000896877824 */ /* 0x002fe200078e00ff */
[--C-:B------:R-:W-:Y:S01]  /*2860*/  SHF.R.U32.HI R142, RZ, 0x4, R150.reuse ;  /* 0x00000004ff8e7819 */ /* 0x100fe20000011696 */
[----:B------:R-:W-:Y:S01]  /*2870*/  ULOP3.LUT UR18, UR18, 0xfffffffe, URZ, 0xc0, !UPT ;  /* 0xfffffffe12127892 */ /* 0x000fe2000f8ec0ff */
[----:B------:R-:W-:-:S02]  /*2880*/  SHF.R.U32.HI R153, RZ, 0x3, R150 ;  /* 0x00000003ff997819 */ /* 0x000fc40000011696 */
[----:B----4-:R-:W-:Y:S01]  /*2890*/  SHF.L.U32 R162, R160, R133, RZ ;  /* 0x00000085a0a27219 */ /* 0x010fe200000006ff */
[----:B------:R-:W-:Y:S01]  /*28a0*/  UISETP.NE.AND UP0, UPT, UR18, 0x2, UPT ;  /* 0x000000021200788c */ /* 0x000fe2000bf05270 */
[----:B------:R-:W-:Y:S02]  /*28b0*/  LOP3.LUT R135, R135, 0x78, RZ, 0xc0, !PT ;  /* 0x0000007887877812 */ /* 0x000fe400078ec0ff */
[----:B---3--:R-:W-:Y:S02]  /*28c0*/  LOP3.LUT R137, R2, R137, RZ, 0x30, !PT ;  /* 0x0000008902897212 */ /* 0x008fe400078e30ff */
[----:B------:R-:W-:Y:S02]  /*28d0*/  LOP3.LUT R142, R142, 0x1, RZ, 0xc0, !PT ;  /* 0x000000018e8e7812 */ /* 0x000fe400078ec0ff */
[----:B------:R-:W-:Y:S01]  /*28e0*/  SHF.R.U32.HI R2, RZ, R133, R2 ;  /* 0x00000085ff027219 */ /* 0x000fe20000011602 */
[----:B------:R-:W-:Y:S01]  /*28f0*/  IMAD.IADD R162, R162, 0x1, R137 ;  /* 0x00000001a2a27824 */ /* 0x000fe200078e0289 */
[----:B------:R-:W-:-:S02]  /*2900*/  LOP3.LUT R134, R142, 0x3c0, R150, 0xf8, !PT ;  /* 0x000003c08e867812 */ /* 0x000fc400078ef896 */
[----:B------:R-:W-:Y:S01]  /*2910*/  ISETP.NE.U32.AND P5, PT, RZ, UR4, PT ;  /* 0x00000004ff007c0c */ /* 0x000fe2000bfa5070 */
[----:B------:R-:W-:Y:S01]  /*2920*/  IMAD R162, R162, 0x80, R135 ;  /* 0x00000080a2a27824 */ /* 0x000fe200078e0287 */
[----:B------:R-:W-:Y:S02]  /*2930*/  LOP3.LUT R133, R134, 0x4, R153, 0xf8, !PT ;  /* 0x0000000486857812 */ /* 0x000fe400078ef899 */
[----:B------:R-:W-:Y:S01]  /*2940*/  ISETP.NE.U32.AND P6, PT, RZ, UR6, PT ;  /* 0x00000006ff007c0c */ /* 0x000fe2000bfc5070 */
[C---:B------:R-:W-:Y:S01]  /*2950*/  IMAD.WIDE R136, R162.reuse, 0x2, RZ ;  /* 0x00000002a2887825 */ /* 0x040fe200078e02ff */
[----:B--2---:R-:W-:-:S03]  /*2960*/  ISETP.GE.AND P3, PT, R162, UR17, PT ;  /* 0x00000011a2007c0c */ /* 0x004fc6000bf66270 */
[----:B------:R-:W-:Y:S01]  /*2970*/  IMAD R2, R2, 0x80, R133 ;  /* 0x0000008002027824 */ /* 0x000fe200078e0285 */
[----:B------:R-:W-:Y:S02]  /*2980*/  LOP3.LUT R134, R136, 0xfffffff0, RZ, 0xc0, !PT ;  /* 0xfffffff088867812 */ /* 0x000fe400078ec0ff */
[----:B------:R-:W-:Y:S02]  /*2990*/  LOP3.LUT R135, R137, 0x1fffffff, RZ, 0xc0, !PT ;  /* 0x1fffffff89877812 */ /* 0x000fe400078ec0ff */
[----:B------:R-:W-:Y:S02]  /*29a0*/  ISETP.NE.AND.EX P5, PT, RZ, UR5, !P3, P5 ;  /* 0x00000005ff007c0c */ /* 0x000fe4000dfa5350 */
[----:B------:R-:W-:Y:S01]  /*29b0*/  ISETP.NE.AND.EX P6, PT, RZ, UR7, !P3, P6 ;  /* 0x00000007ff007c0c */ /* 0x000fe2000dfc5360 */
[----:B------:R-:W-:-:S04]  /*29c0*/  IMAD.WIDE.U32 R138, R2, UR10, R134 ;  /* 0x0000000a028a7c25 */ /* 0x000fc8000f8e0086 */
[----:B------:R-:W-:Y:S01]  /*29d0*/  IMAD.WIDE.U32 R134, R2, UR8, R134 ;  /* 0x0000000802867c25 */ /* 0x000fe2000f8e0086 */
[----:B------:R-:W-:-:S05]  /*29e0*/  IADD3 R138, P1, PT, R138, UR4, RZ ;  /* 0x000000048a8a7c10 */ /* 0x000fca000ff3e0ff */
[----:B------:R-:W-:Y:S01]  /*29f0*/  IMAD.MOV.U32 R158, RZ, RZ, R138 ;  /* 0x000000ffff9e7224 */ /* 0x000fe200078e008a */
[----:B------:R-:W-:Y:S01]  /*2a00*/  @P0 FSETP.NEU.AND P2, PT, R132, RZ, PT ;  /* 0x000000ff8400020b */ /* 0x000fe20003f4d000 */
[----:B------:R-:W-:Y:S01]  /*2a10*/  IMAD R132, R2, UR9, R135 ;  /* 0x0000000902847c24 */ /* 0x000fe2000f8e0287 */
[----:B------:R-:W-:Y:S01]  /*2a20*/  @!P0 FSETP.NEU.AND P2, PT, R0, RZ, PT ;  /* 0x000000ff0000820b */ /* 0x000fe20003f4d000 */
[----:B------:R-:W-:Y:S01]  /*2a30*/  IMAD R0, R2, UR11, R139 ;  /* 0x0000000b02007c24 */ /* 0x000fe2000f8e028b */
[----:B------:R-:W-:-:S04]  /*2a40*/  IADD3 R136, P0, PT, R134, UR6, RZ ;  /* 0x0000000686887c10 */ /* 0x000fc8000ff1e0ff */
[----:B------:R-:W-:Y:S01]  /*2a50*/  IADD3.X R139, PT, PT, R0, UR5, RZ, P1, !PT ;  /* 0x00000005008b7c10 */ /* 0x000fe20008ffe4ff */
[----:B------:R-:W-:Y:S01]  /*2a60*/  IMAD.MOV.U32 R156, RZ, RZ, R136 ;  /* 0x000000ffff9c7224 */ /* 0x000fe200078e0088 */
[----:B------:R-:W-:-:S03]  /*2a70*/  IADD3.X R137, PT, PT, R132, UR7, RZ, P0, !PT ;  /* 0x0000000784897c10 */ /* 0x000fc600087fe4ff */
[----:B------:R-:W-:Y:S02]  /*2a80*/  IMAD.MOV.U32 R157, RZ, RZ, R139 ;  /* 0x000000ffff9d7224 */ /* 0x000fe400078e008b */
[----:B------:R-:W-:Y:S01]  /*2a90*/  @!P2 PLOP3.LUT P5, PT, PT, PT, PT, 0x8, 0x80 ;  /* 0x000000000080a81c */ /* 0x000fe20003fae170 */
[----:B------:R-:W-:Y:S01]  /*2aa0*/  IMAD.MOV.U32 R155, RZ, RZ, R137 ;  /* 0x000000ffff9b7224 */ /* 0x000fe200078e0089 */
[----:B------:R-:W-:Y:S11]  /*2ab0*/  BRA.U UP0, `(.L_x_467) ;  /* 0x0000000100247547 */ /* 0x000ff6000b800000 */
[----:B------:R-:W1:Y:S08]  /*2ac0*/  S2UR UR4, SR_CTAID.Z ;  /* 0x00000000000479c3 */ /* 0x000e700000002700 */
[----:B------:R-:W2:Y:S08]  /*2ad0*/  LDC.64 R132, c[0x0][0x4e0] ;  /* 0x00013800ff847b82 */ /* 0x000eb00000000a00 */
[----:B------:R-:W3:Y:S01]  /*2ae0*/  LDC.64 R134, c[0x0][0x4d8] ;  /* 0x00013600ff867b82 */ /* 0x000ee20000000a00 */
[----:B-1----:R-:W-:-:S06]  /*2af0*/  USHF.L.U32 UR4, UR4, 0x1, URZ ;  /* 0x0000000104047899 */ /* 0x002fcc00080006ff */
[----:B--2---:R-:W-:-:S04]  /*2b00*/  IMAD.WIDE.U32 R136, R132, UR4, R136 ;  /* 0x0000000484887c25 */ /* 0x004fc8000f8e0088 */
[----:B------:R-:W-:Y:S01]  /*2b10*/  IMAD R155, R133, UR4, R137 ;  /* 0x00000004859b7c24 */ /* 0x000fe2000f8e0289 */
[----:B------:R-:W-:Y:S01]  /*2b20*/  MOV R156, R136 ;  /* 0x00000088009c7202 */ /* 0x000fe20000000f00 */
[----:B---3--:R-:W-:-:S04]  /*2b30*/  IMAD.WIDE.U32 R158, R134, UR4, R138 ;  /* 0x00000004869e7c25 */ /* 0x008fc8000f8e008a */
[----:B------:R-:W-:-:S07]  /*2b40*/  IMAD R157, R135, UR4, R159 ;  /* 0x00000004879d7c24 */ /* 0x000fce000f8e029f */
.L_x_467:
[----:B------:R-:W1:Y:S01]  /*2b50*/  LDCU UR10, c[0x0][0x380] ;  /* 0x00007000ff0a77ac */ /* 0x000e620008000800 */
[----:B------:R-:W-:Y:S02]  /*2b60*/  CS2R R136, SRZ ;  /* 0x0000000000887805 */ /* 0x000fe4000001ff00 */
[----:B------:R-:W-:Y:S01]  /*2b70*/  CS2R R138, SRZ ;  /* 0x00000000008a7805 */ /* 0x000fe2000001ff00 */
[----:B------:R-:W2:Y:S01]  /*2b80*/  LDCU.64 UR8, c[0x0][0x3e8] ;  /* 0x00007d00ff0877ac */ /* 0x000ea20008000a00 */
[----:B-1----:R-:W-:-:S13]  /*2b90*/  ISETP.LT.AND P0, PT, R2, UR10, P5 ;  /* 0x0000000a02007c0c */ /* 0x002fda000af01270 */
[----:B------:R-:W-:Y:S02]  /*2ba0*/  @P0 IMAD.MOV.U32 R140, RZ, RZ, R158 ;  /* 0x000000ffff8c0224 */ /* 0x000fe400078e009e */
[----:B------:R-:W-:-:S05]  /*2bb0*/  @P0 IMAD.MOV.U32 R141, RZ, RZ, R157 ;  /* 0x000000ffff8d0224 */ /* 0x000fca00078e009d */
[----:B------:R1:W3:Y:S01]  /*2bc0*/  @P0 LDG.E.LTC128B.128 R136, desc[UR12][R140.64] ;  /* 0x0000000c8c880981 */ /* 0x0002e2000c1e1d20 */
[----:B------:R-:W-:Y:S01]  /*2bd0*/  IADD3 R159, PT, PT, R2, 0x2, RZ ;  /* 0x00000002029f7810 */ /* 0x000fe20007ffe0ff */
[----:B------:R-:W4:Y:S01]  /*2be0*/  S2UR UR4, SR_CgaCtaId ;  /* 0x00000000000479c3 */ /* 0x000f220000008800 */
[----:B--2---:R-:W-:Y:S02]  /*2bf0*/  IADD3 R144, P0, PT, R158, UR8, RZ ;  /* 0x000000089e907c10 */ /* 0x004fe4000ff1e0ff */
[----:B------:R-:W-:Y:S02]  /*2c00*/  CS2R R132, SRZ ;  /* 0x0000000000847805 */ /* 0x000fe4000001ff00 */
[----:B------:R-:W-:Y:S02]  /*2c10*/  ISETP.LT.AND P1, PT, R159, UR10, P5 ;  /* 0x0000000a9f007c0c */ /* 0x000fe4000af21270 */
[----:B------:R-:W-:Y:S02]  /*2c20*/  CS2R R134, SRZ ;  /* 0x0000000000867805 */ /* 0x000fe4000001ff00 */
[----:B------:R-:W-:Y:S01]  /*2c30*/  IADD3.X R145, PT, PT, R157, UR9, RZ, P0, !PT ;  /* 0x000000099d917c10 */ /* 0x000fe200087fe4ff */
[----:B------:R-:W-:Y:S01]  /*2c40*/  ULEA UR15, UR16, UR15, 0x1 ;  /* 0x0000000f100f7291 */ /* 0x000fe2000f8e08ff */
[----:B------:R-:W-:Y:S01]  /*2c50*/  LOP3.LUT R143, R150, 0x2, RZ, 0xc, !PT ;  /* 0x00000002968f7812 */ /* 0x000fe200078e0cff */
[----:B------:R-:W-:-:S02]  /*2c60*/  USHF.L.U32 UR14, UR14, 0x5, URZ ;  /* 0x000000050e0e7899 */ /* 0x000fc400080006ff */
[----:B------:R-:W-:-:S04]  /*2c70*/  USHF.L.U32 UR15, UR15, 0x3, URZ ;  /* 0x000000030f0f7899 */ /* 0x000fc800080006ff */
[----:B------:R2:W5:Y:S01]  /*2c80*/  @P1 LDG.E.LTC128B.128 R132, desc[UR12][R144.64] ;  /* 0x0000000c90841981 */ /* 0x000562000c1e1d20 */
[----:B------:R-:W-:Y:S01]  /*2c90*/  UIMAD UR14, UR15, 0x44, UR14 ;  /* 0x000000440f0e78a4 */ /* 0x000fe2000f8e020e */
[----:B------:R-:W-:Y:S01]  /*2ca0*/  IMAD.SHL.U32 R151, R150, 0x2, RZ ;  /* 0x0000000296977824 */ /* 0x000fe200078e00ff */
[----:B------:R-:W-:Y:S01]  /*2cb0*/  UMOV UR5, 0x400 ;  /* 0x0000040000057882 */ /* 0x000fe20000000000 */
[----:B------:R-:W-:Y:S01]  /*2cc0*/  LOP3.LUT R142, R142, 0x70, R153, 0xf8, !PT ;  /* 0x000000708e8e7812 */ /* 0x000fe200078ef899 */
[----:B------:R-:W-:Y:S01]  /*2cd0*/  BSSY.RECONVERGENT B0, `(.L_x_468) ;  /* 0x00000a3000007945 */ /* 0x000fe20003800200 */
[--C-:B------:R-:W-:Y:S02]  /*2ce0*/  SHF.R.U32.HI R152, RZ, 0x2, R150.reuse ;  /* 0x00000002ff987819 */ /* 0x100fe40000011696 */
[----:B-1----:R-:W-:Y:S01]  /*2cf0*/  LOP3.LUT R141, R150, 0x1f, RZ, 0xc0, !PT ;  /* 0x0000001f968d7812 */ /* 0x002fe200078ec0ff */
[----:B----4-:R-:W-:Y:S01]  /*2d00*/  ULEA UR4, UR4, UR5, 0x18 ;  /* 0x0000000504047291 */ /* 0x010fe2000f8ec0ff */
[----:B------:R-:W-:-:S02]  /*2d10*/  LOP3.LUT R140, R143, 0x1, R150, 0xf8, !PT ;  /* 0x000000018f8c7812 */ /* 0x000fc400078ef896 */
[----:B------:R-:W-:Y:S02]  /*2d20*/  SHF.R.U32.HI R141, RZ, 0x2, R141 ;  /* 0x00000002ff8d7819 */ /* 0x000fe4000001168d */
[--C-:B------:R-:W-:Y:S02]  /*2d30*/  LOP3.LUT R142, R142, 0x8, R153.reuse, 0xf8, !PT ;  /* 0x000000088e8e7812 */ /* 0x100fe400078ef899 */
[----:B------:R-:W-:Y:S01]  /*2d40*/  LOP3.LUT R152, R152, 0x1, RZ, 0xc0, !PT ;  /* 0x0000000198987812 */ /* 0x000fe200078ec0ff */
[----:B------:R-:W-:Y:S01]  /*2d50*/  IMAD R141, R141, 0x44, RZ ;  /* 0x000000448d8d7824 */ /* 0x000fe200078e02ff */
[----:B------:R-:W-:Y:S02]  /*2d60*/  LOP3.LUT R151, R151, 0x1e, RZ, 0xc0, !PT ;  /* 0x0000001e97977812 */ /* 0x000fe400078ec0ff */
[----:B------:R-:W-:Y:S02]  /*2d70*/  LOP3.LUT R153, R142, 0x4, R153, 0xf8, !PT ;  /* 0x000000048e997812 */ /* 0x000fe400078ef899 */
[----:B------:R-:W-:-:S02]  /*2d80*/  LOP3.LUT R0, R141, 0x3, R150, 0xf8, !PT ;  /* 0x000000038d007812 */ /* 0x000fc400078ef896 */
[----:B------:R-:W-:Y:S02]  /*2d90*/  LOP3.LUT R140, R141, R140, RZ, 0xfc, !PT ;  /* 0x0000008c8d8c7212 */ /* 0x000fe400078efcff */
[----:B------:R-:W-:Y:S01]  /*2da0*/  LOP3.LUT R154, R151, R152, RZ, 0xfc, !PT ;  /* 0x00000098979a7212 */ /* 0x000fe200078efcff */
[----:B------:R-:W-:Y:S01]  /*2db0*/  VIADD R0, R0, UR14 ;  /* 0x0000000e00007c36 */ /* 0x000fe20008000000 */
[----:B------:R-:W-:Y:S01]  /*2dc0*/  IADD3 R140, PT, PT, R140, UR14, RZ ;  /* 0x0000000e8c8c7c10 */ /* 0x000fe2000fffe0ff */
[----:B------:R-:W-:Y:S01]  /*2dd0*/  BAR.SYNC.DEFER_BLOCKING 0x0 ;  /* 0x0000000000007b1d */ /* 0x000fe20000010000 */
[----:B------:R-:W-:Y:S01]  /*2de0*/  ISETP.GE.AND P1, PT, R162, UR17, PT ;  /* 0x00000011a2007c0c */ /* 0x000fe2000bf26270 */
[----:B------:R-:W-:Y:S01]  /*2df0*/  IMAD R154, R153, 0x22, R154 ;  /* 0x00000022999a7824 */ /* 0x000fe200078e029a */
[----:B------:R-:W-:Y:S02]  /*2e00*/  LEA R0, R0, UR4, 0x3 ;  /* 0x0000000400007c11 */ /* 0x000fe4000f8e18ff */
[----:B------:R-:W-:-:S02]  /*2e10*/  LEA R149, R140, UR4, 0x3 ;  /* 0x000000048c957c11 */ /* 0x000fc4000f8e18ff */
[----:B------:R-:W-:Y:S02]  /*2e20*/  LOP3.LUT R140, R151, 0x1, R152, 0xf6, !PT ;  /* 0x00000001978c7812 */ /* 0x000fe400078ef698 */
[----:B------:R-:W-:Y:S01]  /*2e30*/  LEA R161, R154, UR4, 0x4 ;  /* 0x000000049aa17c11 */ /* 0x000fe2000f8e20ff */
[----:B------:R-:W-:Y:S04]  /*2e40*/  STS.64 [R0], R4 ;  /* 0x0000000400007388 */ /* 0x000fe80000000a00 */
[----:B------:R1:W-:Y:S04]  /*2e50*/  STS.64 [R0+0x20], R8 ;  /* 0x0000200800007388 */ /* 0x0003e80000000a00 */
[----:B------:R-:W-:Y:S04]  /*2e60*/  STS.64 [R0+0x40], R12 ;  /* 0x0000400c00007388 */ /* 0x000fe80000000a00 */
[----:B------:R-:W-:Y:S04]  /*2e70*/  STS.64 [R0+0x60], R16 ;  /* 0x0000601000007388 */ /* 0x000fe80000000a00 */
[----:B------:R4:W-:Y:S04]  /*2e80*/  STS.64 [R149+0x80], R20 ;  /* 0x0000801495007388 */ /* 0x0009e80000000a00 */
[----:B------:R3:W-:Y:S04]  /*2e90*/  STS.64 [R149+0xa0], R24 ;  /* 0x0000a01895007388 */ /* 0x0007e80000000a00 */
[----:B------:R-:W-:Y:S04]  /*2ea0*/  STS.64 [R149+0xc0], R28 ;  /* 0x0000c01c95007388 */ /* 0x000fe80000000a00 */
[----:B------:R-:W-:Y:S01]  /*2eb0*/  STS.64 [R149+0xe0], R32 ;  /* 0x0000e02095007388 */ /* 0x000fe20000000a00 */
[----:B-1----:R-:W-:Y:S01]  /*2ec0*/  IMAD R8, R153, 0x22, R140 ;  /* 0x0000002299087824 */ /* 0x002fe200078e028c */
[----:B------:R-:W-:Y:S04]  /*2ed0*/  BAR.SYNC.DEFER_BLOCKING 0x0 ;  /* 0x0000000000007b1d */ /* 0x000fe80000010000 */
[----:B------:R-:W-:Y:S01]  /*2ee0*/  LEA R8, R8, UR4, 0x4 ;  /* 0x0000000408087c11 */ /* 0x000fe2000f8e20ff */
[----:B----4-:R-:W-:Y:S01]  /*2ef0*/  IMAD.MOV.U32 R21, RZ, RZ, -0x800001 ;  /* 0xff7fffffff157424 */ /* 0x010fe200078e00ff */
[----:B--2---:R-:W1:Y:S04]  /*2f00*/  LDS.128 R144, [R161] ;  /* 0x00000000a1907984 */ /* 0x004e680000000c00 */
[----:B------:R-:W2:Y:S01]  /*2f10*/  LDS.128 R140, [R8] ;  /* 0x00000000088c7984 */ /* 0x000ea20000000c00 */
[----:B---3--:R-:W-:-:S02]  /*2f20*/  HADD2.F32 R12, -RZ, R136.H0_H0 ;  /* 0x20000088ff0c7230 */ /* 0x008fc40000004100 */
[----:B------:R-:W-:Y:S02]  /*2f30*/  HADD2.F32 R136, -RZ, R136.H1_H1 ;  /* 0x30000088ff887230 */ /* 0x000fe40000004100 */
[--C-:B------:R-:W-:Y:S02]  /*2f40*/  HADD2.F32 R4, -RZ, R137.reuse.H0_H0 ;  /* 0x20000089ff047230 */ /* 0x100fe40000004100 */
[-C--:B-----5:R-:W-:Y:S01]  /*2f50*/  FMUL R5, R12, R3.reuse ;  /* 0x000000030c057220 */ /* 0x0a0fe20000400000 */
[----:B------:R-:W-:Y:S02]  /*2f60*/  HADD2.F32 R20, -RZ, R137.H1_H1 ;  /* 0x30000089ff147230 */ /* 0x000fe40000004100 */
[-C--:B------:R-:W-:Y:S01]  /*2f70*/  FMUL R136, R136, R3.reuse ;  /* 0x0000000388887220 */ /* 0x080fe20000400000 */
[--C-:B------:R-:W-:Y:S02]  /*2f80*/  HADD2.F32 R16, -RZ, R138.reuse.H0_H0 ;  /* 0x2000008aff107230 */ /* 0x100fe40000004100 */
[----:B------:R-:W-:Y:S01]  /*2f90*/  FMUL R9, R4, R3 ;  /* 0x0000000304097220 */ /* 0x000fe20000400000 */
[----:B------:R-:W-:-:S02]  /*2fa0*/  HADD2.F32 R138, -RZ, R138.H1_H1 ;  /* 0x3000008aff8a7230 */ /* 0x000fc40000004100 */
[-C--:B------:R-:W-:Y:S01]  /*2fb0*/  FMUL R20, R20, R3.reuse ;  /* 0x0000000314147220 */ /* 0x080fe20000400000 */
[--C-:B------:R-:W-:Y:S02]  /*2fc0*/  HADD2.F32 R24, -RZ, R139.reuse.H0_H0 ;  /* 0x2000008bff187230 */ /* 0x100fe40000004100 */
[-C--:B-1----:R-:W-:Y:S01]  /*2fd0*/  FFMA R5, R144, R148.reuse, R5 ;  /* 0x0000009490057223 */ /* 0x082fe20000000005 */
[----:B------:R-:W-:Y:S02]  /*2fe0*/  HADD2.F32 R12, -RZ, R139.H1_H1 ;  /* 0x3000008bff0c7230 */ /* 0x000fe40000004100 */
[-C--:B------:R-:W-:Y:S01]  /*2ff0*/  FFMA R4, R145, R148.reuse, R136 ;  /* 0x0000009491047223 */ /* 0x080fe20000000088 */
[-C--:B------:R-:W-:Y:S01]  /*3000*/  FMUL R13, R16, R3.reuse ;  /* 0x00000003100d7220 */ /* 0x080fe20000400000 */
[-C--:B------:R-:W-:Y:S01]  /*3010*/  FFMA R9, R146, R148.reuse, R9 ;  /* 0x0000009492097223 */ /* 0x080fe20000000009 */
[-C--:B------:R-:W-:Y:S01]  /*3020*/  FFMA R20, R147, R148.reuse, R20 ;  /* 0x0000009493147223 */ /* 0x080fe20000000014 */
[-C--:B------:R-:W-:Y:S01]  /*3030*/  FMUL R16, R138, R3.reuse ;  /* 0x000000038a107220 */ /* 0x080fe20000400000 */
[----:B------:R-:W-:Y:S01]  /*3040*/  FMUL R17, R24, R3 ;  /* 0x0000000318117220 */ /* 0x000fe20000400000 */
[----:B------:R-:W-:Y:S01]  /*3050*/  F2FP.F16.F32.PACK_AB R4, R4, R5 ;  /* 0x000000050404723e */ /* 0x000fe200000000ff */
[----:B------:R-:W-:Y:S01]  /*3060*/  FMUL R12, R12, R3 ;  /* 0x000000030c0c7220 */ /* 0x000fe20000400000 */
[-C--:B--2---:R-:W-:Y:S01]  /*3070*/  FFMA R13, R140, R148.reuse, R13 ;  /* 0x000000948c0d7223 */ /* 0x084fe2000000000d */
[-C--:B------:R-:W-:Y:S01]  /*3080*/  FFMA R16, R141, R148.reuse, R16 ;  /* 0x000000948d107223 */ /* 0x080fe20000000010 */
[----:B------:R-:W-:Y:S01]  /*3090*/  F2FP.F16.F32.PACK_AB R5, R20, R9 ;  /* 0x000000091405723e */ /* 0x000fe200000000ff */
[-C--:B------:R-:W-:Y:S01]  /*30a0*/  FFMA R142, R142, R148.reuse, R17 ;  /* 0x000000948e8e7223 */ /* 0x080fe20000000011 */
[----:B------:R-:W-:Y:S01]  /*30b0*/  FFMA R143, R143, R148, R12 ;  /* 0x000000948f8f7223 */ /* 0x000fe2000000000c */
[--C-:B------:R-:W-:Y:S01]  /*30c0*/  HADD2.F32 R12, -RZ, R4.reuse.H0_H0 ;  /* 0x20000004ff0c7230 */ /* 0x100fe20000004100 */
[----:B------:R-:W-:Y:S01]  /*30d0*/  LDS.128 R136, [R8+0x440] ;  /* 0x0004400008887984 */ /* 0x000fe20000000c00 */
[----:B------:R-:W-:Y:S01]  /*30e0*/  HADD2.F32 R17, -RZ, R4.H1_H1 ;  /* 0x30000004ff117230 */ /* 0x000fe20000004100 */
[----:B------:R-:W-:Y:S01]  /*30f0*/  F2FP.F16.F32.PACK_AB R4, R16, R13 ;  /* 0x0000000d1004723e */ /* 0x000fe200000000ff */
[----:B------:R-:W-:-:S02]  /*3100*/  HADD2.F32 R13, -RZ, R5.H0_H0 ;  /* 0x20000005ff0d7230 */ /* 0x000fc40000004100 */
[----:B------:R-:W-:Y:S01]  /*3110*/  HADD2.F32 R28, -RZ, R5.H1_H1 ;  /* 0x30000005ff1c7230 */ /* 0x000fe20000004100 */
[----:B------:R-:W-:Y:S01]  /*3120*/  F2FP.F16.F32.PACK_AB R5, R143, R142 ;  /* 0x0000008e8f05723e */ /* 0x000fe200000000ff */
[--C-:B------:R-:W-:Y:S01]  /*3130*/  HADD2.F32 R16, -RZ, R4.reuse.H0_H0 ;  /* 0x20000004ff107230 */ /* 0x100fe20000004100 */
[----:B------:R-:W-:Y:S01]  /*3140*/  @!P1 FMNMX3 R9, R12, R17, R13, !PT ;  /* 0x000000110c099276 */ /* 0x000fe2000780000d */
[----:B------:R-:W-:Y:S01]  /*3150*/  HADD2.F32 R32, -RZ, R4.H1_H1 ;  /* 0x30000004ff207230 */ /* 0x000fe20000004100 */
[----:B------:R-:W-:Y:S01]  /*3160*/  LDS.128 R140, [R161+0x440] ;  /* 0x00044000a18c7984 */ /* 0x000fe20000000c00 */
[--C-:B------:R-:W-:Y:S01]  /*3170*/  HADD2.F32 R29, -RZ, R5.reuse.H0_H0 ;  /* 0x20000005ff1d7230 */ /* 0x100fe20000004100 */
[----:B------:R-:W-:Y:S01]  /*3180*/  @!P1 FMNMX3 R9, R9, R28, R16, !PT ;  /* 0x0000001c09099276 */ /* 0x000fe20007800010 */
[----:B------:R-:W-:-:S03]  /*3190*/  HADD2.F32 R144, -RZ, R5.H1_H1 ;  /* 0x30000005ff907230 */ /* 0x000fc60000004100 */
[----:B------:R-:W-:-:S04]  /*31a0*/  @!P1 FMNMX3 R9, R9, R32, R29, !PT ;  /* 0x0000002009099276 */ /* 0x000fc8000780001d */
[----:B------:R-:W-:Y:S02]  /*31b0*/  @!P1 FMNMX R21, R144, R9, !PT ;  /* 0x0000000990159209 */ /* 0x000fe40007800000 */
[----:B------:R-:W-:-:S03]  /*31c0*/  MOV R9, RZ ;  /* 0x000000ff00097202 */ /* 0x000fc60000000f00 */
[----:B------:R-:W1:Y:S02]  /*31d0*/  SHFL.BFLY PT, R20, R21, 0x8, 0x1f ;  /* 0x0d001f0015147f89 */ /* 0x000e6400000e0000 */
[----:B-1----:R-:W-:-:S05]  /*31e0*/  FMNMX R20, R20, R21, !PT ;  /* 0x0000001514147209 */ /* 0x002fca0007800000 */
[----:B------:R-:W1:Y:S02]  /*31f0*/  SHFL.BFLY PT, R5, R20, 0x4, 0x1f ;  /* 0x0c801f0014057f89 */ /* 0x000e6400000e0000 */
[----:B-1----:R-:W-:-:S05]  /*3200*/  FMNMX R5, R20, R5, !PT ;  /* 0x0000000514057209 */ /* 0x002fca0007800000 */
[----:B------:R-:W1:Y:S02]  /*3210*/  SHFL.BFLY PT, R4, R5, 0x2, 0x1f ;  /* 0x0c401f0005047f89 */ /* 0x000e6400000e0000 */
[----:B-1----:R-:W-:-:S05]  /*3220*/  FMNMX R4, R5, R4, !PT ;  /* 0x0000000405047209 */ /* 0x002fca0007800000 */
[----:B------:R-:W1:Y:S02]  /*3230*/  SHFL.BFLY PT, R33, R4, 0x1, 0x1f ;  /* 0x0c201f0004217f89 */ /* 0x000e6400000e0000 */
[----:B-1----:R-:W-:Y:S01]  /*3240*/  FMNMX R33, R4, R33, !PT ;  /* 0x0000002104217209 */ /* 0x002fe20007800000 */
[----:B------:R-:W-:Y:S06]  /*3250*/  @P1 BRA `(.L_x_469) ;  /* 0x0000000400281947 */ /* 0x000fec0003800000 */
[----:B------:R-:W-:Y:S01]  /*3260*/  MOV R5, 0x3bbb989d ;  /* 0x3bbb989d00057802 */ /* 0x000fe20000000f00 */
[--C-:B------:R-:W-:Y:S01]  /*3270*/  FADD R8, R12, -R33.reuse ;  /* 0x800000210c087221 */ /* 0x100fe20000000000 */
[----:B------:R-:W-:Y:S01]  /*3280*/  MOV R4, 0x437c0000 ;  /* 0x437c000000047802 */ /* 0x000fe20000000f00 */
[--C-:B------:R-:W-:Y:S01]  /*3290*/  FADD R20, R17, -R33.reuse ;  /* 0x8000002111147221 */ /* 0x100fe20000000000 */
[--C-:B------:R-:W-:Y:S01]  /*32a0*/  FADD R9, R13, -R33.reuse ;  /* 0x800000210d097221 */ /* 0x100fe20000000000 */
[-C--:B------:R-:W-:Y:S01]  /*32b0*/  FFMA.SAT R165, R8, R5.reuse, 0.5 ;  /* 0x3f00000008a57423 */ /* 0x080fe20000002005 */
[--C-:B------:R-:W-:Y:S01]  /*32c0*/  FADD R171, R16, -R33.reuse ;  /* 0x8000002110ab7221 */ /* 0x100fe20000000000 */
[-C--:B------:R-:W-:Y:S01]  /*32d0*/  FFMA.SAT R21, R20, R5.reuse, 0.5 ;  /* 0x3f00000014157423 */ /* 0x080fe20000002005 */
[-C--:B------:R-:W-:Y:S01]  /*32e0*/  FFMA.SAT R163, R9, R5.reuse, 0.5 ;  /* 0x3f00000009a37423 */ /* 0x080fe20000002005 */
[-C--:B------:R-:W-:Y:S01]  /*32f0*/  FFMA.RM R165, R165, R4.reuse, 12582913 ;  /* 0x4b400001a5a57423 */ /* 0x080fe20000004004 */
[-C--:B------:R-:W-:Y:S01]  /*3300*/  FFMA.SAT R161, R171, R5.reuse, 0.5 ;  /* 0x3f000000aba17423 */ /* 0x080fe20000002005 */
[-C--:B------:R-:W-:Y:S01]  /*3310*/  FFMA.RM R164, R21, R4.reuse, 12582913 ;  /* 0x4b40000115a47423 */ /* 0x080fe20000004004 */
[-C--:B------:R-:W-:Y:S01]  /*3320*/  FFMA.RM R163, R163, R4.reuse, 12582913 ;  /* 0x4b400001a3a37423 */ /* 0x080fe20000004004 */
[----:B------:R-:W-:Y:S01]  /*3330*/  FADD R145, R165, -12583039 ;  /* 0xcb40007fa5917421 */ /* 0x000fe20000000000 */
[----:B------:R-:W-:Y:S01]  /*3340*/  FADD R168, R32, -R33 ;  /* 0x8000002120a87221 */ /* 0x000fe20000000000 */
[----:B------:R-:W-:Y:S01]  /*3350*/  FADD R25, R164, -12583039 ;  /* 0xcb40007fa4197421 */ /* 0x000fe20000000000 */
[----:B------:R-:W-:Y:S01]  /*3360*/  FADD R24, R163, -12583039 ;  /* 0xcb40007fa3187421 */ /* 0x000fe20000000000 */
[----:B------:R-:W-:Y:S01]  /*3370*/  FFMA R145, R8, 1.4426950216293334961, -R145 ;  /* 0x3fb8aa3b08917823 */ /* 0x000fe20000000891 */
[-C--:B------:R-:W-:Y:S01]  /*3380*/  FFMA.RM R161, R161, R4.reuse, 12582913 ;  /* 0x4b400001a1a17423 */ /* 0x080fe20000004004 */
[----:B------:R-:W-:Y:S01]  /*3390*/  FFMA R25, R20, 1.4426950216293334961, -R25 ;  /* 0x3fb8aa3b14197823 */ /* 0x000fe20000000819 */
[----:B------:R-:W-:Y:S01]  /*33a0*/  FFMA R24, R9, 1.4426950216293334961, -R24 ;  /* 0x3fb8aa3b09187823 */ /* 0x000fe20000000818 */
[----:B------:R-:W-:Y:S01]  /*33b0*/  FFMA R145, R8, 1.925963033500011079e-08, R145 ;  /* 0x32a5706008917823 */ /* 0x000fe20000000091 */
[----:B------:R-:W-:Y:S01]  /*33c0*/  FADD R8, R28, -R33 ;  /* 0x800000211c087221 */ /* 0x000fe20000000000 */
[----:B------:R-:W-:Y:S01]  /*33d0*/  FFMA R25, R20, 1.925963033500011079e-08, R25 ;  /* 0x32a5706014197823 */ /* 0x000fe20000000019 */
[-C--:B------:R-:W-:Y:S01]  /*33e0*/  FFMA.SAT R147, R168, R5.reuse, 0.5 ;  /* 0x3f000000a8937423 */ /* 0x080fe20000002005 */
[--C-:B------:R-:W-:Y:S01]  /*33f0*/  FADD R167, R29, -R33.reuse ;  /* 0x800000211da77221 */ /* 0x100fe20000000000 */
[-C--:B------:R-:W-:Y:S01]  /*3400*/  FFMA.SAT R21, R8, R5.reuse, 0.5 ;  /* 0x3f00000008157423 */ /* 0x080fe20000002005 */
[----:B------:R-:W1:Y:S01]  /*3410*/  MUFU.EX2 R145, R145 ;  /* 0x0000009100917308 */ /* 0x000e620000000800 */
[----:B------:R-:W-:Y:S01]  /*3420*/  FFMA R24, R9, 1.925963033500011079e-08, R24 ;  /* 0x32a5706009187823 */ /* 0x000fe20000000018 */
[----:B------:R-:W-:Y:S01]  /*3430*/  FADD R20, R161, -12583039 ;  /* 0xcb40007fa1147421 */ /* 0x000fe20000000000 */
[-C--:B------:R-:W-:Y:S01]  /*3440*/  FFMA.RM R162, R21, R4.reuse, 12582913 ;  /* 0x4b40000115a27423 */ /* 0x080fe20000004004 */
[-C--:B------:R-:W-:Y:S01]  /*3450*/  FFMA.RM R147, R147, R4.reuse, 12582913 ;  /* 0x4b40000193937423 */ /* 0x080fe20000004004 */
[-C--:B------:R-:W-:Y:S01]  /*3460*/  FFMA.SAT R169, R167, R5.reuse, 0.5 ;  /* 0x3f000000a7a97423 */ /* 0x080fe20000002005 */
[----:B------:R-:W-:Y:S01]  /*3470*/  FADD R166, R144, -R33 ;  /* 0x8000002190a67221 */ /* 0x000fe20000000000 */
[----:B------:R-:W-:Y:S01]  /*3480*/  FADD R21, R162, -12583039 ;  /* 0xcb40007fa2157421 */ /* 0x000fe20000000000 */
[----:B------:R-:W2:Y:S01]  /*3490*/  MUFU.EX2 R25, R25 ;  /* 0x0000001900197308 */ /* 0x000ea20000000800 */
[----:B------:R-:W-:Y:S01]  /*34a0*/  FFMA R20, R171, 1.4426950216293334961, -R20 ;  /* 0x3fb8aa3bab147823 */ /* 0x000fe20000000814 */
[----:B------:R-:W-:Y:S01]  /*34b0*/  FADD R9, R147, -12583039 ;  /* 0xcb40007f93097421 */ /* 0x000fe20000000000 */
[----:B------:R-:W-:Y:S01]  /*34c0*/  FFMA R21, R8, 1.4426950216293334961, -R21 ;  /* 0x3fb8aa3b08157823 */ /* 0x000fe20000000815 */
[-C--:B------:R-:W-:Y:S01]  /*34d0*/  FFMA.RM R146, R169, R4.reuse, 12582913 ;  /* 0x4b400001a9927423 */ /* 0x080fe20000004004 */
[----:B------:R-:W-:Y:S01]  /*34e0*/  FFMA.SAT R5, R166, R5, 0.5 ;  /* 0x3f000000a6057423 */ /* 0x000fe20000002005 */
[----:B------:R-:W-:Y:S01]  /*34f0*/  FFMA R20, R171, 1.925963033500011079e-08, R20 ;  /* 0x32a57060ab147823 */ /* 0x000fe20000000014 */
[----:B------:R-:W-:Y:S01]  /*3500*/  FFMA R21, R8, 1.925963033500011079e-08, R21 ;  /* 0x32a5706008157823 */ /* 0x000fe20000000015 */
[----:B------:R-:W3:Y:S01]  /*3510*/  MUFU.EX2 R24, R24 ;  /* 0x0000001800187308 */ /* 0x000ee20000000800 */
[----:B------:R-:W-:Y:S01]  /*3520*/  FFMA R9, R168, 1.4426950216293334961, -R9 ;  /* 0x3fb8aa3ba8097823 */ /* 0x000fe20000000809 */
[----:B------:R-:W-:Y:S01]  /*3530*/  FADD R8, R146, -12583039 ;  /* 0xcb40007f92087421 */ /* 0x000fe20000000000 */
[----:B------:R-:W-:Y:S01]  /*3540*/  FFMA.RM R5, R5, R4, 12582913 ;  /* 0x4b40000105057423 */ /* 0x000fe20000004004 */
[----:B------:R-:W-:Y:S01]  /*3550*/  SHF.L.U32 R4, R165, 0x17, RZ ;  /* 0x00000017a5047819 */ /* 0x000fe200000006ff */
[----:B------:R-:W-:Y:S01]  /*3560*/  FFMA R9, R168, 1.925963033500011079e-08, R9 ;  /* 0x32a57060a8097823 */ /* 0x000fe20000000009 */
[----:B------:R-:W-:Y:S01]  /*3570*/  FFMA R8, R167, 1.4426950216293334961, -R8 ;  /* 0x3fb8aa3ba7087823 */ /* 0x000fe20000000808 */
[----:B------:R-:W-:Y:S01]  /*3580*/  FADD R165, R5, -12583039 ;  /* 0xcb40007f05a57421 */ /* 0x000fe20000000000 */
[----:B------:R-:W4:Y:S01]  /*3590*/  MUFU.EX2 R21, R21 ;  /* 0x0000001500157308 */ /* 0x000f220000000800 */
[----:B------:R-:W-:Y:S01]  /*35a0*/  SHF.L.U32 R164, R164, 0x17, RZ ;  /* 0x00000017a4a47819 */ /* 0x000fe200000006ff */
[----:B-1----:R-:W-:Y:S01]  /*35b0*/  FFMA R4, R145, R4, RZ ;  /* 0x0000000491047223 */ /* 0x002fe200000000ff */
[----:B------:R-:W-:Y:S01]  /*35c0*/  FFMA R8, R167, 1.925963033500011079e-08, R8 ;  /* 0x32a57060a7087823 */ /* 0x000fe20000000008 */
[----:B------:R-:W-:Y:S01]  /*35d0*/  FFMA R165, R166, 1.4426950216293334961, -R165 ;  /* 0x3fb8aa3ba6a57823 */ /* 0x000fe200000008a5 */
[----:B------:R-:W-:Y:S01]  /*35e0*/  SHF.L.U32 R163, R163, 0x17, RZ ;  /* 0x00000017a3a37819 */ /* 0x000fe200000006ff */
[----:B--2---:R-:W-:Y:S01]  /*35f0*/  FFMA R25, R25, R164, R4 ;  /* 0x000000a419197223 */ /* 0x004fe20000000004 */
[----:B------:R-:W-:Y:S01]  /*3600*/  SHF.L.U32 R162, R162, 0x17, RZ ;  /* 0x00000017a2a27819 */ /* 0x000fe200000006ff */
[----:B------:R-:W1:Y:S01]  /*3610*/  MUFU.EX2 R20, R20 ;  /* 0x0000001400147308 */ /* 0x000e620000000800 */
[----:B------:R-:W-:Y:S01]  /*3620*/  FFMA R165, R166, 1.925963033500011079e-08, R165 ;  /* 0x32a57060a6a57823 */ /* 0x000fe200000000a5 */
[----:B---3--:R-:W-:Y:S01]  /*3630*/  FFMA R24, R24, R163, R25 ;  /* 0x000000a318187223 */ /* 0x008fe20000000019 */
[----:B------:R-:W-:-:S02]  /*3640*/  SHF.L.U32 R161, R161, 0x17, RZ ;  /* 0x00000017a1a17819 */ /* 0x000fc400000006ff */
[----:B------:R-:W-:-:S03]  /*3650*/  SHF.L.U32 R4, R147, 0x17, RZ ;  /* 0x0000001793047819 */ /* 0x000fc600000006ff */
[----:B------:R-:W2:Y:S01]  /*3660*/  MUFU.EX2 R9, R9 ;  /* 0x0000000900097308 */ /* 0x000ea20000000800 */
[----:B----4-:R-:W-:-:S07]  /*3670*/  FFMA R21, R21, R162, R24 ;  /* 0x000000a215157223 */ /* 0x010fce0000000018 */
[----:B------:R-:W3:Y:S01]  /*3680*/  MUFU.EX2 R8, R8 ;  /* 0x0000000800087308 */ /* 0x000ee20000000800 */
[----:B-1----:R-:W-:Y:S01]  /*3690*/  FFMA R20, R20, R161, R21 ;  /* 0x000000a114147223 */ /* 0x002fe20000000015 */
[----:B------:R-:W-:-:S06]  /*36a0*/  SHF.L.U32 R21, R146, 0x17, RZ ;  /* 0x0000001792157819 */ /* 0x000fcc00000006ff */
[----:B------:R-:W1:Y:S01]  /*36b0*/  MUFU.EX2 R165, R165 ;  /* 0x000000a500a57308 */ /* 0x000e620000000800 */
[----:B--2---:R-:W-:Y:S01]  /*36c0*/  FFMA R9, R9, R4, R20 ;  /* 0x0000000409097223 */ /* 0x004fe20000000014 */
[----:B------:R-:W-:-:S03]  /*36d0*/  SHF.L.U32 R4, R5, 0x17, RZ ;  /* 0x0000001705047819 */ /* 0x000fc600000006ff */
[----:B---3--:R-:W-:-:S04]  /*36e0*/  FFMA R8, R8, R21, R9 ;  /* 0x0000001508087223 */ /* 0x008fc80000000009 */
[----:B-1----:R-:W-:-:S07]  /*36f0*/  FFMA R9, R165, R4, R8 ;  /* 0x00000004a5097223 */ /* 0x002fce0000000008 */
.L_x_469:
[----:B------:R-:W-:Y:S05]  /*3700*/  BSYNC.RECONVERGENT B0 ;  /* 0x0000000000007941 */ /* 0x000fea0003800200 */
.L_x_468:
[--C-:B------:R-:W-:Y:S01]  /*3710*/  HADD2.F32 R8, -RZ, R132.reuse.H0_H0 ;  /* 0x20000084ff087230 */ /* 0x100fe20000004100 */
[----:B------:R-:W-:Y:S01]  /*3720*/  MOV R25, 0xff7fffff ;  /* 0xff7fffff00197802 */ /* 0x000fe20000000f00 */
[----:B------:R-:W-:Y:S01]  /*3730*/  HADD2.F32 R24, -RZ, R132.H1_H1 ;  /* 0x30000084ff187230 */ /* 0x000fe20000004100 */
[----:B------:R-:W1:Y:S01]  /*3740*/  S2UR UR11, SR_CTAID.Z ;  /* 0x00000000000b79c3 */ /* 0x000e620000002700 */
[--C-:B------:R-:W-:Y:S02]  /*3750*/  HADD2.F32 R4, -RZ, R133.reuse.H0_H0 ;  /* 0x20000085ff047230 */ /* 0x100fe40000004100 */
[-C--:B------:R-:W-:Y:S01]  /*3760*/  FMUL R21, R8, R3.reuse ;  /* 0x0000000308157220 */ /* 0x080fe20000400000 */
[----:B------:R-:W-:Y:S02]  /*3770*/  HADD2.F32 R8, -RZ, R133.H1_H1 ;  /* 0x30000085ff087230 */ /* 0x000fe40000004100 */
[----:B------:R-:W-:Y:S01]  /*3780*/  FMUL R24, R24, R3 ;  /* 0x0000000318187220 */ /* 0x000fe20000400000 */
[----:B------:R-:W-:-:S02]  /*3790*/  HADD2.F32 R20, -RZ, R134.H0_H0 ;  /* 0x20000086ff147230 */ /* 0x000fc40000004100 */
[-C--:B------:R-:W-:Y:S01]  /*37a0*/  FMUL R5, R4, R3.reuse ;  /* 0x0000000304057220 */ /* 0x080fe20000400000 */
[-C--:B------:R-:W-:Y:S01]  /*37b0*/  FFMA R4, R140, R148.reuse, R21 ;  /* 0x000000948c047223 */ /* 0x080fe20000000015 */
[-C--:B------:R-:W-:Y:S01]  /*37c0*/  FFMA R141, R141, R148.reuse, R24 ;  /* 0x000000948d8d7223 */ /* 0x080fe20000000018 */
[----:B------:R-:W-:Y:S02]  /*37d0*/  HADD2.F32 R24, -RZ, R134.H1_H1 ;  /* 0x30000086ff187230 */ /* 0x000fe40000004100 */
[-C--:B------:R-:W-:Y:S01]  /*37e0*/  FMUL R8, R8, R3.reuse ;  /* 0x0000000308087220 */ /* 0x080fe20000400000 */
[----:B------:R-:W-:Y:S01]  /*37f0*/  FMUL R21, R20, R3 ;  /* 0x0000000314157220 */ /* 0x000fe20000400000 */
[--C-:B------:R-:W-:Y:S02]  /*3800*/  HADD2.F32 R132, -RZ, R135.reuse.H0_H0 ;  /* 0x20000087ff847230 */ /* 0x100fe40000004100 */
[----:B------:R-:W-:Y:S01]  /*3810*/  FFMA R5, R142, R148, R5 ;  /* 0x000000948e057223 */ /* 0x000fe20000000005 */
[----:B------:R-:W-:-:S02]  /*3820*/  HADD2.F32 R20, -RZ, R135.H1_H1 ;  /* 0x30000087ff147230 */ /* 0x000fc40000004100 */
[-C--:B------:R-:W-:Y:S01]  /*3830*/  FFMA R8, R143, R148.reuse, R8 ;  /* 0x000000948f087223 */ /* 0x080fe20000000008 */
[-C--:B------:R-:W-:Y:S01]  /*3840*/  FMUL R24, R24, R3.reuse ;  /* 0x0000000318187220 */ /* 0x080fe20000400000 */
[----:B------:R-:W-:Y:S01]  /*3850*/  FFMA R136, R136, R148, R21 ;  /* 0x0000009488887223 */ /* 0x000fe20000000015 */
[----:B------:R-:W-:Y:S01]  /*3860*/  F2FP.F16.F32.PACK_AB R4, R141, R4 ;  /* 0x000000048d04723e */ /* 0x000fe200000000ff */
[-C--:B------:R-:W-:Y:S01]  /*3870*/  FMUL R21, R132, R3.reuse ;  /* 0x0000000384157220 */ /* 0x080fe20000400000 */
[----:B------:R-:W-:Y:S01]  /*3880*/  FMUL R20, R20, R3 ;  /* 0x0000000314147220 */ /* 0x000fe20000400000 */
[-C--:B------:R-:W-:Y:S01]  /*3890*/  FFMA R137, R137, R148.reuse, R24 ;  /* 0x0000009489897223 */ /* 0x080fe20000000018 */
[----:B------:R-:W-:Y:S01]  /*38a0*/  F2FP.F16.F32.PACK_AB R5, R8, R5 ;  /* 0x000000050805723e */ /* 0x000fe200000000ff */
[-C--:B------:R-:W-:Y:S01]  /*38b0*/  FFMA R138, R138, R148.reuse, R21 ;  /* 0x000000948a8a7223 */ /* 0x080fe20000000015 */
[----:B------:R-:W-:Y:S01]  /*38c0*/  FFMA R139, R139, R148, R20 ;  /* 0x000000948b8b7223 */ /* 0x000fe20000000014 */
[--C-:B------:R-:W-:Y:S01]  /*38d0*/  HADD2.F32 R132, -RZ, R4.reuse.H0_H0 ;  /* 0x20000004ff847230 */ /* 0x100fe20000004100 */
[----:B------:R-:W2:Y:S01]  /*38e0*/  SHFL.BFLY PT, R8, R9, 0x8, 0x1f ;  /* 0x0d001f0009087f89 */ /* 0x000ea200000e0000 */
[----:B------:R-:W-:Y:S01]  /*38f0*/  HADD2.F32 R135, -RZ, R4.H1_H1 ;  /* 0x30000004ff877230 */ /* 0x000fe20000004100 */
[----:B------:R-:W-:Y:S01]  /*3900*/  F2FP.F16.F32.PACK_AB R4, R137, R136 ;  /* 0x000000888904723e */ /* 0x000fe200000000ff */
[--C-:B------:R-:W-:Y:S01]  /*3910*/  HADD2.F32 R133, -RZ, R5.reuse.H0_H0 ;  /* 0x20000005ff857230 */ /* 0x100fe20000004100 */
[----:B------:R-:W3:Y:S01]  /*3920*/  LDCU.128 UR4, c[0x0][0x490] ;  /* 0x00009200ff0477ac */ /* 0x000ee20008000c00 */
[----:B------:R-:W-:Y:S01]  /*3930*/  HADD2.F32 R136, -RZ, R5.H1_H1 ;  /* 0x30000005ff887230 */ /* 0x000fe20000004100 */
[----:B------:R-:W-:Y:S01]  /*3940*/  F2FP.F16.F32.PACK_AB R5, R139, R138 ;  /* 0x0000008a8b05723e */ /* 0x000fe200000000ff */
[--C-:B------:R-:W-:Y:S01]  /*3950*/  HADD2.F32 R134, -RZ, R4.reuse.H0_H0 ;  /* 0x20000004ff867230 */ /* 0x100fe20000004100 */
[----:B------:R-:W-:Y:S01]  /*3960*/  @!P1 FMNMX3 R21, R132, R135, R133, !PT ;  /* 0x0000008784159276 */ /* 0x000fe20007800085 */
[----:B------:R-:W-:Y:S01]  /*3970*/  HADD2.F32 R138, -RZ, R4.H1_H1 ;  /* 0x30000004ff8a7230 */ /* 0x000fe20000004100 */
[----:B------:R-:W-:Y:S01]  /*3980*/  LOP3.LUT P2, RZ, R150, 0xf, RZ, 0xc0, !PT ;  /* 0x0000000f96ff7812 */ /* 0x000fe2000784c0ff */
[--C-:B------:R-:W-:Y:S01]  /*3990*/  HADD2.F32 R137, -RZ, R5.reuse.H0_H0 ;  /* 0x20000005ff897230 */ /* 0x100fe20000004100 */
[----:B------:R-:W-:Y:S01]  /*39a0*/  @!P1 FMNMX3 R4, R21, R136, R134, !PT ;  /* 0x0000008815049276 */ /* 0x000fe20007800086 */
[----:B------:R-:W-:Y:S01]  /*39b0*/  HADD2.F32 R146, -RZ, R5.H1_H1 ;  /* 0x30000005ff927230 */ /* 0x000fe20000004100 */
[----:B------:R-:W-:Y:S01]  /*39c0*/  ISETP.LT.AND P4, PT, R2, UR10, !P2 ;  /* 0x0000000a02007c0c */ /* 0x000fe2000d781270 */
[----:B------:R-:W-:Y:S01]  /*39d0*/  BSSY.RECONVERGENT B0, `(.L_x_470) ;  /* 0x0000071000007945 */ /* 0x000fe20003800200 */
[----:B------:R-:W-:-:S04]  /*39e0*/  @!P1 FMNMX3 R5, R4, R138, R137, !PT ;  /* 0x0000008a04059276 */ /* 0x000fc80007800089 */
[----:B------:R-:W-:Y:S02]  /*39f0*/  @!P1 FMNMX R25, R146, R5, !PT ;  /* 0x0000000592199209 */ /* 0x000fe40007800000 */
[----:B------:R-:W4:Y:S01]  /*3a00*/  LDC.64 R4, c[0x0][0x4f0] ;  /* 0x00013c00ff047b82 */ /* 0x000f220000000a00 */
[----:B--2---:R-:W-:Y:S02]  /*3a10*/  FADD R141, R8, R9 ;  /* 0x00000009088d7221 */ /* 0x004fe40000000000 */
[----:B------:R-:W2:Y:S04]  /*3a20*/  SHFL.BFLY PT, R140, R25, 0x8, 0x1f ;  /* 0x0d001f00198c7f89 */ /* 0x000ea800000e0000 */
[----:B------:R-:W5:Y:S01]  /*3a30*/  SHFL.BFLY PT, R24, R141, 0x4, 0x1f ;  /* 0x0c801f008d187f89 */ /* 0x000f6200000e0000 */
[----:B------:R-:W1:Y:S01]  /*3a40*/  LDC.64 R8, c[0x0][0x4e8] ;  /* 0x00013a00ff087b82 */ /* 0x000e620000000a00 */
[----:B--2---:R-:W-:Y:S01]  /*3a50*/  FMNMX R140, R140, R25, !PT ;  /* 0x000000198c8c7209 */ /* 0x004fe20007800000 */
[----:B------:R-:W-:-:S02]  /*3a60*/  IMAD R25, R160, UR10, RZ ;  /* 0x0000000aa0197c24 */ /* 0x000fc4000f8e02ff */
[----:B-----5:R-:W-:Y:S02]  /*3a70*/  FADD R24, R141, R24 ;  /* 0x000000188d187221 */ /* 0x020fe40000000000 */
[----:B------:R-:W2:Y:S01]  /*3a80*/  SHFL.BFLY PT, R21, R140, 0x4, 0x1f ;  /* 0x0c801f008c157f89 */ /* 0x000ea200000e0000 */
[----:B------:R-:W-:Y:S02]  /*3a90*/  IADD3 R160, P0, PT, R2, R25, RZ ;  /* 0x0000001902a07210 */ /* 0x000fe40007f1e0ff */
[----:B------:R-:W-:Y:S01]  /*3aa0*/  F2FP.F16.F32.PACK_AB R141, R28, R13 ;  /* 0x0000000d1c8d723e */ /* 0x000fe200000000ff */
[----:B------:R-:W5:Y:S01]  /*3ab0*/  SHFL.BFLY PT, R139, R24, 0x2, 0x1f ;  /* 0x0c401f00188b7f89 */ /* 0x000f6200000e0000 */
[----:B------:R-:W-:-:S03]  /*3ac0*/  LEA.HI.X.SX32 R161, R25, RZ, 0x1, P0 ;  /* 0x000000ff19a17211 */ /* 0x000fc600000f0eff */
[----:B-1----:R-:W-:-:S04]  /*3ad0*/  IMAD.WIDE.U32 R142, R8, UR11, R160 ;  /* 0x0000000b088e7c25 */ /* 0x002fc8000f8e00a0 */
[----:B----4-:R-:W-:-:S04]  /*3ae0*/  IMAD.WIDE.U32 R160, R4, UR11, R160 ;  /* 0x0000000b04a07c25 */ /* 0x010fc8000f8e00a0 */
[----:B------:R-:W-:Y:S01]  /*3af0*/  IMAD R9, R9, UR11, R143 ;  /* 0x0000000b09097c24 */ /* 0x000fe2000f8e028f */
[----:B------:R-:W-:Y:S01]  /*3b00*/  F2FP.F16.F32.PACK_AB R143, R144, R29 ;  /* 0x0000001d908f723e */ /* 0x000fe200000000ff */
[----:B------:R-:W-:Y:S01]  /*3b10*/  IMAD R8, R5, UR11, R161 ;  /* 0x0000000b05087c24 */ /* 0x000fe2000f8e02a1 */
[----:B--2---:R-:W-:Y:S01]  /*3b20*/  FMNMX R21, R140, R21, !PT ;  /* 0x000000158c157209 */ /* 0x004fe20007800000 */
[----:B-----5:R-:W-:-:S04]  /*3b30*/  FADD R139, R24, R139 ;  /* 0x0000008b188b7221 */ /* 0x020fc80000000000 */
[----:B------:R-:W1:Y:S01]  /*3b40*/  SHFL.BFLY PT, R20, R21, 0x2, 0x1f ;  /* 0x0c401f0015147f89 */ /* 0x000e6200000e0000 */
[----:B---3--:R-:W-:-:S03]  /*3b50*/  LEA R24, P3, R142, UR4, 0x2 ;  /* 0x000000048e187c11 */ /* 0x008fc6000f8610ff */
[----:B------:R-:W2:Y:S01]  /*3b60*/  SHFL.BFLY PT, R140, R139, 0x1, 0x1f ;  /* 0x0c201f008b8c7f89 */ /* 0x000ea200000e0000 */
[----:B------:R-:W-:Y:S02]  /*3b70*/  LEA.HI.X R25, R142, UR5, R9, 0x2, P3 ;  /* 0x000000058e197c11 */ /* 0x000fe400098f1409 */
[----:B------:R-:W-:-:S03]  /*3b80*/  F2FP.F16.F32.PACK_AB R142, R32, R16 ;  /* 0x00000010208e723e */ /* 0x000fc600000000ff */
[----:B------:R-:W-:Y:S01]  /*3b90*/  @P4 STG.E desc[UR12][R24.64], R33 ;  /* 0x0000002118004986 */ /* 0x000fe2000c10190c */
[----:B-1----:R-:W-:Y:S02]  /*3ba0*/  FMNMX R4, R21, R20, !PT ;  /* 0x0000001415047209 */ /* 0x002fe40007800000 */
[C---:B------:R-:W-:Y:S01]  /*3bb0*/  LEA R20, P0, R160.reuse, UR6, 0x2 ;  /* 0x00000006a0147c11 */ /* 0x040fe2000f8010ff */
[----:B--2---:R-:W-:Y:S02]  /*3bc0*/  FADD R139, R139, R140 ;  /* 0x0000008c8b8b7221 */ /* 0x004fe40000000000 */
[----:B------:R-:W1:Y:S01]  /*3bd0*/  SHFL.BFLY PT, R5, R4, 0x1, 0x1f ;  /* 0x0c201f0004057f89 */ /* 0x000e6200000e0000 */
[----:B------:R-:W-:Y:S02]  /*3be0*/  LEA.HI.X R21, R160, UR7, R8, 0x2, P0 ;  /* 0x00000007a0157c11 */ /* 0x000fe400080f1408 */
[----:B------:R-:W-:Y:S02]  /*3bf0*/  F2FP.F16.F32.PACK_AB R140, R17, R12 ;  /* 0x0000000c118c723e */ /* 0x000fe400000000ff */
[----:B------:R-:W-:Y:S01]  /*3c00*/  MOV R12, RZ ;  /* 0x000000ff000c7202 */ /* 0x000fe20000000f00 */
[----:B------:R2:W-:Y:S01]  /*3c10*/  @P4 STG.E desc[UR12][R20.64], R139 ;  /* 0x0000008b14004986 */ /* 0x0005e2000c10190c */
        /* <DEDUP_REMOVED lines=10> */
[----:B------:R-:W-:Y:S01]  /*3cc0*/  FFMA.SAT R145, R12, R8, 0.5 ;  /* 0x3f0000000c917423 */ /* 0x000fe20000002008 */
[----:B------:R-:W-:Y:S01]  /*3cd0*/  FFMA.RM R160, R13, R4, 12582913 ;  /* 0x4b4000010da07423 */ /* 0x000fe20000004004 */
[----:B--2---:R-:W-:Y:S01]  /*3ce0*/  FFMA.SAT R139, R32, R8, 0.5 ;  /* 0x3f000000208b7423 */ /* 0x004fe20000002008 */
[-C--:B------:R-:W-:Y:S01]  /*3cf0*/  FFMA.RM R147, R147, R4.reuse, 12582913 ;  /* 0x4b40000193937423 */ /* 0x080fe20000004004 */
[-C--:B------:R-:W-:Y:S01]  /*3d00*/  FFMA.RM R145, R145, R4.reuse, 12582913 ;  /* 0x4b40000191917423 */ /* 0x080fe20000004004 */
[----:B------:R-:W-:Y:S01]  /*3d10*/  FADD R16, R160, -12583039 ;  /* 0xcb40007fa0107421 */ /* 0x000fe20000000000 */
[----:B------:R-:W-:Y:S01]  /*3d20*/  FFMA.RM R139, R139, R4, 12582913 ;  /* 0x4b4000018b8b7423 */ /* 0x000fe20000004004 */
[----:B------:R-:W-:Y:S01]  /*3d30*/  FADD R28, R147, -12583039 ;  /* 0xcb40007f931c7421 */ /* 0x000fe20000000000 */
[----:B------:R-:W-:Y:S01]  /*3d40*/  FADD R17, R145, -12583039 ;  /* 0xcb40007f91117421 */ /* 0x000fe20000000000 */
[----:B------:R-:W-:Y:S01]  /*3d50*/  FFMA R29, R9, 1.4426950216293334961, -R16 ;  /* 0x3fb8aa3b091d7823 */ /* 0x000fe20000000810 */
[----:B------:R-:W-:Y:S01]  /*3d60*/  FADD R163, R138, -R5 ;  /* 0x800000058aa37221 */ /* 0x000fe20000000000 */
[----:B------:R-:W-:Y:S01]  /*3d70*/  FFMA R28, R33, 1.4426950216293334961, -R28 ;  /* 0x3fb8aa3b211c7823 */ /* 0x000fe2000000081c */
[----:B------:R-:W-:Y:S01]  /*3d80*/  FFMA R17, R12, 1.4426950216293334961, -R17 ;  /* 0x3fb8aa3b0c117823 */ /* 0x000fe20000000811 */
[----:B------:R-:W-:Y:S01]  /*3d90*/  FFMA R29, R9, 1.925963033500011079e-08, R29 ;  /* 0x32a57060091d7823 */ /* 0x000fe2000000001d */
[--C-:B------:R-:W-:Y:S01]  /*3da0*/  FADD R9, R136, -R5.reuse ;  /* 0x8000000588097221 */ /* 0x100fe20000000000 */
[----:B------:R-:W-:Y:S01]  /*3db0*/  FFMA R28, R33, 1.925963033500011079e-08, R28 ;  /* 0x32a57060211c7823 */ /* 0x000fe2000000001c */
[-C--:B------:R-:W-:Y:S01]  /*3dc0*/  FFMA.SAT R33, R163, R8.reuse, 0.5 ;  /* 0x3f000000a3217423 */ /* 0x080fe20000002008 */
[----:B------:R-:W-:Y:S01]  /*3dd0*/  FADD R162, R137, -R5 ;  /* 0x8000000589a27221 */ /* 0x000fe20000000000 */
[----:B------:R-:W-:Y:S01]  /*3de0*/  FFMA.SAT R13, R9, R8, 0.5 ;  /* 0x3f000000090d7423 */ /* 0x000fe20000002008 */
[----:B------:R-:W1:Y:S01]  /*3df0*/  MUFU.EX2 R29, R29 ;  /* 0x0000001d001d7308 */ /* 0x000e620000000800 */
[----:B------:R-:W-:Y:S01]  /*3e00*/  FFMA R17, R12, 1.925963033500011079e-08, R17 ;  /* 0x32a570600c117823 */ /* 0x000fe20000000011 */
[-C--:B------:R-:W-:Y:S01]  /*3e10*/  FFMA.RM R33, R33, R4.reuse, 12582913 ;  /* 0x4b40000121217423 */ /* 0x080fe20000004004 */
[----:B------:R-:W-:Y:S01]  /*3e20*/  FFMA.RM R144, R13, R4, 12582913 ;  /* 0x4b4000010d907423 */ /* 0x000fe20000004004 */
[----:B------:R-:W-:Y:S01]  /*3e30*/  FADD R13, R139, -12583039 ;  /* 0xcb40007f8b0d7421 */ /* 0x000fe20000000000 */
[----:B------:R-:W-:Y:S01]  /*3e40*/  FADD R161, R146, -R5 ;  /* 0x8000000592a17221 */ /* 0x000fe20000000000 */
[----:B------:R-:W-:Y:S01]  /*3e50*/  FADD R12, R33, -12583039 ;  /* 0xcb40007f210c7421 */ /* 0x000fe20000000000 */
[----:B------:R-:W-:Y:S01]  /*3e60*/  FADD R16, R144, -12583039 ;  /* 0xcb40007f90107421 */ /* 0x000fe20000000000 */
[C---:B------:R-:W-:Y:S01]  /*3e70*/  FFMA R13, R32.reuse, 1.4426950216293334961, -R13 ;  /* 0x3fb8aa3b200d7823 */ /* 0x040fe2000000080d */
[----:B------:R-:W2:Y:S01]  /*3e80*/  MUFU.EX2 R28, R28 ;  /* 0x0000001c001c7308 */ /* 0x000ea20000000800 */
[----:B------:R-:W-:Y:S01]  /*3e90*/  FFMA.SAT R165, R161, R8, 0.5 ;  /* 0x3f000000a1a57423 */ /* 0x000fe20000002008 */
[----:B------:R-:W-:Y:S01]  /*3ea0*/  FFMA R16, R9, 1.4426950216293334961, -R16 ;  /* 0x3fb8aa3b09107823 */ /* 0x000fe20000000810 */
[----:B------:R-:W-:Y:S01]  /*3eb0*/  FFMA R13, R32, 1.925963033500011079e-08, R13 ;  /* 0x32a57060200d7823 */ /* 0x000fe2000000000d */
[----:B------:R-:W-:Y:S01]  /*3ec0*/  FFMA R12, R163, 1.4426950216293334961, -R12 ;  /* 0x3fb8aa3ba30c7823 */ /* 0x000fe2000000080c */
[----:B------:R-:W-:Y:S01]  /*3ed0*/  FFMA.RM R165, R165, R4, 12582913 ;  /* 0x4b400001a5a57423 */ /* 0x000fe20000004004 */
[----:B------:R-:W-:Y:S01]  /*3ee0*/  FFMA R16, R9, 1.925963033500011079e-08, R16 ;  /* 0x32a5706009107823 */ /* 0x000fe20000000010 */
[----:B------:R-:W-:Y:S01]  /*3ef0*/  FFMA.SAT R9, R162, R8, 0.5 ;  /* 0x3f000000a2097423 */ /* 0x000fe20000002008 */
[----:B------:R-:W3:Y:S01]  /*3f00*/  MUFU.EX2 R17, R17 ;  /* 0x0000001100117308 */ /* 0x000ee20000000800 */
[----:B------:R-:W-:Y:S01]  /*3f10*/  SHF.L.U32 R160, R160, 0x17, RZ ;  /* 0x00000017a0a07819 */ /* 0x000fe200000006ff */
[----:B------:R-:W-:Y:S01]  /*3f20*/  FFMA R12, R163, 1.925963033500011079e-08, R12 ;  /* 0x32a57060a30c7823 */ /* 0x000fe2000000000c */
[----:B------:R-:W-:Y:S01]  /*3f30*/  FFMA.RM R32, R9, R4, 12582913 ;  /* 0x4b40000109207423 */ /* 0x000fe20000004004 */
[----:B------:R-:W-:Y:S01]  /*3f40*/  FADD R4, R165, -12583039 ;  /* 0xcb40007fa5047421 */ /* 0x000fe20000000000 */
[----:B------:R-:W-:Y:S01]  /*3f50*/  SHF.L.U32 R147, R147, 0x17, RZ ;  /* 0x0000001793937819 */ /* 0x000fe200000006ff */
[----:B-1----:R-:W-:Y:S01]  /*3f60*/  FFMA R29, R29, R160, RZ ;  /* 0x000000a01d1d7223 */ /* 0x002fe200000000ff */
[----:B------:R-:W-:Y:S01]  /*3f70*/  FADD R9, R32, -12583039 ;  /* 0xcb40007f20097421 */ /* 0x000fe20000000000 */
[----:B------:R-:W1:Y:S01]  /*3f80*/  MUFU.EX2 R16, R16 ;  /* 0x0000001000107308 */ /* 0x000e620000000800 */
[----:B------:R-:W-:Y:S01]  /*3f90*/  FFMA R4, R161, 1.4426950216293334961, -R4 ;  /* 0x3fb8aa3ba1047823 */ /* 0x000fe20000000804 */
[----:B------:R-:W-:Y:S01]  /*3fa0*/  SHF.L.U32 R8, R145, 0x17, RZ ;  /* 0x0000001791087819 */ /* 0x000fe200000006ff */
[----:B------:R-:W-:Y:S01]  /*3fb0*/  FFMA R9, R162, 1.4426950216293334961, -R9 ;  /* 0x3fb8aa3ba2097823 */ /* 0x000fe20000000809 */
[----:B--2---:R-:W-:Y:S01]  /*3fc0*/  FFMA R28, R28, R147, R29 ;  /* 0x000000931c1c7223 */ /* 0x004fe2000000001d */
[----:B------:R-:W-:Y:S01]  /*3fd0*/  FFMA R4, R161, 1.925963033500011079e-08, R4 ;  /* 0x32a57060a1047823 */ /* 0x000fe20000000004 */
[----:B------:R-:W-:Y:S01]  /*3fe0*/  SHF.L.U32 R29, R144, 0x17, RZ ;  /* 0x00000017901d7819 */ /* 0x000fe200000006ff */
[----:B------:R-:W-:Y:S01]  /*3ff0*/  FFMA R9, R162, 1.925963033500011079e-08, R9 ;  /* 0x32a57060a2097823 */ /* 0x000fe20000000009 */
[----:B------:R-:W2:Y:S01]  /*4000*/  MUFU.EX2 R13, R13 ;  /* 0x0000000d000d7308 */ /* 0x000ea20000000800 */
[----:B---3--:R-:W-:Y:S01]  /*4010*/  FFMA R17, R17, R8, R28 ;  /* 0x0000000811117223 */ /* 0x008fe2000000001c */
[----:B------:R-:W-:-:S02]  /*4020*/  SHF.L.U32 R8, R139, 0x17, RZ ;  /* 0x000000178b087819 */ /* 0x000fc400000006ff */
[----:B------:R-:W-:Y:S02]  /*4030*/  SHF.L.U32 R33, R33, 0x17, RZ ;  /* 0x0000001721217819 */ /* 0x000fe400000006ff */
[----:B------:R-:W-:Y:S02]  /*4040*/  SHF.L.U32 R32, R32, 0x17, RZ ;  /* 0x0000001720207819 */ /* 0x000fe400000006ff */
[----:B------:R-:W3:Y:S01]  /*4050*/  MUFU.EX2 R12, R12 ;  /* 0x0000000c000c7308 */ /* 0x000ee20000000800 */
[----:B-1----:R-:W-:Y:S01]  /*4060*/  FFMA R16, R16, R29, R17 ;  /* 0x0000001d10107223 */ /* 0x002fe20000000011 */
[----:B------:R-:W-:-:S06]  /*4070*/  SHF.L.U32 R165, R165, 0x17, RZ ;  /* 0x00000017a5a57819 */ /* 0x000fcc00000006ff */
[----:B------:R-:W1:Y:S01]  /*4080*/  MUFU.EX2 R9, R9 ;  /* 0x0000000900097308 */ /* 0x000e620000000800 */
[----:B--2---:R-:W-:-:S07]  /*4090*/  FFMA R13, R13, R8, R16 ;  /* 0x000000080d0d7223 */ /* 0x004fce0000000010 */
[----:B------:R-:W2:Y:S01]  /*40a0*/  MUFU.EX2 R4, R4 ;  /* 0x0000000400047308 */ /* 0x000ea20000000800 */
[----:B---3--:R-:W-:-:S04]  /*40b0*/  FFMA R12, R12, R33, R13 ;  /* 0x000000210c0c7223 */ /* 0x008fc8000000000d */
[----:B-1----:R-:W-:-:S04]  /*40c0*/  FFMA R9, R9, R32, R12 ;  /* 0x0000002009097223 */ /* 0x002fc8000000000c */
[----:B--2---:R-:W-:-:S07]  /*40d0*/  FFMA R12, R4, R165, R9 ;  /* 0x000000a5040c7223 */ /* 0x004fce0000000009 */
.L_x_471:
[----:B------:R-:W-:Y:S05]  /*40e0*/  BSYNC.RECONVERGENT B0 ;  /* 0x0000000000007941 */ /* 0x000fea0003800200 */
.L_x_470:
[----:B------:R-:W1:Y:S01]  /*40f0*/  SHFL.BFLY PT, R13, R12, 0x8, 0x1f ;  /* 0x0d001f000c0d7f89 */ /* 0x000e6200000e0000 */
[C---:B------:R-:W-:Y:S01]  /*4100*/  ISETP.LT.AND P3, PT, R159.reuse, UR10, !P2 ;  /* 0x0000000a9f007c0c */ /* 0x040fe2000d761270 */
[----:B------:R-:W3:Y:S01]  /*4110*/  LDCU.64 UR4, c[0x0][0x428] ;  /* 0x00008500ff0477ac */ /* 0x000ee20008000a00 */
[C---:B------:R-:W-:Y:S02]  /*4120*/  ISETP.LT.AND P0, PT, R2.reuse, UR10, P6 ;  /* 0x0000000a02007c0c */ /* 0x040fe4000b701270 */
[----:B------:R-:W-:Y:S01]  /*4130*/  IADD3 R28, PT, PT, R2, 0x8, RZ ;  /* 0x00000008021c7810 */ /* 0x000fe20007ffe0ff */
[----:B------:R-:W4:Y:S01]  /*4140*/  LDCU.64 UR6, c[0x0][0x400] ;  /* 0x00008000ff0677ac */ /* 0x000f220008000a00 */
[----:B------:R-:W-:Y:S02]  /*4150*/  ISETP.LT.AND P4, PT, R159, UR10, P6 ;  /* 0x0000000a9f007c0c */ /* 0x000fe4000b781270 */
[----:B------:R-:W-:Y:S02]  /*4160*/  F2FP.F16.F32.PACK_AB R132, R135, R132 ;  /* 0x000000848784723e */ /* 0x000fe400000000ff */
[----:B------:R-:W-:-:S02]  /*4170*/  F2FP.F16.F32.PACK_AB R133, R136, R133 ;  /* 0x000000858885723e */ /* 0x000fc400000000ff */
[----:B------:R-:W-:Y:S01]  /*4180*/  F2FP.F16.F32.PACK_AB R134, R138, R134 ;  /* 0x000000868a86723e */ /* 0x000fe200000000ff */
[----:B------:R3:W-:Y:S01]  /*4190*/  @P3 STG.E desc[UR12][R24.64+0x8], R5 ;  /* 0x0000080518003986 */ /* 0x0007e2000c10190c */
[----:B------:R-:W-:Y:S02]  /*41a0*/  F2FP.F16.F32.PACK_AB R135, R146, R137 ;  /* 0x000000899287723e */ /* 0x000fe400000000ff */
[----:B------:R-:W-:Y:S02]  /*41b0*/  CS2R R136, SRZ ;  /* 0x0000000000887805 */ /* 0x000fe4000001ff00 */
[----:B--2---:R-:W-:Y:S01]  /*41c0*/  CS2R R138, SRZ ;  /* 0x00000000008a7805 */ /* 0x004fe2000001ff00 */
[----:B-1----:R-:W-:-:S05]  /*41d0*/  FADD R13, R13, R12 ;  /* 0x0000000c0d0d7221 */ /* 0x002fca0000000000 */
[----:B------:R-:W1:Y:S01]  /*41e0*/  SHFL.BFLY PT, R8, R13, 0x4, 0x1f ;  /* 0x0c801f000d087f89 */ /* 0x000e6200000e0000 */
[----:B---3--:R-:W-:Y:S01]  /*41f0*/  @P0 MOV R5, R155 ;  /* 0x0000009b00050202 */ /* 0x008fe20000000f00 */
[----:B-1----:R-:W-:-:S05]  /*4200*/  FADD R8, R13, R8 ;  /* 0x000000080d087221 */ /* 0x002fca0000000000 */
[----:B------:R-:W1:Y:S02]  /*4210*/  SHFL.BFLY PT, R9, R8, 0x2, 0x1f ;  /* 0x0c401f0008097f89 */ /* 0x000e6400000e0000 */
[----:B-1----:R-:W-:-:S05]  /*4220*/  FADD R9, R8, R9 ;  /* 0x0000000908097221 */ /* 0x002fca0000000000 */
[----:B------:R-:W1:Y:S02]  /*4230*/  SHFL.BFLY PT, R4, R9, 0x1, 0x1f ;  /* 0x0c201f0009047f89 */ /* 0x000e6400000e0000 */
[----:B-1----:R-:W-:Y:S01]  /*4240*/  FADD R17, R9, R4 ;  /* 0x0000000409117221 */ /* 0x002fe20000000000 */
[----:B------:R-:W-:-:S04]  /*4250*/  @P0 MOV R4, R156 ;  /* 0x0000009c00040202 */ /* 0x000fc80000000f00 */
[----:B------:R1:W-:Y:S01]  /*4260*/  @P3 STG.E desc[UR12][R20.64+0x8], R17 ;  /* 0x0000081114003986 */ /* 0x0003e2000c10190c */
[----:B------:R-:W-:-:S03]  /*4270*/  ISETP.LT.AND P3, PT, R28, UR10, P5 ;  /* 0x0000000a1c007c0c */ /* 0x000fc6000af61270 */
[----:B------:R2:W-:Y:S01]  /*4280*/  @P0 STG.E.128 desc[UR12][R4.64], R140 ;  /* 0x0000008c04000986 */ /* 0x0005e2000c101d0c */
[----:B------:R-:W-:-:S04]  /*4290*/  IADD3 R8, P0, PT, R156, UR4, RZ ;  /* 0x000000049c087c10 */ /* 0x000fc8000ff1e0ff */
[----:B------:R-:W-:Y:S02]  /*42a0*/  IADD3.X R9, PT, PT, R155, UR5, RZ, P0, !PT ;  /* 0x000000059b097c10 */ /* 0x000fe400087fe4ff */
[----:B----4-:R-:W-:-:S03]  /*42b0*/  IADD3 R158, P0, PT, R158, UR6, RZ ;  /* 0x000000069e9e7c10 */ /* 0x010fc6000ff1e0ff */
[----:B------:R-:W-:Y:S01]  /*42c0*/  @P4 STG.E.128 desc[UR12][R8.64], R132 ;  /* 0x0000008408004986 */ /* 0x000fe2000c101d0c */
[----:B------:R-:W-:-:S05]  /*42d0*/  IADD3.X R159, PT, PT, R157, UR7, RZ, P0, !PT ;  /* 0x000000079d9f7c10 */ /* 0x000fca00087fe4ff */
[----:B------:R-:W3:Y:S01]  /*42e0*/  @P3 LDG.E.LTC128B.128 R136, desc[UR12][R158.64] ;  /* 0x0000000c9e883981 */ /* 0x000ee2000c1e1d20 */
[----:B------:R-:W-:Y:S02]  /*42f0*/  IADD3 R29, PT, PT, R2, 0xa, RZ ;  /* 0x0000000a021d7810 */ /* 0x000fe40007ffe0ff */
[----:B------:R-:W-:Y:S02]  /*4300*/  IADD3 R16, P0, PT, R158, UR8, RZ ;  /* 0x000000089e107c10 */ /* 0x000fe4000ff1e0ff */
[----:B------:R-:W-:Y:S02]  /*4310*/  ISETP.LT.AND P3, PT, R29, UR10, P5 ;  /* 0x0000000a1d007c0c */ /* 0x000fe4000af61270 */
[----:B-1----:R-:W-:Y:S02]  /*4320*/  IADD3.X R17, PT, PT, R159, UR9, RZ, P0, !PT ;  /* 0x000000099f117c10 */ /* 0x002fe400087fe4ff */
[----:B--2---:R-:W-:Y:S02]  /*4330*/  CS2R R140, SRZ ;  /* 0x00000000008c7805 */ /* 0x004fe4000001ff00 */
[----:B------:R-:W-:-:S07]  /*4340*/  CS2R R142, SRZ ;  /* 0x00000000008e7805 */ /* 0x000fce000001ff00 */
[----:B------:R1:W5:Y:S01]  /*4350*/  @P3 LDG.E.LTC128B.128 R140, desc[UR12][R16.64] ;  /* 0x0000000c108c3981 */ /* 0x000362000c1e1d20 */
[----:B------:R-:W2:Y:S01]  /*4360*/  S2UR UR8, SR_CgaCtaId ;  /* 0x00000000000879c3 */ /* 0x000ea20000008800 */
[----:B------:R-:W-:Y:S01]  /*4370*/  UMOV UR9, 0x400 ;  /* 0x0000040000097882 */ /* 0x000fe20000000000 */
[----:B------:R-:W-:-:S06]  /*4380*/  LOP3.LUT R4, R151, 0x1, R152, 0xf6, !PT ;  /* 0x0000000197047812 */ /* 0x000fcc00078ef698 */
[----:B------:R-:W-:Y:S01]  /*4390*/  BAR.SYNC.DEFER_BLOCKING 0x0 ;  /* 0x0000000000007b1d */ /* 0x000fe20000010000 */
[----:B------:R-:W-:-:S05]  /*43a0*/  IMAD R4, R153, 0x22, R4 ;  /* 0x0000002299047824 */ /* 0x000fca00078e0204 */
[----:B------:R-:W-:Y:S01]  /*43b0*/  BSSY.RECONVERGENT B0, `(.L_x_472) ;  /* 0x000008e000007945 */ /* 0x000fe20003800200 */
[----:B--2---:R-:W-:Y:S01]  /*43c0*/  ULEA UR8, UR8, UR9, 0x18 ;  /* 0x0000000908087291 */ /* 0x004fe2000f8ec0ff */
[----:B------:R-:W-:Y:S05]  /*43d0*/  STS.64 [R0], R6 ;  /* 0x0000000600007388 */ /* 0x000fea0000000a00 */
[----:B------:R-:W-:Y:S01]  /*43e0*/  LEA R33, R154, UR8, 0x4 ;  /* 0x000000089a217c11 */ /* 0x000fe2000f8e20ff */
[----:B------:R-:W-:Y:S01]  /*43f0*/  STS.64 [R0+0x20], R10 ;  /* 0x0000200a00007388 */ /* 0x000fe20000000a00 */
[----:B------:R-:W-:-:S03]  /*4400*/  LEA R32, R4, UR8, 0x4 ;  /* 0x0000000804207c11 */ /* 0x000fc6000f8e20ff */
[----:B------:R-:W-:Y:S04]  /*4410*/  STS.64 [R0+0x40], R14 ;  /* 0x0000400e00007388 */ /* 0x000fe80000000a00 */
[----:B------:R-:W-:Y:S04]  /*4420*/  STS.64 [R0+0x60], R18 ;  /* 0x0000601200007388 */ /* 0x000fe80000000a00 */
[----:B------:R-:W-:Y:S04]  /*4430*/  STS.64 [R149+0x80], R22 ;  /* 0x0000801695007388 */ /* 0x000fe80000000a00 */
[----:B------:R2:W-:Y:S04]  /*4440*/  STS.64 [R149+0xa0], R26 ;  /* 0x0000a01a95007388 */ /* 0x0005e80000000a00 */
[----:B------:R-:W-:Y:S04]  /*4450*/  STS.64 [R149+0xc0], R30 ;  /* 0x0000c01e95007388 */ /* 0x000fe80000000a00 */
[----:B------:R4:W-:Y:S01]  /*4460*/  STS.64 [R149+0xe0], R34 ;  /* 0x0000e02295007388 */ /* 0x0009e20000000a00 */
[----:B------:R-:W-:Y:S01]  /*4470*/  BAR.SYNC.DEFER_BLOCKING 0x0 ;  /* 0x0000000000007b1d */ /* 0x000fe20000010000 */
[----:B--2---:R-:W-:-:S02]  /*4480*/  MOV R27, RZ ;  /* 0x000000ff001b7202 */ /* 0x004fc40000000f00 */
[----:B----4-:R-:W-:-:S03]  /*4490*/  MOV R35, 0xff7fffff ;  /* 0xff7fffff00237802 */ /* 0x010fc60000000f00 */
[----:B------:R-:W2:Y:S04]  /*44a0*/  LDS.128 R8, [R33] ;  /* 0x0000000021087984 */ /* 0x000ea80000000c00 */
[----:B------:R-:W4:Y:S01]  /*44b0*/  LDS.128 R4, [R32] ;  /* 0x0000000020047984 */ /* 0x000f220000000c00 */
[--C-:B---3--:R-:W-:Y:S02]  /*44c0*/  HADD2.F32 R14, -RZ, R136.reuse.H0_H0 ;  /* 0x20000088ff0e7230 */ /* 0x108fe40000004100 */
[----:B------:R-:W-:Y:S02]  /*44d0*/  HADD2.F32 R136, -RZ, R136.H1_H1 ;  /* 0x30000088ff887230 */ /* 0x000fe40000004100 */
[--C-:B------:R-:W-:Y:S02]  /*44e0*/  HADD2.F32 R12, -RZ, R137.reuse.H0_H0 ;  /* 0x20000089ff0c7230 */ /* 0x100fe40000004100 */
[----:B------:R-:W-:Y:S01]  /*44f0*/  FMUL R13, R14, R3 ;  /* 0x000000030e0d7220 */ /* 0x000fe20000400000 */
[----:B------:R-:W-:-:S02]  /*4500*/  HADD2.F32 R22, -RZ, R137.H1_H1 ;  /* 0x30000089ff167230 */ /* 0x000fc40000004100 */
[-C--:B------:R-:W-:Y:S01]  /*4510*/  FMUL R136, R136, R3.reuse ;  /* 0x0000000388887220 */ /* 0x080fe20000400000 */
[--C-:B------:R-:W-:Y:S02]  /*4520*/  HADD2.F32 R18, -RZ, R138.reuse.H0_H0 ;  /* 0x2000008aff127230 */ /* 0x100fe40000004100 */
[-C--:B--2---:R-:W-:Y:S01]  /*4530*/  FFMA R8, R8, R148.reuse, R13 ;  /* 0x0000009408087223 */ /* 0x084fe2000000000d */
[----:B------:R-:W-:Y:S02]  /*4540*/  HADD2.F32 R138, -RZ, R138.H1_H1 ;  /* 0x3000008aff8a7230 */ /* 0x000fe40000004100 */
[-C--:B------:R-:W-:Y:S01]  /*4550*/  FMUL R13, R12, R3.reuse ;  /* 0x000000030c0d7220 */ /* 0x080fe20000400000 */
[-C--:B------:R-:W-:Y:S01]  /*4560*/  FMUL R22, R22, R3.reuse ;  /* 0x0000000316167220 */ /* 0x080fe20000400000 */
[----:B------:R-:W-:Y:S01]  /*4570*/  FMUL R15, R18, R3 ;  /* 0x00000003120f7220 */ /* 0x000fe20000400000 */
[----:B------:R-:W-:Y:S01]  /*4580*/  FFMA R19, R9, R148, R136 ;  /* 0x0000009409137223 */ /* 0x000fe20000000088 */
[----:B------:R-:W-:-:S02]  /*4590*/  HADD2.F32 R26, -RZ, R139.H0_H0 ;  /* 0x2000008bff1a7230 */ /* 0x000fc40000004100 */
[-C--:B------:R-:W-:Y:S01]  /*45a0*/  FFMA R10, R10, R148.reuse, R13 ;  /* 0x000000940a0a7223 */ /* 0x080fe2000000000d */
[----:B------:R-:W-:Y:S02]  /*45b0*/  HADD2.F32 R14, -RZ, R139.H1_H1 ;  /* 0x3000008bff0e7230 */ /* 0x000fe40000004100 */
[-C--:B------:R-:W-:Y:S01]  /*45c0*/  FFMA R11, R11, R148.reuse, R22 ;  /* 0x000000940b0b7223 */ /* 0x080fe20000000016 */
[-C--:B------:R-:W-:Y:S01]  /*45d0*/  FMUL R138, R138, R3.reuse ;  /* 0x000000038a8a7220 */ /* 0x080fe20000400000 */
[----:B----4-:R-:W-:Y:S01]  /*45e0*/  FFMA R9, R4, R148, R15 ;  /* 0x0000009404097223 */ /* 0x010fe2000000000f */
[----:B------:R-:W-:Y:S01]  /*45f0*/  F2FP.F16.F32.PACK_AB R4, R19, R8 ;  /* 0x000000081304723e */ /* 0x000fe200000000ff */
[-C--:B------:R-:W-:Y:S01]  /*4600*/  FMUL R13, R26, R3.reuse ;  /* 0x000000031a0d7220 */ /* 0x080fe20000400000 */
[----:B------:R-:W-:Y:S01]  /*4610*/  FMUL R14, R14, R3 ;  /* 0x000000030e0e7220 */ /* 0x000fe20000400000 */
[----:B------:R-:W-:Y:S01]  /*4620*/  FFMA R8, R5, R148, R138 ;  /* 0x0000009405087223 */ /* 0x000fe2000000008a */
[----:B------:R-:W-:Y:S01]  /*4630*/  F2FP.F16.F32.PACK_AB R5, R11, R10 ;  /* 0x0000000a0b05723e */ /* 0x000fe200000000ff */
[-C--:B------:R-:W-:Y:S01]  /*4640*/  FFMA R6, R6, R148.reuse, R13 ;  /* 0x0000009406067223 */ /* 0x080fe2000000000d */
[----:B------:R-:W-:Y:S01]  /*4650*/  FFMA R7, R7, R148, R14 ;  /* 0x0000009407077223 */ /* 0x000fe2000000000e */
[----:B------:R-:W-:-:S02]  /*4660*/  HADD2.F32 R12, -RZ, R4.H0_H0 ;  /* 0x20000004ff0c7230 */ /* 0x000fc40000004100 */
[----:B------:R-:W-:Y:S01]  /*4670*/  HADD2.F32 R15, -RZ, R4.H1_H1 ;  /* 0x30000004ff0f7230 */ /* 0x000fe20000004100 */
[----:B------:R-:W-:Y:S01]  /*4680*/  F2FP.F16.F32.PACK_AB R4, R8, R9 ;  /* 0x000000090804723e */ /* 0x000fe200000000ff */
[--C-:B------:R-:W-:Y:S01]  /*4690*/  HADD2.F32 R13, -RZ, R5.reuse.H0_H0 ;  /* 0x20000005ff0d7230 */ /* 0x100fe20000004100 */
[----:B------:R-:W-:Y:S01]  /*46a0*/  LDS.128 R8, [R33+0x440] ;  /* 0x0004400021087984 */ /* 0x000fe20000000c00 */
[----:B------:R-:W-:Y:S01]  /*46b0*/  HADD2.F32 R18, -RZ, R5.H1_H1 ;  /* 0x30000005ff127230 */ /* 0x000fe20000004100 */
[----:B------:R-:W-:Y:S01]  /*46c0*/  F2FP.F16.F32.PACK_AB R5, R7, R6 ;  /* 0x000000060705723e */ /* 0x000fe200000000ff */
[--C-:B------:R-:W-:Y:S01]  /*46d0*/  HADD2.F32 R14, -RZ, R4.reuse.H0_H0 ;  /* 0x20000004ff0e7230 */ /* 0x100fe20000004100 */
[----:B------:R-:W-:Y:S01]  /*46e0*/  @!P1 FMNMX3 R7, R12, R15, R13, !PT ;  /* 0x0000000f0c079276 */ /* 0x000fe2000780000d */
[----:B------:R-:W-:Y:S02]  /*46f0*/  HADD2.F32 R22, -RZ, R4.H1_H1 ;  /* 0x30000004ff167230 */ /* 0x000fe40000004100 */
[--C-:B------:R-:W-:Y:S01]  /*4700*/  HADD2.F32 R19, -RZ, R5.reuse.H0_H0 ;  /* 0x20000005ff137230 */ /* 0x100fe20000004100 */
[----:B------:R-:W-:Y:S01]  /*4710*/  @!P1 FMNMX3 R7, R7, R18, R14, !PT ;  /* 0x0000001207079276 */ /* 0x000fe2000780000e */
[----:B------:R-:W-:-:S03]  /*4720*/  HADD2.F32 R26, -RZ, R5.H1_H1 ;  /* 0x30000005ff1a7230 */ /* 0x000fc60000004100 */
[----:B------:R-:W-:-:S04]  /*4730*/  @!P1 FMNMX3 R7, R7, R22, R19, !PT ;  /* 0x0000001607079276 */ /* 0x000fc80007800013 */
[----:B------:R-:W-:-:S05]  /*4740*/  @!P1 FMNMX R35, R26, R7, !PT ;  /* 0x000000071a239209 */ /* 0x000fca0007800000 */
[----:B------:R-:W2:Y:S02]  /*4750*/  SHFL.BFLY PT, R4, R35, 0x8, 0x1f ;  /* 0x0d001f0023047f89 */ /* 0x000ea400000e0000 */
[----:B--2---:R-:W-:Y:S02]  /*4760*/  FMNMX R31, R4, R35, !PT ;  /* 0x00000023041f7209 */ /* 0x004fe40007800000 */
[----:B------:R-:W-:Y:S04]  /*4770*/  LDS.128 R4, [R32+0x440] ;  /* 0x0004400020047984 */ /* 0x000fe80000000c00 */
[----:B------:R-:W2:Y:S02]  /*4780*/  SHFL.BFLY PT, R30, R31, 0x4, 0x1f ;  /* 0x0c801f001f1e7f89 */ /* 0x000ea400000e0000 */
[----:B--2---:R-:W-:-:S05]  /*4790*/  FMNMX R30, R31, R30, !PT ;  /* 0x0000001e1f1e7209 */ /* 0x004fca0007800000 */
[----:B------:R-:W2:Y:S02]  /*47a0*/  SHFL.BFLY PT, R23, R30, 0x2, 0x1f ;  /* 0x0c401f001e177f89 */ /* 0x000ea400000e0000 */
[----:B--2---:R-:W-:-:S05]  /*47b0*/  FMNMX R34, R30, R23, !PT ;  /* 0x000000171e227209 */ /* 0x004fca0007800000 */
[----:B------:R-:W2:Y:S02]  /*47c0*/  SHFL.BFLY PT, R23, R34, 0x1, 0x1f ;  /* 0x0c201f0022177f89 */ /* 0x000ea400000e0000 */
[----:B--2---:R-:W-:Y:S01]  /*47d0*/  FMNMX R23, R34, R23, !PT ;  /* 0x0000001722177209 */ /* 0x004fe20007800000 */
[----:B-1----:R-:W-:Y:S06]  /*47e0*/  @P1 BRA `(.L_x_473) ;  /* 0x0000000400281947 */ /* 0x002fec0003800000 */
        /* <DEDUP_REMOVED lines=10> */
[--C-:B------:R-:W-:Y:S01]  /*4890*/  FADD R146, R19, -R23.reuse ;  /* 0x8000001713927221 */ /* 0x100fe20000000000 */
[-C--:B------:R-:W-:Y:S01]  /*48a0*/  FFMA.RM R138, R138, R27.reuse, 12582913 ;  /* 0x4b4000018a8a7423 */ /* 0x080fe2000000401b */
[-C--:B------:R-:W-:Y:S01]  /*48b0*/  FFMA.RM R139, R132, R27.reuse, 12582913 ;  /* 0x4b400001848b7423 */ /* 0x080fe2000000401b */
[----:B------:R-:W-:Y:S01]  /*48c0*/  FADD R34, R144, -12583039 ;  /* 0xcb40007f90227421 */ /* 0x000fe20000000000 */
[-C--:B------:R-:W-:Y:S01]  /*48d0*/  FFMA.SAT R136, R160, R30.reuse, 0.5 ;  /* 0x3f000000a0887423 */ /* 0x080fe2000000201e */
[----:B------:R-:W-:Y:S01]  /*48e0*/  FADD R35, R138, -12583039 ;  /* 0xcb40007f8a237421 */ /* 0x000fe20000000000 */
[----:B------:R-:W-:Y:S01]  /*48f0*/  FADD R132, R139, -12583039 ;  /* 0xcb40007f8b847421 */ /* 0x000fe20000000000 */
[----:B------:R-:W-:Y:S01]  /*4900*/  FFMA R133, R31, 1.4426950216293334961, -R34 ;  /* 0x3fb8aa3b1f857823 */ /* 0x000fe20000000822 */
[----:B------:R-:W-:Y:S01]  /*4910*/  FADD R147, R22, -R23 ;  /* 0x8000001716937221 */ /* 0x000fe20000000000 */
[----:B------:R-:W-:Y:S01]  /*4920*/  FFMA R35, R32, 1.4426950216293334961, -R35 ;  /* 0x3fb8aa3b20237823 */ /* 0x000fe20000000823 */
[----:B------:R-:W-:Y:S01]  /*4930*/  FFMA R132, R33, 1.4426950216293334961, -R132 ;  /* 0x3fb8aa3b21847823 */ /* 0x000fe20000000884 */
[----:B------:R-:W-:Y:S01]  /*4940*/  FFMA R133, R31, 1.925963033500011079e-08, R133 ;  /* 0x32a570601f857823 */ /* 0x000fe20000000085 */
[----:B------:R-:W-:Y:S01]  /*4950*/  FADD R31, R18, -R23 ;  /* 0x80000017121f7221 */ /* 0x000fe20000000000 */
[----:B------:R-:W-:Y:S01]  /*4960*/  FFMA R35, R32, 1.925963033500011079e-08, R35 ;  /* 0x32a5706020237823 */ /* 0x000fe20000000023 */
[-C--:B------:R-:W-:Y:S01]  /*4970*/  FFMA.SAT R134, R146, R30.reuse, 0.5 ;  /* 0x3f00000092867423 */ /* 0x080fe2000000201e */
[----:B------:R-:W-:Y:S01]  /*4980*/  FFMA R132, R33, 1.925963033500011079e-08, R132 ;  /* 0x32a5706021847823 */ /* 0x000fe20000000084 */
[-C--:B------:R-:W-:Y:S01]  /*4990*/  FFMA.SAT R34, R31, R30.reuse, 0.5 ;  /* 0x3f0000001f227423 */ /* 0x080fe2000000201e */
[-C--:B------:R-:W-:Y:S01]  /*49a0*/  FFMA.RM R136, R136, R27.reuse, 12582913 ;  /* 0x4b40000188887423 */ /* 0x080fe2000000401b */
[-C--:B------:R-:W-:Y:S01]  /*49b0*/  FFMA.SAT R32, R147, R30.reuse, 0.5 ;  /* 0x3f00000093207423 */ /* 0x080fe2000000201e */
[----:B------:R-:W1:Y:S01]  /*49c0*/  MUFU.EX2 R133, R133 ;  /* 0x0000008500857308 */ /* 0x000e620000000800 */
[-C--:B------:R-:W-:Y:S01]  /*49d0*/  FFMA.RM R137, R34, R27.reuse, 12582913 ;  /* 0x4b40000122897423 */ /* 0x080fe2000000401b */
[-C--:B------:R-:W-:Y:S01]  /*49e0*/  FFMA.RM R134, R134, R27.reuse, 12582913 ;  /* 0x4b40000186867423 */ /* 0x080fe2000000401b */
[----:B------:R-:W-:Y:S01]  /*49f0*/  FADD R33, R136, -12583039 ;  /* 0xcb40007f88217421 */ /* 0x000fe20000000000 */
[-C--:B------:R-:W-:Y:S01]  /*4a00*/  FFMA.RM R135, R32, R27.reuse, 12582913 ;  /* 0x4b40000120877423 */ /* 0x080fe2000000401b */
[----:B------:R-:W-:Y:S01]  /*4a10*/  FADD R34, R137, -12583039 ;  /* 0xcb40007f89227421 */ /* 0x000fe20000000000 */
[----:B------:R-:W-:Y:S01]  /*4a20*/  FADD R145, R26, -R23 ;  /* 0x800000171a917221 */ /* 0x000fe20000000000 */
[C---:B------:R-:W-:Y:S01]  /*4a30*/  FFMA R33, R160.reuse, 1.4426950216293334961, -R33 ;  /* 0x3fb8aa3ba0217823 */ /* 0x040fe20000000821 */
[----:B------:R-:W2:Y:S01]  /*4a40*/  MUFU.EX2 R132, R132 ;  /* 0x0000008400847308 */ /* 0x000ea20000000800 */
[----:B------:R-:W-:Y:S01]  /*4a50*/  FFMA R34, R31, 1.4426950216293334961, -R34 ;  /* 0x3fb8aa3b1f227823 */ /* 0x000fe20000000822 */
[----:B------:R-:W-:Y:S01]  /*4a60*/  FADD R32, R135, -12583039 ;  /* 0xcb40007f87207421 */ /* 0x000fe20000000000 */
[----:B------:R-:W-:Y:S01]  /*4a70*/  FFMA.SAT R30, R145, R30, 0.5 ;  /* 0x3f000000911e7423 */ /* 0x000fe2000000201e */
[----:B------:R-:W-:Y:S01]  /*4a80*/  FFMA R33, R160, 1.925963033500011079e-08, R33 ;  /* 0x32a57060a0217823 */ /* 0x000fe20000000021 */
[----:B------:R-:W-:Y:S01]  /*4a90*/  FFMA R34, R31, 1.925963033500011079e-08, R34 ;  /* 0x32a570601f227823 */ /* 0x000fe20000000022 */
[----:B------:R-:W-:Y:S01]  /*4aa0*/  FADD R31, R134, -12583039 ;  /* 0xcb40007f861f7421 */ /* 0x000fe20000000000 */
[C---:B------:R-:W-:Y:S01]  /*4ab0*/  FFMA R32, R147.reuse, 1.4426950216293334961, -R32 ;  /* 0x3fb8aa3b93207823 */ /* 0x040fe20000000820 */
[----:B------:R-:W3:Y:S01]  /*4ac0*/  MUFU.EX2 R35, R35 ;  /* 0x0000002300237308 */ /* 0x000ee20000000800 */
[----:B------:R-:W-:Y:S01]  /*4ad0*/  FFMA.RM R30, R30, R27, 12582913 ;  /* 0x4b4000011e1e7423 */ /* 0x000fe2000000401b */
[----:B------:R-:W-:Y:S01]  /*4ae0*/  FFMA R31, R146, 1.4426950216293334961, -R31 ;  /* 0x3fb8aa3b921f7823 */ /* 0x000fe2000000081f */
[----:B------:R-:W-:Y:S01]  /*4af0*/  SHF.L.U32 R144, R144, 0x17, RZ ;  /* 0x0000001790907819 */ /* 0x000fe200000006ff */
[----:B------:R-:W-:Y:S01]  /*4b00*/  FFMA R32, R147, 1.925963033500011079e-08, R32 ;  /* 0x32a5706093207823 */ /* 0x000fe20000000020 */
[----:B------:R-:W-:Y:S01]  /*4b10*/  SHF.L.U32 R139, R139, 0x17, RZ ;  /* 0x000000178b8b7819 */ /* 0x000fe200000006ff */
[----:B------:R-:W-:Y:S01]  /*4b20*/  FFMA R31, R146, 1.925963033500011079e-08, R31 ;  /* 0x32a57060921f7823 */ /* 0x000fe2000000001f */
[----:B------:R-:W-:Y:S01]  /*4b30*/  FADD R146, R30, -12583039 ;  /* 0xcb40007f1e927421 */ /* 0x000fe20000000000 */
[----:B------:R-:W4:Y:S01]  /*4b40*/  MUFU.EX2 R34, R34 ;  /* 0x0000002200227308 */ /* 0x000f220000000800 */
[----:B-1----:R-:W-:Y:S01]  /*4b50*/  FFMA R133, R133, R144, RZ ;  /* 0x0000009085857223 */ /* 0x002fe200000000ff */
[----:B------:R-:W-:Y:S01]  /*4b60*/  SHF.L.U32 R138, R138, 0x17, RZ ;  /* 0x000000178a8a7819 */ /* 0x000fe200000006ff */
[----:B------:R-:W-:Y:S01]  /*4b70*/  FFMA R146, R145, 1.4426950216293334961, -R146 ;  /* 0x3fb8aa3b91927823 */ /* 0x000fe20000000892 */
[----:B------:R-:W-:Y:S01]  /*4b80*/  SHF.L.U32 R137, R137, 0x17, RZ ;  /* 0x0000001789897819 */ /* 0x000fe200000006ff */
[----:B--2---:R-:W-:Y:S01]  /*4b90*/  FFMA R132, R132, R139, R133 ;  /* 0x0000008b84847223 */ /* 0x004fe20000000085 */
[----:B------:R-:W-:Y:S01]  /*4ba0*/  SHF.L.U32 R136, R136, 0x17, RZ ;  /* 0x0000001788887819 */ /* 0x000fe200000006ff */
[----:B------:R-:W-:Y:S01]  /*4bb0*/  FFMA R146, R145, 1.925963033500011079e-08, R146 ;  /* 0x32a5706091927823 */ /* 0x000fe20000000092 */
[----:B------:R-:W1:Y:S01]  /*4bc0*/  MUFU.EX2 R33, R33 ;  /* 0x0000002100217308 */ /* 0x000e620000000800 */
[----:B---3--:R-:W-:Y:S01]  /*4bd0*/  FFMA R35, R35, R138, R132 ;  /* 0x0000008a23237223 */ /* 0x008fe20000000084 */
[----:B------:R-:W-:-:S02]  /*4be0*/  SHF.L.U32 R135, R135, 0x17, RZ ;  /* 0x0000001787877819 */ /* 0x000fc400000006ff */
[----:B------:R-:W-:Y:S02]  /*4bf0*/  SHF.L.U32 R134, R134, 0x17, RZ ;  /* 0x0000001786867819 */ /* 0x000fe400000006ff */
[----:B------:R-:W-:Y:S02]  /*4c00*/  SHF.L.U32 R27, R30, 0x17, RZ ;  /* 0x000000171e1b7819 */ /* 0x000fe400000006ff */
[----:B------:R-:W2:Y:S01]  /*4c10*/  MUFU.EX2 R32, R32 ;  /* 0x0000002000207308 */ /* 0x000ea20000000800 */
[----:B----4-:R-:W-:-:S07]  /*4c20*/  FFMA R34, R34, R137, R35 ;  /* 0x0000008922227223 */ /* 0x010fce0000000023 */
[----:B------:R-:W3:Y:S01]  /*4c30*/  MUFU.EX2 R31, R31 ;  /* 0x0000001f001f7308 */ /* 0x000ee20000000800 */
[----:B-1----:R-:W-:-:S07]  /*4c40*/  FFMA R33, R33, R136, R34 ;  /* 0x0000008821217223 */ /* 0x002fce0000000022 */
[----:B------:R-:W1:Y:S01]  /*4c50*/  MUFU.EX2 R146, R146 ;  /* 0x0000009200927308 */ /* 0x000e620000000800 */
[----:B--2---:R-:W-:-:S04]  /*4c60*/  FFMA R32, R32, R135, R33 ;  /* 0x0000008720207223 */ /* 0x004fc80000000021 */
[----:B---3--:R-:W-:-:S04]  /*4c70*/  FFMA R31, R31, R134, R32 ;  /* 0x000000861f1f7223 */ /* 0x008fc80000000020 */
[----:B-1----:R-:W-:-:S07]  /*4c80*/  FFMA R27, R146, R27, R31 ;  /* 0x0000001b921b7223 */ /* 0x002fce000000001f */
.L_x_473:
[----:B------:R-:W-:Y:S05]  /*4c90*/  BSYNC.RECONVERGENT B0 ;  /* 0x0000000000007941 */ /* 0x000fea0003800200 */
.L_x_472:
[--C-:B-----5:R-:W-:Y:S01]  /*4ca0*/  HADD2.F32 R30, -RZ, R140.reuse.H0_H0 ;  /* 0x2000008cff1e7230 */ /* 0x120fe20000004100 */
[----:B------:R-:W-:Y:S01]  /*4cb0*/  ISETP.LT.AND P0, PT, R28, UR10, !P2 ;  /* 0x0000000a1c007c0c */ /* 0x000fe2000d701270 */
[----:B------:R-:W-:Y:S01]  /*4cc0*/  HADD2.F32 R34, -RZ, R140.H1_H1 ;  /* 0x3000008cff227230 */ /* 0x000fe20000004100 */
[----:B------:R-:W-:Y:S01]  /*4cd0*/  BSSY.RECONVERGENT B0, `(.L_x_474) ;  /* 0x000008a000007945 */ /* 0x000fe20003800200 */
[--C-:B------:R-:W-:Y:S02]  /*4ce0*/  HADD2.F32 R32, -RZ, R141.reuse.H0_H0 ;  /* 0x2000008dff207230 */ /* 0x100fe40000004100 */
[-C--:B------:R-:W-:Y:S01]  /*4cf0*/  FMUL R31, R30, R3.reuse ;  /* 0x000000031e1f7220 */ /* 0x080fe20000400000 */
[----:B------:R-:W-:Y:S02]  /*4d00*/  HADD2.F32 R30, -RZ, R141.H1_H1 ;  /* 0x3000008dff1e7230 */ /* 0x000fe40000004100 */
[----:B------:R-:W-:Y:S01]  /*4d10*/  FMUL R34, R34, R3 ;  /* 0x0000000322227220 */ /* 0x000fe20000400000 */
[----:B------:R-:W-:-:S02]  /*4d20*/  HADD2.F32 R132, -RZ, R143.H0_H0 ;  /* 0x2000008fff847230 */ /* 0x000fc40000004100 */
[-C--:B------:R-:W-:Y:S01]  /*4d30*/  FMUL R33, R32, R3.reuse ;  /* 0x0000000320217220 */ /* 0x080fe20000400000 */
[-C--:B------:R-:W-:Y:S01]  /*4d40*/  FFMA R8, R8, R148.reuse, R31 ;  /* 0x0000009408087223 */ /* 0x080fe2000000001f */
[--C-:B------:R-:W-:Y:S02]  /*4d50*/  HADD2.F32 R32, -RZ, R142.reuse.H0_H0 ;  /* 0x2000008eff207230 */ /* 0x100fe40000004100 */
[-C--:B------:R-:W-:Y:S01]  /*4d60*/  FFMA R31, R9, R148.reuse, R34 ;  /* 0x00000094091f7223 */ /* 0x080fe20000000022 */
[----:B------:R-:W-:Y:S02]  /*4d70*/  HADD2.F32 R34, -RZ, R142.H1_H1 ;  /* 0x3000008eff227230 */ /* 0x000fe40000004100 */
[-C--:B------:R-:W-:Y:S01]  /*4d80*/  FMUL R30, R30, R3.reuse ;  /* 0x000000031e1e7220 */ /* 0x080fe20000400000 */
[----:B------:R-:W-:Y:S01]  /*4d90*/  FFMA R9, R10, R148, R33 ;  /* 0x000000940a097223 */ /* 0x000fe20000000021 */
[----:B------:R-:W-:Y:S01]  /*4da0*/  FMUL R33, R32, R3 ;  /* 0x0000000320217220 */ /* 0x000fe20000400000 */
[----:B------:R-:W-:-:S02]  /*4db0*/  HADD2.F32 R32, -RZ, R143.H1_H1 ;  /* 0x3000008fff207230 */ /* 0x000fc40000004100 */
[-C--:B------:R-:W-:Y:S01]  /*4dc0*/  FFMA R30, R11, R148.reuse, R30 ;  /* 0x000000940b1e7223 */ /* 0x080fe2000000001e */
[-C--:B------:R-:W-:Y:S01]  /*4dd0*/  FMUL R34, R34, R3.reuse ;  /* 0x0000000322227220 */ /* 0x080fe20000400000 */
[----:B------:R-:W-:Y:S01]  /*4de0*/  FFMA R10, R4, R148, R33 ;  /* 0x00000094040a7223 */ /* 0x000fe20000000021 */
[-C--:B------:R-:W-:Y:S01]  /*4df0*/  FMUL R33, R132, R3.reuse ;  /* 0x0000000384217220 */ /* 0x080fe20000400000 */
[----:B------:R-:W-:Y:S01]  /*4e00*/  F2FP.F16.F32.PACK_AB R4, R31, R8 ;  /* 0x000000081f04723e */ /* 0x000fe200000000ff */
[----:B------:R-:W-:Y:S01]  /*4e10*/  FMUL R32, R32, R3 ;  /* 0x0000000320207220 */ /* 0x000fe20000400000 */
[-C--:B------:R-:W-:Y:S01]  /*4e20*/  FFMA R11, R5, R148.reuse, R34 ;  /* 0x00000094050b7223 */ /* 0x080fe20000000022 */
[----:B------:R-:W-:Y:S01]  /*4e30*/  F2FP.F16.F32.PACK_AB R5, R30, R9 ;  /* 0x000000091e05723e */ /* 0x000fe200000000ff */
[-C--:B------:R-:W-:Y:S01]  /*4e40*/  FFMA R8, R6, R148.reuse, R33 ;  /* 0x0000009406087223 */ /* 0x080fe20000000021 */
[----:B------:R-:W1:Y:S01]  /*4e50*/  SHFL.BFLY PT, R34, R27, 0x8, 0x1f ;  /* 0x0d001f001b227f89 */ /* 0x000e6200000e0000 */
[----:B------:R-:W-:Y:S01]  /*4e60*/  FFMA R31, R7, R148, R32 ;  /* 0x00000094071f7223 */ /* 0x000fe20000000020 */
[--C-:B------:R-:W-:Y:S01]  /*4e70*/  HADD2.F32 R6, -RZ, R4.reuse.H0_H0 ;  /* 0x20000004ff067230 */ /* 0x100fe20000004100 */
[----:B------:R-:W-:Y:S01]  /*4e80*/  F2FP.F16.F32.PACK_AB R12, R15, R12 ;  /* 0x0000000c0f0c723e */ /* 0x000fe200000000ff */
[----:B------:R-:W-:Y:S01]  /*4e90*/  HADD2.F32 R9, -RZ, R4.H1_H1 ;  /* 0x30000004ff097230 */ /* 0x000fe20000004100 */
[----:B------:R-:W-:Y:S01]  /*4ea0*/  F2FP.F16.F32.PACK_AB R4, R11, R10 ;  /* 0x0000000a0b04723e */ /* 0x000fe200000000ff */
[--C-:B------:R-:W-:Y:S01]  /*4eb0*/  HADD2.F32 R7, -RZ, R5.reuse.H0_H0 ;  /* 0x20000005ff077230 */ /* 0x100fe20000004100 */
[----:B------:R-:W-:Y:S01]  /*4ec0*/  @P0 STG.E desc[UR12][R24.64+0x20], R23 ;  /* 0x0000201718000986 */ /* 0x000fe2000c10190c */
[----:B------:R-:W-:Y:S01]  /*4ed0*/  HADD2.F32 R10, -RZ, R5.H1_H1 ;  /* 0x30000005ff0a7230 */ /* 0x000fe20000004100 */
[----:B------:R-:W-:Y:S01]  /*4ee0*/  F2FP.F16.F32.PACK_AB R5, R31, R8 ;  /* 0x000000081f05723e */ /* 0x000fe200000000ff */
[--C-:B------:R-:W-:Y:S01]  /*4ef0*/  HADD2.F32 R8, -RZ, R4.reuse.H0_H0 ;  /* 0x20000004ff087230 */ /* 0x100fe20000004100 */
[----:B------:R-:W-:Y:S01]  /*4f00*/  @!P1 FMNMX3 R31, R6, R9, R7, !PT ;  /* 0x00000009061f9276 */ /* 0x000fe20007800007 */
[----:B------:R-:W-:Y:S01]  /*4f10*/  HADD2.F32 R30, -RZ, R4.H1_H1 ;  /* 0x30000004ff1e7230 */ /* 0x000fe20000004100 */
[----:B------:R-:W-:Y:S01]  /*4f20*/  F2FP.F16.F32.PACK_AB R13, R18, R13 ;  /* 0x0000000d120d723e */ /* 0x000fe200000000ff */
[--C-:B------:R-:W-:Y:S01]  /*4f30*/  HADD2.F32 R11, -RZ, R5.reuse.H0_H0 ;  /* 0x20000005ff0b7230 */ /* 0x100fe20000004100 */
[----:B------:R-:W-:Y:S01]  /*4f40*/  @!P1 FMNMX3 R4, R31, R10, R8, !PT ;  /* 0x0000000a1f049276 */ /* 0x000fe20007800008 */
[----:B------:R-:W-:Y:S01]  /*4f50*/  HADD2.F32 R32, -RZ, R5.H1_H1 ;  /* 0x30000005ff207230 */ /* 0x000fe20000004100 */
[----:B------:R-:W-:-:S02]  /*4f60*/  MOV R5, 0xff7fffff ;  /* 0xff7fffff00057802 */ /* 0x000fc40000000f00 */
[----:B------:R-:W-:Y:S02]  /*4f70*/  @!P1 FMNMX3 R31, R4, R30, R11, !PT ;  /* 0x0000001e041f9276 */ /* 0x000fe4000780000b */
[----:B------:R-:W-:Y:S02]  /*4f80*/  F2FP.F16.F32.PACK_AB R14, R22, R14 ;  /* 0x0000000e160e723e */ /* 0x000fe400000000ff */
[----:B------:R-:W-:Y:S01]  /*4f90*/  @!P1 FMNMX R5, R32, R31, !PT ;  /* 0x0000001f20059209 */ /* 0x000fe20007800000 */
[----:B-1----:R-:W-:Y:S01]  /*4fa0*/  FADD R34, R34, R27 ;  /* 0x0000001b22227221 */ /* 0x002fe20000000000 */
[----:B------:R-:W-:-:S03]  /*4fb0*/  F2FP.F16.F32.PACK_AB R15, R26, R19 ;  /* 0x000000131a0f723e */ /* 0x000fc600000000ff */
[----:B------:R-:W1:Y:S04]  /*4fc0*/  SHFL.BFLY PT, R4, R5, 0x8, 0x1f ;  /* 0x0d001f0005047f89 */ /* 0x000e6800000e0000 */
[----:B------:R-:W2:Y:S01]  /*4fd0*/  SHFL.BFLY PT, R27, R34, 0x4, 0x1f ;  /* 0x0c801f00221b7f89 */ /* 0x000ea200000e0000 */
[----:B-1----:R-:W-:Y:S01]  /*4fe0*/  FMNMX R31, R4, R5, !PT ;  /* 0x00000005041f7209 */ /* 0x002fe20007800000 */
[----:B--2---:R-:W-:-:S04]  /*4ff0*/  FADD R132, R34, R27 ;  /* 0x0000001b22847221 */ /* 0x004fc80000000000 */
[----:B------:R-:W1:Y:S04]  /*5000*/  SHFL.BFLY PT, R4, R31, 0x4, 0x1f ;  /* 0x0c801f001f047f89 */ /* 0x000e6800000e0000 */
[----:B------:R-:W2:Y:S01]  /*5010*/  SHFL.BFLY PT, R27, R132, 0x2, 0x1f ;  /* 0x0c401f00841b7f89 */ /* 0x000ea200000e0000 */
[----:B-1----:R-:W-:Y:S01]  /*5020*/  FMNMX R33, R31, R4, !PT ;  /* 0x000000041f217209 */ /* 0x002fe20007800000 */
[----:B--2---:R-:W-:-:S04]  /*5030*/  FADD R134, R132, R27 ;  /* 0x0000001b84867221 */ /* 0x004fc80000000000 */
[----:B------:R-:W1:Y:S04]  /*5040*/  SHFL.BFLY PT, R4, R33, 0x2, 0x1f ;  /* 0x0c401f0021047f89 */ /* 0x000e6800000e0000 */
[----:B------:R-:W2:Y:S01]  /*5050*/  SHFL.BFLY PT, R27, R134, 0x1, 0x1f ;  /* 0x0c201f00861b7f89 */ /* 0x000ea200000e0000 */
[----:B-1----:R-:W-:Y:S02]  /*5060*/  FMNMX R5, R33, R4, !PT ;  /* 0x0000000421057209 */ /* 0x002fe40007800000 */
[----:B------:R-:W-:Y:S01]  /*5070*/  MOV R33, RZ ;  /* 0x000000ff00217202 */ /* 0x000fe20000000f00 */
[----:B--2---:R-:W-:Y:S02]  /*5080*/  FADD R27, R134, R27 ;  /* 0x0000001b861b7221 */ /* 0x004fe40000000000 */
[----:B------:R-:W1:Y:S04]  /*5090*/  SHFL.BFLY PT, R4, R5, 0x1, 0x1f ;  /* 0x0c201f0005047f89 */ /* 0x000e6800000e0000 */
        /* <DEDUP_REMOVED lines=10> */
[--C-:B------:R-:W-:Y:S01]  /*5140*/  FADD R137, R11, -R31.reuse ;  /* 0x8000001f0b897221 */ /* 0x100fe20000000000 */
[-C--:B------:R-:W-:Y:S01]  /*5150*/  FFMA.SAT R135, R22, R5.reuse, 0.5 ;  /* 0x3f00000016877423 */ /* 0x080fe20000002005 */
[-C--:B------:R-:W-:Y:S01]  /*5160*/  FFMA.RM R136, R19, R4.reuse, 12582913 ;  /* 0x4b40000113887423 */ /* 0x080fe20000004004 */
[-C--:B------:R-:W-:Y:S01]  /*5170*/  FFMA.SAT R19, R35, R5.reuse, 0.5 ;  /* 0x3f00000023137423 */ /* 0x080fe20000002005 */
[----:B------:R-:W-:Y:S01]  /*5180*/  FADD R140, R30, -R31 ;  /* 0x8000001f1e8c7221 */ /* 0x000fe20000000000 */
[-C--:B------:R-:W-:Y:S01]  /*5190*/  FFMA.RM R135, R135, R4.reuse, 12582913 ;  /* 0x4b40000187877423 */ /* 0x080fe20000004004 */
[----:B------:R-:W-:Y:S01]  /*51a0*/  FADD R33, R136, -12583039 ;  /* 0xcb40007f88217421 */ /* 0x000fe20000000000 */
[-C--:B------:R-:W-:Y:S01]  /*51b0*/  FFMA.RM R134, R19, R4.reuse, 12582913 ;  /* 0x4b40000113867423 */ /* 0x080fe20000004004 */
[-C--:B------:R-:W-:Y:S01]  /*51c0*/  FFMA.SAT R19, R141, R5.reuse, 0.5 ;  /* 0x3f0000008d137423 */ /* 0x080fe20000002005 */
[----:B--2---:R-:W-:Y:S01]  /*51d0*/  FADD R27, R135, -12583039 ;  /* 0xcb40007f871b7421 */ /* 0x004fe20000000000 */
[----:B------:R-:W-:Y:S01]  /*51e0*/  FFMA R33, R18, 1.4426950216293334961, -R33 ;  /* 0x3fb8aa3b12217823 */ /* 0x000fe20000000821 */
[----:B------:R-:W-:Y:S01]  /*51f0*/  FADD R26, R134, -12583039 ;  /* 0xcb40007f861a7421 */ /* 0x000fe20000000000 */
[-C--:B------:R-:W-:Y:S01]  /*5200*/  FFMA.SAT R139, R137, R5.reuse, 0.5 ;  /* 0x3f000000898b7423 */ /* 0x080fe20000002005 */
[----:B------:R-:W-:Y:S01]  /*5210*/  FFMA R27, R22, 1.4426950216293334961, -R27 ;  /* 0x3fb8aa3b161b7823 */ /* 0x000fe2000000081b */
[----:B------:R-:W-:Y:S01]  /*5220*/  FFMA R33, R18, 1.925963033500011079e-08, R33 ;  /* 0x32a5706012217823 */ /* 0x000fe20000000021 */
[----:B------:R-:W-:Y:S01]  /*5230*/  FADD R18, R10, -R31 ;  /* 0x8000001f0a127221 */ /* 0x000fe20000000000 */
[----:B------:R-:W-:Y:S01]  /*5240*/  FFMA R26, R35, 1.4426950216293334961, -R26 ;  /* 0x3fb8aa3b231a7823 */ /* 0x000fe2000000081a */
[----:B------:R-:W-:Y:S01]  /*5250*/  FFMA R27, R22, 1.925963033500011079e-08, R27 ;  /* 0x32a57060161b7823 */ /* 0x000fe2000000001b */
[-C--:B------:R-:W-:Y:S01]  /*5260*/  FFMA.RM R132, R19, R4.reuse, 12582913 ;  /* 0x4b40000113847423 */ /* 0x080fe20000004004 */
[-C--:B------:R-:W-:Y:S01]  /*5270*/  FFMA.SAT R133, R18, R5.reuse, 0.5 ;  /* 0x3f00000012857423 */ /* 0x080fe20000002005 */
[----:B------:R-:W-:Y:S01]  /*5280*/  FFMA R26, R35, 1.925963033500011079e-08, R26 ;  /* 0x32a57060231a7823 */ /* 0x000fe2000000001a */
        /* <DEDUP_REMOVED lines=8> */
[----:B------:R-:W-:Y:S01]  /*5310*/  FFMA R22, R141, 1.4426950216293334961, -R22 ;  /* 0x3fb8aa3b8d167823 */ /* 0x000fe20000000816 */
[----:B------:R-:W2:Y:S01]  /*5320*/  MUFU.EX2 R27, R27 ;  /* 0x0000001b001b7308 */ /* 0x000ea20000000800 */
[----:B------:R-:W-:Y:S01]  /*5330*/  FFMA R23, R18, 1.4426950216293334961, -R23 ;  /* 0x3fb8aa3b12177823 */ /* 0x000fe20000000817 */
[----:B------:R-:W-:Y:S01]  /*5340*/  FADD R19, R35, -12583039 ;  /* 0xcb40007f23137421 */ /* 0x000fe20000000000 */
[----:B------:R-:W-:Y:S01]  /*5350*/  FFMA.SAT R5, R138, R5, 0.5 ;  /* 0x3f0000008a057423 */ /* 0x000fe20000002005 */
[----:B------:R-:W-:Y:S01]  /*5360*/  FFMA R22, R141, 1.925963033500011079e-08, R22 ;  /* 0x32a570608d167823 */ /* 0x000fe20000000016 */
[----:B------:R-:W-:Y:S01]  /*5370*/  FFMA R23, R18, 1.925963033500011079e-08, R23 ;  /* 0x32a5706012177823 */ /* 0x000fe20000000017 */
[----:B------:R-:W-:Y:S01]  /*5380*/  FADD R18, R34, -12583039 ;  /* 0xcb40007f22127421 */ /* 0x000fe20000000000 */
[----:B------:R-:W-:Y:S01]  /*5390*/  FFMA R19, R140, 1.4426950216293334961, -R19 ;  /* 0x3fb8aa3b8c137823 */ /* 0x000fe20000000813 */
        /* <DEDUP_REMOVED lines=11> */
[----:B------:R-:W-:-:S02]  /*5450*/  FFMA R137, R138, 1.4426950216293334961, -R137 ;  /* 0x3fb8aa3b8a897823 */ /* 0x000fc40000000889 */
[----:B--2---:R-:W-:Y:S01]  /*5460*/  FFMA R27, R27, R4, R136 ;  /* 0x000000041b1b7223 */ /* 0x004fe20000000088 */
[----:B------:R-:W-:Y:S01]  /*5470*/  SHF.L.U32 R4, R133, 0x17, RZ ;  /* 0x0000001785047819 */ /* 0x000fe200000006ff */
[----:B------:R-:W-:Y:S01]  /*5480*/  FFMA R137, R138, 1.925963033500011079e-08, R137 ;  /* 0x32a570608a897823 */ /* 0x000fe20000000089 */
[----:B------:R-:W1:Y:S01]  /*5490*/  MUFU.EX2 R22, R22 ;  /* 0x0000001600167308 */ /* 0x000e620000000800 */
[----:B---3--:R-:W-:Y:S01]  /*54a0*/  FFMA R26, R26, R33, R27 ;  /* 0x000000211a1a7223 */ /* 0x008fe2000000001b */
[----:B------:R-:W-:-:S06]  /*54b0*/  SHF.L.U32 R27, R132, 0x17, RZ ;  /* 0x00000017841b7819 */ /* 0x000fcc00000006ff */
[----:B------:R-:W2:Y:S01]  /*54c0*/  MUFU.EX2 R19, R19 ;  /* 0x0000001300137308 */ /* 0x000ea20000000800 */
[----:B----4-:R-:W-:Y:S01]  /*54d0*/  FFMA R23, R23, R4, R26 ;  /* 0x0000000417177223 */ /* 0x010fe2000000001a */
[----:B------:R-:W-:-:S06]  /*54e0*/  SHF.L.U32 R4, R35, 0x17, RZ ;  /* 0x0000001723047819 */ /* 0x000fcc00000006ff */
        /* <DEDUP_REMOVED lines=8> */
.L_x_475:
[----:B------:R-:W-:Y:S05]  /*5570*/  BSYNC.RECONVERGENT B0 ;  /* 0x0000000000007941 */ /* 0x000fea0003800200 */
.L_x_474:
[----:B------:R-:W1:Y:S01]  /*5580*/  SHFL.BFLY PT, R18, R33, 0x8, 0x1f ;  /* 0x0d001f0021127f89 */ /* 0x000e6200000e0000 */
[----:B------:R-:W3:Y:S01]  /*5590*/  LDCU.64 UR8, c[0x0][0x440] ;  /* 0x00008800ff0877ac */ /* 0x000ee20008000a00 */
[----:B------:R-:W-:Y:S02]  /*55a0*/  ISETP.LT.AND P4, PT, R29, UR10, !P2 ;  /* 0x0000000a1d007c0c */ /* 0x000fe4000d781270 */
[----:B------:R-:W-:Y:S02]  /*55b0*/  ISETP.LT.AND P3, PT, R28, UR10, P6 ;  /* 0x0000000a1c007c0c */ /* 0x000fe4000b761270 */
[----:B------:R-:W-:-:S09]  /*55c0*/  IADD3 R22, PT, PT, R2, 0x10, RZ ;  /* 0x0000001002167810 */ /* 0x000fd20007ffe0ff */
[----:B------:R-:W-:Y:S01]  /*55d0*/  @P4 STG.E desc[UR12][R24.64+0x28], R31 ;  /* 0x0000281f18004986 */ /* 0x000fe2000c10190c */
[----:B---3--:R-:W-:-:S04]  /*55e0*/  IADD3 R156, P0, PT, R156, UR8, RZ ;  /* 0x000000089c9c7c10 */ /* 0x008fc8000ff1e0ff */
[----:B------:R-:W-:Y:S01]  /*55f0*/  IADD3.X R157, PT, PT, R155, UR9, RZ, P0, !PT ;  /* 0x000000099b9d7c10 */ /* 0x000fe200087fe4ff */
[----:B-1----:R-:W-:Y:S01]  /*5600*/  FADD R18, R18, R33 ;  /* 0x0000002112127221 */ /* 0x002fe20000000000 */
[----:B------:R-:W-:-:S04]  /*5610*/  IADD3 R26, P0, PT, R156, UR4, RZ ;  /* 0x000000049c1a7c10 */ /* 0x000fc8000ff1e0ff */
[----:B------:R-:W1:Y:S01]  /*5620*/  SHFL.BFLY PT, R5, R18, 0x4, 0x1f ;  /* 0x0c801f0012057f89 */ /* 0x000e6200000e0000 */
[----:B--2---:R-:W-:Y:S02]  /*5630*/  IADD3.X R27, PT, PT, R157, UR5, RZ, P0, !PT ;  /* 0x000000059d1b7c10 */ /* 0x004fe400087fe4ff */
[----:B------:R-:W-:Y:S01]  /*5640*/  IADD3 R28, P0, PT, R158, UR6, RZ ;  /* 0x000000069e1c7c10 */ /* 0x000fe2000ff1e0ff */
[----:B-1----:R-:W-:-:S05]  /*5650*/  FADD R5, R18, R5 ;  /* 0x0000000512057221 */ /* 0x002fca0000000000 */
[----:B------:R-:W1:Y:S02]  /*5660*/  SHFL.BFLY PT, R4, R5, 0x2, 0x1f ;  /* 0x0c401f0005047f89 */ /* 0x000e6400000e0000 */
[----:B-1----:R-:W-:Y:S01]  /*5670*/  FADD R4, R5, R4 ;  /* 0x0000000405047221 */ /* 0x002fe20000000000 */
[----:B------:R-:W-:Y:S02]  /*5680*/  F2FP.F16.F32.PACK_AB R5, R10, R7 ;  /* 0x000000070a05723e */ /* 0x000fe400000000ff */
[----:B------:R-:W-:Y:S02]  /*5690*/  F2FP.F16.F32.PACK_AB R7, R32, R11 ;  /* 0x0000000b2007723e */ /* 0x000fe400000000ff */
[----:B------:R-:W-:Y:S01]  /*56a0*/  CS2R R10, SRZ ;  /* 0x00000000000a7805 */ /* 0x000fe2000001ff00 */
[----:B------:R-:W1:Y:S02]  /*56b0*/  SHFL.BFLY PT, R19, R4, 0x1, 0x1f ;  /* 0x0c201f0004137f89 */ /* 0x000e6400000e0000 */
[----:B-1----:R-:W-:Y:S01]  /*56c0*/  FADD R19, R4, R19 ;  /* 0x0000001304137221 */ /* 0x002fe20000000000 */
[----:B------:R-:W-:-:S02]  /*56d0*/  F2FP.F16.F32.PACK_AB R4, R9, R6 ;  /* 0x000000060904723e */ /* 0x000fc400000000ff */
[----:B------:R-:W-:Y:S02]  /*56e0*/  F2FP.F16.F32.PACK_AB R6, R30, R8 ;  /* 0x000000081e06723e */ /* 0x000fe400000000ff */
[----:B------:R-:W-:Y:S01]  /*56f0*/  CS2R R8, SRZ ;  /* 0x0000000000087805 */ /* 0x000fe2000001ff00 */
[----:B------:R-:W-:Y:S01]  /*5700*/  @P4 STG.E desc[UR12][R20.64+0x28], R19 ;  /* 0x0000281314004986 */ /* 0x000fe2000c10190c */
[----:B------:R-:W-:Y:S02]  /*5710*/  ISETP.LT.AND P4, PT, R29, UR10, P6 ;  /* 0x0000000a1d007c0c */ /* 0x000fe4000b781270 */
[----:B------:R-:W-:Y:S01]  /*5720*/  IADD3.X R29, PT, PT, R159, UR7, RZ, P0, !PT ;  /* 0x000000079f1d7c10 */ /* 0x000fe200087fe4ff */
[----:B------:R1:W-:Y:S01]  /*5730*/  @P3 STG.E.128 desc[UR12][R156.64], R12 ;  /* 0x0000000c9c003986 */ /* 0x0003e2000c101d0c */
[----:B------:R-:W-:-:S09]  /*5740*/  ISETP.LT.AND P3, PT, R22, UR10, P5 ;  /* 0x0000000a16007c0c */ /* 0x000fd2000af61270 */
[----:B------:R2:W-:Y:S04]  /*5750*/  @P4 STG.E.128 desc[UR12][R26.64], R4 ;  /* 0x000000041a004986 */ /* 0x0005e8000c101d0c */
[----:B------:R-:W3:Y:S01]  /*5760*/  @P3 LDG.E.LTC128B.128 R8, desc[UR12][R28.64] ;  /* 0x0000000c1c083981 */ /* 0x000ee2000c1e1d20 */
[----:B------:R-:W-:Y:S02]  /*5770*/  IADD3 R23, PT, PT, R2, 0x12, RZ ;  /* 0x0000001202177810 */ /* 0x000fe40007ffe0ff */
[----:B------:R-:W-:Y:S02]  /*5780*/  IADD3 R30, P0, PT, R16, UR6, RZ ;  /* 0x00000006101e7c10 */ /* 0x000fe4000ff1e0ff */
[----:B------:R-:W-:Y:S02]  /*5790*/  ISETP.LT.AND P3, PT, R23, UR10, P5 ;  /* 0x0000000a17007c0c */ /* 0x000fe4000af61270 */
[----:B------:R-:W-:-:S02]  /*57a0*/  IADD3.X R31, PT, PT, R17, UR7, RZ, P0, !PT ;  /* 0x00000007111f7c10 */ /* 0x000fc400087fe4ff */
[----:B-1----:R-:W-:Y:S02]  /*57b0*/  CS2R R12, SRZ ;  /* 0x00000000000c7805 */ /* 0x002fe4000001ff00 */
[----:B------:R-:W-:-:S07]  /*57c0*/  CS2R R14, SRZ ;  /* 0x00000000000e7805 */ /* 0x000fce000001ff00 */
[----:B------:R1:W5:Y:S01]  /*57d0*/  @P3 LDG.E.LTC128B.128 R12, desc[UR12][R30.64] ;  /* 0x0000000c1e0c3981 */ /* 0x000362000c1e1d20 */
[----:B------:R-:W4:Y:S01]  /*57e0*/  S2UR UR4, SR_CgaCtaId ;  /* 0x00000000000479c3 */ /* 0x000f220000008800 */
[----:B------:R-:W-:Y:S01]  /*57f0*/  UMOV UR5, 0x400 ;  /* 0x0000040000057882 */ /* 0x000fe20000000000 */
[----:B--2---:R-:W-:-:S06]  /*5800*/  LOP3.LUT R4, R151, 0x1, R152, 0xf6, !PT ;  /* 0x0000000197047812 */ /* 0x004fcc00078ef698 */
[----:B------:R-:W-:Y:S01]  /*5810*/  BAR.SYNC.DEFER_BLOCKING 0x0 ;  /* 0x0000000000007b1d */ /* 0x000fe20000010000 */
[----:B------:R-:W-:-:S05]  /*5820*/  IMAD R4, R153, 0x22, R4 ;  /* 0x0000002299047824 */ /* 0x000fca00078e0204 */
[----:B------:R-:W-:Y:S01]  /*5830*/  BSSY.RECONVERGENT B0, `(.L_x_476) ;  /* 0x000008e000007945 */ /* 0x000fe20003800200 */
[----:B----4-:R-:W-:Y:S01]  /*5840*/  ULEA UR4, UR4, UR5, 0x18 ;  /* 0x0000000504047291 */ /* 0x010fe2000f8ec0ff */
[----:B------:R-:W-:Y:S05]  /*5850*/  STS.64 [R0], R64 ;  /* 0x0000004000007388 */ /* 0x000fea0000000a00 */
[----:B------:R-:W-:Y:S01]  /*5860*/  LEA R132, R154, UR4, 0x4 ;  /* 0x000000049a847c11 */ /* 0x000fe2000f8e20ff */
[----:B------:R-:W-:Y:S04]  /*5870*/  STS.64 [R0+0x20], R60 ;  /* 0x0000203c00007388 */ /* 0x000fe80000000a00 */
[----:B------:R2:W-:Y:S04]  /*5880*/  STS.64 [R0+0x40], R56 ;  /* 0x0000403800007388 */ /* 0x0005e80000000a00 */
[----:B------:R-:W-:Y:S04]  /*5890*/  STS.64 [R0+0x60], R52 ;  /* 0x0000603400007388 */ /* 0x000fe80000000a00 */
[----:B------:R-:W-:Y:S04]  /*58a0*/  STS.64 [R149+0x80], R48 ;  /* 0x0000803095007388 */ /* 0x000fe80000000a00 */
[----:B------:R4:W-:Y:S04]  /*58b0*/  STS.64 [R149+0xa0], R44 ;  /* 0x0000a02c95007388 */ /* 0x0009e80000000a00 */
[----:B------:R-:W-:Y:S04]  /*58c0*/  STS.64 [R149+0xc0], R40 ;  /* 0x0000c02895007388 */ /* 0x000fe80000000a00 */
[----:B------:R1:W-:Y:S01]  /*58d0*/  STS.64 [R149+0xe0], R36 ;  /* 0x0000e02495007388 */ /* 0x0003e20000000a00 */
[----:B------:R-:W-:Y:S01]  /*58e0*/  BAR.SYNC.DEFER_BLOCKING 0x0 ;  /* 0x0000000000007b1d */ /* 0x000fe20000010000 */
[----:B--2---:R-:W-:-:S02]  /*58f0*/  LEA R56, R4, UR4, 0x4 ;  /* 0x0000000404387c11 */ /* 0x004fc4000f8e20ff */
[----:B----4-:R-:W-:Y:S02]  /*5900*/  MOV R45, 0xff7fffff ;  /* 0xff7fffff002d7802 */ /* 0x010fe40000000f00 */
[----:B-1----:R-:W-:Y:S01]  /*5910*/  MOV R37, RZ ;  /* 0x000000ff00257202 */ /* 0x002fe20000000f00 */
[----:B------:R-:W1:Y:S04]  /*5920*/  LDS.128 R16, [R132] ;  /* 0x0000000084107984 */ /* 0x000e680000000c00 */
[----:B------:R-:W2:Y:S01]  /*5930*/  LDS.128 R4, [R56] ;  /* 0x0000000038047984 */ /* 0x000ea20000000c00 */
[--C-:B---3--:R-:W-:Y:S02]  /*5940*/  HADD2.F32 R52, -RZ, R8.reuse.H0_H0 ;  /* 0x20000008ff347230 */ /* 0x108fe40000004100 */
[----:B------:R-:W-:-:S02]  /*5950*/  HADD2.F32 R32, -RZ, R8.H1_H1 ;  /* 0x30000008ff207230 */ /* 0x000fc40000004100 */
[--C-:B------:R-:W-:Y:S02]  /*5960*/  HADD2.F32 R8, -RZ, R9.reuse.H0_H0 ;  /* 0x20000009ff087230 */ /* 0x100fe40000004100 */
[----:B------:R-:W-:Y:S02]  /*5970*/  HADD2.F32 R44, -RZ, R9.H1_H1 ;  /* 0x30000009ff2c7230 */ /* 0x000fe40000004100 */
[-C--:B------:R-:W-:Y:S01]  /*5980*/  FMUL R9, R52, R3.reuse ;  /* 0x0000000334097220 */ /* 0x080fe20000400000 */
[--C-:B------:R-:W-:Y:S02]  /*5990*/  HADD2.F32 R34, -RZ, R10.reuse.H0_H0 ;  /* 0x2000000aff227230 */ /* 0x100fe40000004100 */
[-C--:B------:R-:W-:Y:S01]  /*59a0*/  FMUL R32, R32, R3.reuse ;  /* 0x0000000320207220 */ /* 0x080fe20000400000 */
[----:B------:R-:W-:Y:S02]  /*59b0*/  HADD2.F32 R40, -RZ, R10.H1_H1 ;  /* 0x3000000aff287230 */ /* 0x000fe40000004100 */
[----:B------:R-:W-:Y:S01]  /*59c0*/  FMUL R44, R44, R3 ;  /* 0x000000032c2c7220 */ /* 0x000fe20000400000 */
[----:B------:R-:W-:-:S02]  /*59d0*/  HADD2.F32 R36, -RZ, R11.H0_H0 ;  /* 0x2000000bff247230 */ /* 0x000fc40000004100 */
[-C--:B-1----:R-:W-:Y:S01]  /*59e0*/  FFMA R9, R16, R148.reuse, R9 ;  /* 0x0000009410097223 */ /* 0x082fe20000000009 */
[----:B------:R-:W-:Y:S02]  /*59f0*/  HADD2.F32 R10, -RZ, R11.H1_H1 ;  /* 0x3000000bff0a7230 */ /* 0x000fe40000004100 */
[-C--:B------:R-:W-:Y:S01]  /*5a00*/  FMUL R11, R8, R3.reuse ;  /* 0x00000003080b7220 */ /* 0x080fe20000400000 */
[-C--:B------:R-:W-:Y:S01]  /*5a10*/  FMUL R33, R34, R3.reuse ;  /* 0x0000000322217220 */ /* 0x080fe20000400000 */
[-C--:B------:R-:W-:Y:S01]  /*5a20*/  FFMA R32, R17, R148.reuse, R32 ;  /* 0x0000009411207223 */ /* 0x080fe20000000020 */
[-C--:B------:R-:W-:Y:S01]  /*5a30*/  FFMA R44, R19, R148.reuse, R44 ;  /* 0x00000094132c7223 */ /* 0x080fe2000000002c */
[-C--:B------:R-:W-:Y:S01]  /*5a40*/  FFMA R11, R18, R148.reuse, R11 ;  /* 0x00000094120b7223 */ /* 0x080fe2000000000b */
[----:B------:R-:W-:Y:S01]  /*5a50*/  FMUL R8, R40, R3 ;  /* 0x0000000328087220 */ /* 0x000fe20000400000 */
[-C--:B--2---:R-:W-:Y:S01]  /*5a60*/  FFMA R33, R4, R148.reuse, R33 ;  /* 0x0000009404217223 */ /* 0x084fe20000000021 */
[----:B------:R-:W-:Y:S01]  /*5a70*/  F2FP.F16.F32.PACK_AB R4, R32, R9 ;  /* 0x000000092004723e */ /* 0x000fe200000000ff */
[-C--:B------:R-:W-:Y:S01]  /*5a80*/  FMUL R17, R36, R3.reuse ;  /* 0x0000000324117220 */ /* 0x080fe20000400000 */
[----:B------:R-:W-:Y:S01]  /*5a90*/  FMUL R10, R10, R3 ;  /* 0x000000030a0a7220 */ /* 0x000fe20000400000 */
[-C--:B------:R-:W-:Y:S01]  /*5aa0*/  FFMA R8, R5, R148.reuse, R8 ;  /* 0x0000009405087223 */ /* 0x080fe20000000008 */
        /* <DEDUP_REMOVED lines=18> */
[----:B------:R-:W1:Y:S02]  /*5bd0*/  SHFL.BFLY PT, R4, R45, 0x8, 0x1f ;  /* 0x0d001f002d047f89 */ /* 0x000e6400000e0000 */
[----:B-1----:R-:W-:Y:S02]  /*5be0*/  FMNMX R41, R4, R45, !PT ;  /* 0x0000002d04297209 */ /* 0x002fe40007800000 */
[----:B------:R-:W-:Y:S04]  /*5bf0*/  LDS.128 R4, [R56+0x440] ;  /* 0x0004400038047984 */ /* 0x000fe80000000c00 */
        /* <DEDUP_REMOVED lines=81> */
.L_x_477:
[----:B------:R-:W-:Y:S05]  /*6110*/  BSYNC.RECONVERGENT B0 ;  /* 0x0000000000007941 */ /* 0x000fea0003800200 */
.L_x_476:
        /* <DEDUP_REMOVED lines=11> */
[-C--:B------:R-:W-:Y:S01]  /*61d0*/  FMUL R8, R44, R3.reuse ;  /* 0x000000032c087220 */ /* 0x080fe20000400000 */
[-C--:B------:R-:W-:Y:S01]  /*61e0*/  FFMA R9, R9, R148.reuse, R48 ;  /* 0x0000009409097223 */ /* 0x080fe20000000030 */
[-C--:B------:R-:W-:Y:S01]  /*61f0*/  FFMA R10, R10, R148.reuse, R13 ;  /* 0x000000940a0a7223 */ /* 0x080fe2000000000d */
[----:B------:R-:W-:Y:S02]  /*6200*/  HADD2.F32 R14, -RZ, R14.H1_H1 ;  /* 0x3000000eff0e7230 */ /* 0x000fe40000004100 */
[----:B------:R-:W-:Y:S01]  /*6210*/  FMUL R13, R40, R3 ;  /* 0x00000003280d7220 */ /* 0x000fe20000400000 */
[--C-:B------:R-:W-:Y:S02]  /*6220*/  HADD2.F32 R40, -RZ, R15.reuse.H1_H1 ;  /* 0x3000000fff287230 */ /* 0x100fe40000004100 */
[----:B------:R-:W-:Y:S01]  /*6230*/  FFMA R11, R11, R148, R8 ;  /* 0x000000940b0b7223 */ /* 0x000fe20000000008 */
[----:B------:R-:W-:-:S02]  /*6240*/  HADD2.F32 R44, -RZ, R15.H0_H0 ;  /* 0x2000000fff2c7230 */ /* 0x000fc40000004100 */
[----:B------:R-:W-:Y:S01]  /*6250*/  FFMA R8, R4, R148, R13 ;  /* 0x0000009404087223 */ /* 0x000fe2000000000d */
[-C--:B------:R-:W-:Y:S01]  /*6260*/  FMUL R14, R14, R3.reuse ;  /* 0x000000030e0e7220 */ /* 0x080fe20000400000 */
[----:B------:R-:W-:Y:S01]  /*6270*/  F2FP.F16.F32.PACK_AB R4, R9, R12 ;  /* 0x0000000c0904723e */ /* 0x000fe200000000ff */
[-C--:B------:R-:W-:Y:S01]  /*6280*/  FMUL R12, R40, R3.reuse ;  /* 0x00000003280c7220 */ /* 0x080fe20000400000 */
[----:B------:R-:W-:Y:S01]  /*6290*/  FMUL R13, R44, R3 ;  /* 0x000000032c0d7220 */ /* 0x000fe20000400000 */
[----:B------:R-:W-:Y:S01]  /*62a0*/  FFMA R9, R5, R148, R14 ;  /* 0x0000009405097223 */ /* 0x000fe2000000000e */
[----:B------:R-:W-:Y:S01]  /*62b0*/  F2FP.F16.F32.PACK_AB R5, R11, R10 ;  /* 0x0000000a0b05723e */ /* 0x000fe200000000ff */
[-C--:B------:R-:W-:Y:S01]  /*62c0*/  FFMA R11, R7, R148.reuse, R12 ;  /* 0x00000094070b7223 */ /* 0x080fe2000000000c */
[----:B------:R-:W-:Y:S01]  /*62d0*/  FFMA R6, R6, R148, R13 ;  /* 0x0000009406067223 */ /* 0x000fe2000000000d */
[----:B------:R-:W1:Y:S01]  /*62e0*/  SHFL.BFLY PT, R12, R37, 0x8, 0x1f ;  /* 0x0d001f00250c7f89 */ /* 0x000e6200000e0000 */
        /* <DEDUP_REMOVED lines=11> */
[----:B------:R-:W-:Y:S01]  /*63a0*/  MOV R18, RZ ;  /* 0x000000ff00127202 */ /* 0x000fe20000000f00 */
[--C-:B------:R-:W-:Y:S01]  /*63b0*/  HADD2.F32 R8, -RZ, R5.reuse.H0_H0 ;  /* 0x20000005ff087230 */ /* 0x100fe20000004100 */
[----:B------:R-:W-:Y:S01]  /*63c0*/  @!P1 FMNMX3 R4, R11, R41, R6, !PT ;  /* 0x000000290b049276 */ /* 0x000fe20007800006 */
[----:B------:R-:W-:Y:S01]  /*63d0*/  HADD2.F32 R11, -RZ, R5.H1_H1 ;  /* 0x30000005ff0b7230 */ /* 0x000fe20000004100 */
[----:B------:R-:W-:-:S02]  /*63e0*/  MOV R5, 0xff7fffff ;  /* 0xff7fffff00057802 */ /* 0x000fc40000000f00 */
[----:B------:R-:W-:-:S04]  /*63f0*/  @!P1 FMNMX3 R4, R4, R9, R8, !PT ;  /* 0x0000000904049276 */ /* 0x000fc80007800008 */
[----:B------:R-:W-:Y:S01]  /*6400*/  @!P1 FMNMX R5, R11, R4, !PT ;  /* 0x000000040b059209 */ /* 0x000fe20007800000 */
[----:B-1----:R-:W-:-:S04]  /*6410*/  FADD R37, R12, R37 ;  /* 0x000000250c257221 */ /* 0x002fc80000000000 */
[----:B------:R-:W1:Y:S04]  /*6420*/  SHFL.BFLY PT, R4, R5, 0x8, 0x1f ;  /* 0x0d001f0005047f89 */ /* 0x000e6800000e0000 */
[----:B------:R-:W2:Y:S01]  /*6430*/  SHFL.BFLY PT, R12, R37, 0x4, 0x1f ;  /* 0x0c801f00250c7f89 */ /* 0x000ea200000e0000 */
[----:B-1----:R-:W-:Y:S01]  /*6440*/  FMNMX R13, R4, R5, !PT ;  /* 0x00000005040d7209 */ /* 0x002fe20007800000 */
[----:B--2---:R-:W-:-:S04]  /*6450*/  FADD R15, R37, R12 ;  /* 0x0000000c250f7221 */ /* 0x004fc80000000000 */
[----:B------:R-:W1:Y:S04]  /*6460*/  SHFL.BFLY PT, R4, R13, 0x4, 0x1f ;  /* 0x0c801f000d047f89 */ /* 0x000e6800000e0000 */
[----:B------:R-:W2:Y:S01]  /*6470*/  SHFL.BFLY PT, R12, R15, 0x2, 0x1f ;  /* 0x0c401f000f0c7f89 */ /* 0x000ea200000e0000 */
[----:B-1----:R-:W-:Y:S02]  /*6480*/  FMNMX R45, R13, R4, !PT ;  /* 0x000000040d2d7209 */ /* 0x002fe40007800000 */
[----:B------:R-:W-:Y:S01]  /*6490*/  F2FP.F16.F32.PACK_AB R13, R32, R17 ;  /* 0x00000011200d723e */ /* 0x000fe200000000ff */
[----:B--2---:R-:W-:Y:S02]  /*64a0*/  FADD R49, R15, R12 ;  /* 0x0000000c0f317221 */ /* 0x004fe40000000000 */
[----:B------:R-:W1:Y:S01]  /*64b0*/  SHFL.BFLY PT, R4, R45, 0x2, 0x1f ;  /* 0x0c401f002d047f89 */ /* 0x000e6200000e0000 */
[----:B------:R-:W-:-:S03]  /*64c0*/  F2FP.F16.F32.PACK_AB R15, R36, R33 ;  /* 0x00000021240f723e */ /* 0x000fc600000000ff */
[----:B------:R-:W2:Y:S01]  /*64d0*/  SHFL.BFLY PT, R12, R49, 0x1, 0x1f ;  /* 0x0c201f00310c7f89 */ /* 0x000ea200000e0000 */
[----:B-1----:R-:W-:Y:S01]  /*64e0*/  FMNMX R5, R45, R4, !PT ;  /* 0x000000042d057209 */ /* 0x002fe20007800000 */
[----:B--2---:R-:W-:-:S04]  /*64f0*/  FADD R37, R49, R12 ;  /* 0x0000000c31257221 */ /* 0x004fc80000000000 */
[----:B------:R-:W1:Y:S01]  /*6500*/  SHFL.BFLY PT, R4, R5, 0x1, 0x1f ;  /* 0x0c201f0005047f89 */ /* 0x000e6200000e0000 */
[----:B------:R-:W-:-:S03]  /*6510*/  F2FP.F16.F32.PACK_AB R12, R19, R16 ;  /* 0x00000010130c723e */ /* 0x000fc600000000ff */
[----:B------:R2:W-:Y:S01]  /*6520*/  @P0 STG.E desc[UR12][R20.64+0x40], R37 ;  /* 0x0000402514000986 */ /* 0x0005e2000c10190c */
[----:B-1----:R-:W-:Y:S01]  /*6530*/  FMNMX R19, R5, R4, !PT ;  /* 0x0000000405137209 */ /* 0x002fe20007800000 */
[----:B------:R-:W-:Y:S06]  /*6540*/  @P1 BRA `(.L_x_479) ;  /* 0x0000000400281947 */ /* 0x000fec0003800000 */
[----:B------:R-:W-:Y:S01]  /*6550*/  MOV R5, 0x3bbb989d ;  /* 0x3bbb989d00057802 */ /* 0x000fe20000000f00 */
[--C-:B--2---:R-:W-:Y:S01]  /*6560*/  FADD R37, R40, -R19.reuse ;  /* 0x8000001328257221 */ /* 0x104fe20000000000 */
[--C-:B------:R-:W-:Y:S01]  /*6570*/  FADD R18, R7, -R19.reuse ;  /* 0x8000001307127221 */ /* 0x100fe20000000000 */
[----:B------:R-:W-:Y:S01]  /*6580*/  MOV R4, 0x437c0000 ;  /* 0x437c000000047802 */ /* 0x000fe20000000f00 */
[--C-:B------:R-:W-:Y:S01]  /*6590*/  FADD R16, R10, -R19.reuse ;  /* 0x800000130a107221 */ /* 0x100fe20000000000 */
[-C--:B------:R-:W-:Y:S01]  /*65a0*/  FFMA.SAT R49, R37, R5.reuse, 0.5 ;  /* 0x3f00000025317423 */ /* 0x080fe20000002005 */
[-C--:B------:R-:W-:Y:S01]  /*65b0*/  FFMA.SAT R17, R18, R5.reuse, 0.5 ;  /* 0x3f00000012117423 */ /* 0x080fe20000002005 */
[--C-:B------:R-:W-:Y:S01]  /*65c0*/  FADD R61, R6, -R19.reuse ;  /* 0x80000013063d7221 */ /* 0x100fe20000000000 */
[-C--:B------:R-:W-:Y:S01]  /*65d0*/  FFMA.SAT R33, R16, R5.reuse, 0.5 ;  /* 0x3f00000010217423 */ /* 0x080fe20000002005 */
[-C--:B------:R-:W-:Y:S01]  /*65e0*/  FFMA.RM R49, R49, R4.reuse, 12582913 ;  /* 0x4b40000131317423 */ /* 0x080fe20000004004 */
[-C--:B------:R-:W-:Y:S01]  /*65f0*/  FFMA.RM R52, R17, R4.reuse, 12582913 ;  /* 0x4b40000111347423 */ /* 0x080fe20000004004 */
[--C-:B------:R-:W-:Y:S01]  /*6600*/  FADD R17, R41, -R19.reuse ;  /* 0x8000001329117221 */ /* 0x100fe20000000000 */
[-C--:B------:R-:W-:Y:S01]  /*6610*/  FFMA.RM R48, R33, R4.reuse, 12582913 ;  /* 0x4b40000121307423 */ /* 0x080fe20000004004 */
[----:B------:R-:W-:Y:S01]  /*6620*/  FADD R34, R49, -12583039 ;  /* 0xcb40007f31227421 */ /* 0x000fe20000000000 */
[----:B------:R-:W-:Y:S01]  /*6630*/  FADD R35, R52, -12583039 ;  /* 0xcb40007f34237421 */ /* 0x000fe20000000000 */
[-C--:B------:R-:W-:Y:S01]  /*6640*/  FFMA.SAT R45, R17, R5.reuse, 0.5 ;  /* 0x3f000000112d7423 */ /* 0x080fe20000002005 */
[----:B------:R-:W-:Y:S01]  /*6650*/  FADD R53, R8, -R19 ;  /* 0x8000001308357221 */ /* 0x000fe20000000000 */
[----:B------:R-:W-:Y:S01]  /*6660*/  FFMA R34, R37, 1.4426950216293334961, -R34 ;  /* 0x3fb8aa3b25227823 */ /* 0x000fe20000000822 */
[----:B------:R-:W-:Y:S01]  /*6670*/  FFMA R35, R18, 1.4426950216293334961, -R35 ;  /* 0x3fb8aa3b12237823 */ /* 0x000fe20000000823 */
[-C--:B------:R-:W-:Y:S01]  /*6680*/  FFMA.RM R45, R45, R4.reuse, 12582913 ;  /* 0x4b4000012d2d7423 */ /* 0x080fe20000004004 */
[----:B------:R-:W-:Y:S01]  /*6690*/  FADD R33, R48, -12583039 ;  /* 0xcb40007f30217421 */ /* 0x000fe20000000000 */
[----:B------:R-:W-:Y:S01]  /*66a0*/  FFMA R34, R37, 1.925963033500011079e-08, R34 ;  /* 0x32a5706025227823 */ /* 0x000fe20000000022 */
[-C--:B------:R-:W-:Y:S01]  /*66b0*/  FFMA.SAT R37, R61, R5.reuse, 0.5 ;  /* 0x3f0000003d257423 */ /* 0x080fe20000002005 */
[----:B------:R-:W-:Y:S01]  /*66c0*/  FFMA R35, R18, 1.925963033500011079e-08, R35 ;  /* 0x32a5706012237823 */ /* 0x000fe20000000023 */
[----:B------:R-:W-:Y:S01]  /*66d0*/  FADD R60, R9, -R19 ;  /* 0x80000013093c7221 */ /* 0x000fe20000000000 */
[----:B------:R-:W-:Y:S01]  /*66e0*/  FADD R32, R45, -12583039 ;  /* 0xcb40007f2d207421 */ /* 0x000fe20000000000 */
[-C--:B------:R-:W-:Y:S01]  /*66f0*/  FFMA.RM R44, R37, R4.reuse, 12582913 ;  /* 0x4b400001252c7423 */ /* 0x080fe20000004004 */
[-C--:B------:R-:W-:Y:S01]  /*6700*/  FFMA.SAT R57, R53, R5.reuse, 0.5 ;  /* 0x3f00000035397423 */ /* 0x080fe20000002005 */
[----:B------:R-:W-:Y:S01]  /*6710*/  FFMA R33, R16, 1.4426950216293334961, -R33 ;  /* 0x3fb8aa3b10217823 */ /* 0x000fe20000000821 */
[-C--:B------:R-:W-:Y:S01]  /*6720*/  FFMA.SAT R37, R60, R5.reuse, 0.5 ;  /* 0x3f0000003c257423 */ /* 0x080fe20000002005 */
[----:B------:R-:W1:Y:S01]  /*6730*/  MUFU.EX2 R35, R35 ;  /* 0x0000002300237308 */ /* 0x000e620000000800 */
[----:B------:R-:W-:Y:S01]  /*6740*/  FFMA R32, R17, 1.4426950216293334961, -R32 ;  /* 0x3fb8aa3b11207823 */ /* 0x000fe20000000820 */
[-C--:B------:R-:W-:Y:S01]  /*6750*/  FFMA.RM R36, R57, R4.reuse, 12582913 ;  /* 0x4b40000139247423 */ /* 0x080fe20000004004 */
[----:B------:R-:W-:Y:S01]  /*6760*/  FFMA R33, R16, 1.925963033500011079e-08, R33 ;  /* 0x32a5706010217823 */ /* 0x000fe20000000021 */
[----:B------:R-:W-:Y:S01]  /*6770*/  FADD R18, R44, -12583039 ;  /* 0xcb40007f2c127421 */ /* 0x000fe20000000000 */
[-C--:B------:R-:W-:Y:S01]  /*6780*/  FFMA.RM R37, R37, R4.reuse, 12582913 ;  /* 0x4b40000125257423 */ /* 0x080fe20000004004 */
[----:B------:R-:W-:Y:S01]  /*6790*/  FADD R56, R11, -R19 ;  /* 0x800000130b387221 */ /* 0x000fe20000000000 */
[----:B------:R-:W-:Y:S01]  /*67a0*/  FFMA R32, R17, 1.925963033500011079e-08, R32 ;  /* 0x32a5706011207823 */ /* 0x000fe20000000020 */
[----:B------:R-:W2:Y:S01]  /*67b0*/  MUFU.EX2 R34, R34 ;  /* 0x0000002200227308 */ /* 0x000ea20000000800 */
[----:B------:R-:W-:Y:S01]  /*67c0*/  FADD R16, R36, -12583039 ;  /* 0xcb40007f24107421 */ /* 0x000fe20000000000 */
[----:B------:R-:W-:Y:S01]  /*67d0*/  FFMA R18, R61, 1.4426950216293334961, -R18 ;  /* 0x3fb8aa3b3d127823 */ /* 0x000fe20000000812 */
[----:B------:R-:W-:Y:S01]  /*67e0*/  FADD R17, R37, -12583039 ;  /* 0xcb40007f25117421 */ /* 0x000fe20000000000 */
[----:B------:R-:W-:Y:S01]  /*67f0*/  FFMA.SAT R5, R56, R5, 0.5 ;  /* 0x3f00000038057423 */ /* 0x000fe20000002005 */
[----:B------:R-:W-:Y:S01]  /*6800*/  FFMA R16, R53, 1.4426950216293334961, -R16 ;  /* 0x3fb8aa3b35107823 */ /* 0x000fe20000000810 */
[----:B------:R-:W-:Y:S01]  /*6810*/  FFMA R18, R61, 1.925963033500011079e-08, R18 ;  /* 0x32a570603d127823 */ /* 0x000fe20000000012 */
[----:B------:R-:W-:Y:S01]  /*6820*/  FFMA R17, R60, 1.4426950216293334961, -R17 ;  /* 0x3fb8aa3b3c117823 */ /* 0x000fe20000000811 */
[----:B------:R-:W3:Y:S01]  /*6830*/  MUFU.EX2 R33, R33 ;  /* 0x0000002100217308 */ /* 0x000ee20000000800 */
[----:B------:R-:W-:Y:S01]  /*6840*/  FFMA.RM R5, R5, R4, 12582913 ;  /* 0x4b40000105057423 */ /* 0x000fe20000004004 */
[----:B------:R-:W-:Y:S01]  /*6850*/  SHF.L.U32 R52, R52, 0x17, RZ ;  /* 0x0000001734347819 */ /* 0x000fe200000006ff */
[----:B------:R-:W-:Y:S01]  /*6860*/  FFMA R16, R53, 1.925963033500011079e-08, R16 ;  /* 0x32a5706035107823 */ /* 0x000fe20000000010 */
[----:B------:R-:W-:Y:S01]  /*6870*/  FFMA R17, R60, 1.925963033500011079e-08, R17 ;  /* 0x32a570603c117823 */ /* 0x000fe20000000011 */
[----:B------:R-:W-:Y:S01]  /*6880*/  FADD R53, R5, -12583039 ;  /* 0xcb40007f05357421 */ /* 0x000fe20000000000 */
[----:B------:R-:W-:Y:S01]  /*6890*/  SHF.L.U32 R49, R49, 0x17, RZ ;  /* 0x0000001731317819 */ /* 0x000fe200000006ff */
[----:B-1----:R-:W-:Y:S01]  /*68a0*/  FFMA R35, R35, R52, RZ ;  /* 0x0000003423237223 */ /* 0x002fe200000000ff */
[----:B------:R-:W1:Y:S01]  /*68b0*/  MUFU.EX2 R32, R32 ;  /* 0x0000002000207308 */ /* 0x000e620000000800 */
[----:B------:R-:W-:Y:S01]  /*68c0*/  FFMA R53, R56, 1.4426950216293334961, -R53 ;  /* 0x3fb8aa3b38357823 */ /* 0x000fe20000000835 */
[----:B------:R-:W-:Y:S01]  /*68d0*/  SHF.L.U32 R48, R48, 0x17, RZ ;  /* 0x0000001730307819 */ /* 0x000fe200000006ff */
[----:B--2---:R-:W-:Y:S01]  /*68e0*/  FFMA R34, R34, R49, R35 ;  /* 0x0000003122227223 */ /* 0x004fe20000000023 */
[----:B------:R-:W-:Y:S01]  /*68f0*/  SHF.L.U32 R45, R45, 0x17, RZ ;  /* 0x000000172d2d7819 */ /* 0x000fe200000006ff */
[----:B------:R-:W-:Y:S01]  /*6900*/  FFMA R53, R56, 1.925963033500011079e-08, R53 ;  /* 0x32a5706038357823 */ /* 0x000fe20000000035 */
[----:B------:R-:W-:-:S02]  /*6910*/  SHF.L.U32 R35, R44, 0x17, RZ ;  /* 0x000000172c237819 */ /* 0x000fc400000006ff */
[----:B------:R-:W2:Y:S01]  /*6920*/  MUFU.EX2 R18, R18 ;  /* 0x0000001200127308 */ /* 0x000ea20000000800 */
[----:B---3--:R-:W-:Y:S01]  /*6930*/  FFMA R33, R33, R48, R34 ;  /* 0x0000003021217223 */ /* 0x008fe20000000022 */
[----:B------:R-:W-:-:S06]  /*6940*/  SHF.L.U32 R4, R37, 0x17, RZ ;  /* 0x0000001725047819 */ /* 0x000fcc00000006ff */
[----:B------:R-:W3:Y:S01]  /*6950*/  MUFU.EX2 R17, R17 ;  /* 0x0000001100117308 */ /* 0x000ee20000000800 */
[----:B-1----:R-:W-:-:S07]  /*6960*/  FFMA R33, R32, R45, R33 ;  /* 0x0000002d20217223 */ /* 0x002fce0000000021 */
[----:B------:R-:W1:Y:S01]  /*6970*/  MUFU.EX2 R16, R16 ;  /* 0x0000001000107308 */ /* 0x000e620000000800 */
[----:B--2---:R-:W-:Y:S01]  /*6980*/  FFMA R18, R18, R35, R33 ;  /* 0x0000002312127223 */ /* 0x004fe20000000021 */
[----:B------:R-:W-:-:S06]  /*6990*/  SHF.L.U32 R33, R36, 0x17, RZ ;  /* 0x0000001724217819 */ /* 0x000fcc00000006ff */
[----:B------:R-:W2:Y:S01]  /*69a0*/  MUFU.EX2 R53, R53 ;  /* 0x0000003500357308 */ /* 0x000ea20000000800 */
[----:B---3--:R-:W-:Y:S01]  /*69b0*/  FFMA R17, R17, R4, R18 ;  /* 0x0000000411117223 */ /* 0x008fe20000000012 */
[----:B------:R-:W-:-:S03]  /*69c0*/  SHF.L.U32 R4, R5, 0x17, RZ ;  /* 0x0000001705047819 */ /* 0x000fc600000006ff */
[----:B-1----:R-:W-:-:S04]  /*69d0*/  FFMA R16, R16, R33, R17 ;  /* 0x0000002110107223 */ /* 0x002fc80000000011 */
[----:B--2---:R-:W-:-:S07]  /*69e0*/  FFMA R18, R53, R4, R16 ;  /* 0x0000000435127223 */ /* 0x004fce0000000010 */
.L_x_479:
[----:B------:R-:W-:Y:S05]  /*69f0*/  BSYNC.RECONVERGENT B0 ;  /* 0x0000000000007941 */ /* 0x000fea0003800200 */
.L_x_478:
[----:B------:R-:W1:Y:S01]  /*6a00*/  SHFL.BFLY PT, R33, R18, 0x8, 0x1f ;  /* 0x0d001f0012217f89 */ /* 0x000e6200000e0000 */
[----:B------:R-:W-:Y:S02]  /*6a10*/  ISETP.LT.AND P4, PT, R23, UR10, !P2 ;  /* 0x0000000a17007c0c */ /* 0x000fe4000d781270 */
[----:B------:R-:W-:Y:S02]  /*6a20*/  ISETP.LT.AND P0, PT, R22, UR10, P6 ;  /* 0x0000000a16007c0c */ /* 0x000fe4000b701270 */
[----:B------:R-:W-:Y:S02]  /*6a30*/  IADD3 R34, P3, PT, R156, UR8, RZ ;  /* 0x000000089c227c10 */ /* 0x000fe4000ff7e0ff */
[----:B------:R-:W-:Y:S02]  /*6a40*/  IADD3 R32, PT, PT, R2, 0x18, RZ ;  /* 0x0000001802207810 */ /* 0x000fe40007ffe0ff */
[----:B------:R-:W-:Y:S02]  /*6a50*/  IADD3.X R35, PT, PT, R157, UR9, RZ, P3, !PT ;  /* 0x000000099d237c10 */ /* 0x000fe40009ffe4ff */
[----:B------:R-:W-:-:S02]  /*6a60*/  ISETP.LT.AND P3, PT, R32, UR10, P5 ;  /* 0x0000000a20007c0c */ /* 0x000fc4000af61270 */
[----:B------:R-:W-:Y:S01]  /*6a70*/  F2FP.F16.F32.PACK_AB R6, R9, R6 ;  /* 0x000000060906723e */ /* 0x000fe200000000ff */
[----:B------:R-:W-:Y:S01]  /*6a80*/  @P4 STG.E desc[UR12][R24.64+0x48], R19 ;  /* 0x0000481318004986 */ /* 0x000fe2000c10190c */
[----:B-1----:R-:W-:-:S05]  /*6a90*/  FADD R33, R33, R18 ;  /* 0x0000001221217221 */ /* 0x002fca0000000000 */
[----:B------:R-:W1:Y:S02]  /*6aa0*/  SHFL.BFLY PT, R16, R33, 0x4, 0x1f ;  /* 0x0c801f0021107f89 */ /* 0x000e6400000e0000 */
[----:B-1----:R-:W-:-:S05]  /*6ab0*/  FADD R16, R33, R16 ;  /* 0x0000001021107221 */ /* 0x002fca0000000000 */
[----:B------:R-:W1:Y:S02]  /*6ac0*/  SHFL.BFLY PT, R5, R16, 0x2, 0x1f ;  /* 0x0c401f0010057f89 */ /* 0x000e6400000e0000 */
[----:B-1----:R-:W-:-:S05]  /*6ad0*/  FADD R5, R16, R5 ;  /* 0x0000000510057221 */ /* 0x002fca0000000000 */
[----:B------:R-:W1:Y:S02]  /*6ae0*/  SHFL.BFLY PT, R4, R5, 0x1, 0x1f ;  /* 0x0c201f0005047f89 */ /* 0x000e6400000e0000 */
[----:B-1----:R-:W-:Y:S01]  /*6af0*/  FADD R17, R5, R4 ;  /* 0x0000000405117221 */ /* 0x002fe20000000000 */
[----:B------:R-:W-:Y:S02]  /*6b00*/  F2FP.F16.F32.PACK_AB R4, R40, R7 ;  /* 0x000000072804723e */ /* 0x000fe400000000ff */
[----:B------:R-:W-:Y:S02]  /*6b10*/  F2FP.F16.F32.PACK_AB R5, R41, R10 ;  /* 0x0000000a2905723e */ /* 0x000fe400000000ff */
[----:B------:R-:W-:Y:S01]  /*6b20*/  @P4 STG.E desc[UR12][R20.64+0x48], R17 ;  /* 0x0000481114004986 */ /* 0x000fe2000c10190c */
[----:B------:R-:W-:Y:S02]  /*6b30*/  ISETP.LT.AND P4, PT, R23, UR10, P6 ;  /* 0x0000000a17007c0c */ /* 0x000fe4000b781270 */
[----:B------:R-:W-:Y:S01]  /*6b40*/  F2FP.F16.F32.PACK_AB R7, R11, R8 ;  /* 0x000000080b07723e */ /* 0x000fe200000000ff */
[----:B------:R1:W-:Y:S01]  /*6b50*/  @P0 STG.E.128 desc[UR12][R34.64], R12 ;  /* 0x0000000c22000986 */ /* 0x0003e2000c101d0c */
[----:B------:R-:W-:-:S02]  /*6b60*/  IADD3 R36, P0, PT, R26, UR8, RZ ;  /* 0x000000081a247c10 */ /* 0x000fc4000ff1e0ff */
[----:B------:R-:W-:Y:S02]  /*6b70*/  CS2R R8, SRZ ;  /* 0x0000000000087805 */ /* 0x000fe4000001ff00 */
[----:B------:R-:W-:Y:S02]  /*6b80*/  CS2R R10, SRZ ;  /* 0x00000000000a7805 */ /* 0x000fe4000001ff00 */
[----:B--2---:R-:W-:Y:S02]  /*6b90*/  IADD3.X R37, PT, PT, R27, UR9, RZ, P0, !PT ;  /* 0x000000091b257c10 */ /* 0x004fe400087fe4ff */
[----:B------:R-:W-:-:S03]  /*6ba0*/  IADD3 R28, P0, PT, R28, UR6, RZ ;  /* 0x000000061c1c7c10 */ /* 0x000fc6000ff1e0ff */
[----:B------:R-:W-:Y:S01]  /*6bb0*/  @P4 STG.E.128 desc[UR12][R36.64], R4 ;  /* 0x0000000424004986 */ /* 0x000fe2000c101d0c */
[----:B------:R-:W-:-:S05]  /*6bc0*/  IADD3.X R29, PT, PT, R29, UR7, RZ, P0, !PT ;  /* 0x000000071d1d7c10 */ /* 0x000fca00087fe4ff */
[----:B------:R-:W2:Y:S01]  /*6bd0*/  @P3 LDG.E.LTC128B.128 R8, desc[UR12][R28.64] ;  /* 0x0000000c1c083981 */ /* 0x000ea2000c1e1d20 */
[----:B------:R-:W-:Y:S02]  /*6be0*/  IADD3 R27, PT, PT, R2, 0x1a, RZ ;  /* 0x0000001a021b7810 */ /* 0x000fe40007ffe0ff */
[----:B------:R-:W-:Y:S02]  /*6bf0*/  IADD3 R30, P0, PT, R30, UR6, RZ ;  /* 0x000000061e1e7c10 */ /* 0x000fe4000ff1e0ff */
[----:B------:R-:W-:Y:S02]  /*6c00*/  ISETP.LT.AND P3, PT, R27, UR10, P5 ;  /* 0x0000000a1b007c0c */ /* 0x000fe4000af61270 */
[----:B------:R-:W-:Y:S02]  /*6c10*/  IADD3.X R31, PT, PT, R31, UR7, RZ, P0, !PT ;  /* 0x000000071f1f7c10 */ /* 0x000fe400087fe4ff */
[----:B-1----:R-:W-:Y:S02]  /*6c20*/  CS2R R12, SRZ ;  /* 0x00000000000c7805 */ /* 0x002fe4000001ff00 */
[----:B------:R-:W-:-:S07]  /*6c30*/  CS2R R14, SRZ ;  /* 0x00000000000e7805 */ /* 0x000fce000001ff00 */
[----:B------:R1:W5:Y:S01]  /*6c40*/  @P3 LDG.E.LTC128B.128 R12, desc[UR12][R30.64] ;  /* 0x0000000c1e0c3981 */ /* 0x000362000c1e1d20 */
[----:B------:R-:W3:Y:S01]  /*6c50*/  S2UR UR4, SR_CgaCtaId ;  /* 0x00000000000479c3 */ /* 0x000ee20000008800 */
[----:B------:R-:W-:Y:S01]  /*6c60*/  UMOV UR5, 0x400 ;  /* 0x0000040000057882 */ /* 0x000fe20000000000 */
[----:B------:R-:W-:-:S06]  /*6c70*/  LOP3.LUT R152, R151, 0x1, R152, 0xf6, !PT ;  /* 0x0000000197987812 */ /* 0x000fcc00078ef698 */
[----:B------:R-:W-:Y:S01]  /*6c80*/  BAR.SYNC.DEFER_BLOCKING 0x0 ;  /* 0x0000000000007b1d */ /* 0x000fe20000010000 */
[----:B------:R-:W-:Y:S02]  /*6c90*/  MOV R45, 0xff7fffff ;  /* 0xff7fffff002d7802 */ /* 0x000fe40000000f00 */
[----:B------:R-:W-:Y:S01]  /*6ca0*/  MOV R41, RZ ;  /* 0x000000ff00297202 */ /* 0x000fe20000000f00 */
[----:B------:R-:W-:Y:S02]  /*6cb0*/  IMAD R23, R153, 0x22, R152 ;  /* 0x0000002299177824 */ /* 0x000fe400078e0298 */
[----:B------:R-:W-:Y:S01]  /*6cc0*/  BSSY.RECONVERGENT B0, `(.L_x_480) ;  /* 0x000008c000007945 */ /* 0x000fe20003800200 */
[----:B---3--:R-:W-:Y:S01]  /*6cd0*/  ULEA UR4, UR4, UR5, 0x18 ;  /* 0x0000000504047291 */ /* 0x008fe2000f8ec0ff */
[----:B------:R-:W-:Y:S05]  /*6ce0*/  STS.64 [R0], R66 ;  /* 0x0000004200007388 */ /* 0x000fea0000000a00 */
[----:B------:R-:W-:Y:S01]  /*6cf0*/  LEA R22, R154, UR4, 0x4 ;  /* 0x000000049a167c11 */ /* 0x000fe2000f8e20ff */
[----:B------:R-:W-:Y:S01]  /*6d00*/  STS.64 [R0+0x20], R62 ;  /* 0x0000203e00007388 */ /* 0x000fe20000000a00 */
[----:B------:R-:W-:-:S03]  /*6d10*/  LEA R23, R23, UR4, 0x4 ;  /* 0x0000000417177c11 */ /* 0x000fc6000f8e20ff */
[----:B------:R-:W-:Y:S04]  /*6d20*/  STS.64 [R0+0x40], R58 ;  /* 0x0000403a00007388 */ /* 0x000fe80000000a00 */
[----:B------:R-:W-:Y:S04]  /*6d30*/  STS.64 [R0+0x60], R54 ;  /* 0x0000603600007388 */ /* 0x000fe80000000a00 */
[----:B------:R-:W-:Y:S04]  /*6d40*/  STS.64 [R149+0x80], R50 ;  /* 0x0000803295007388 */ /* 0x000fe80000000a00 */
[----:B------:R-:W-:Y:S04]  /*6d50*/  STS.64 [R149+0xa0], R46 ;  /* 0x0000a02e95007388 */ /* 0x000fe80000000a00 */
[----:B------:R3:W-:Y:S04]  /*6d60*/  STS.64 [R149+0xc0], R42 ;  /* 0x0000c02a95007388 */ /* 0x0007e80000000a00 */
[----:B------:R4:W-:Y:S01]  /*6d70*/  STS.64 [R149+0xe0], R38 ;  /* 0x0000e02695007388 */ /* 0x0009e20000000a00 */
[----:B------:R-:W-:Y:S06]  /*6d80*/  BAR.SYNC.DEFER_BLOCKING 0x0 ;  /* 0x0000000000007b1d */ /* 0x000fec0000010000 */
[----:B------:R-:W1:Y:S04]  /*6d90*/  LDS.128 R16, [R22] ;  /* 0x0000000016107984 */ /* 0x000e680000000c00 */
[----:B------:R-:W1:Y:S01]  /*6da0*/  LDS.128 R4, [R23] ;  /* 0x0000000017047984 */ /* 0x000e620000000c00 */
[----:B--2---:R-:W-:-:S02]  /*6db0*/  HADD2.F32 R48, -RZ, R8.H0_H0 ;  /* 0x20000008ff307230 */ /* 0x004fc40000004100 */
[----:B------:R-:W-:Y:S02]  /*6dc0*/  HADD2.F32 R26, -RZ, R8.H1_H1 ;  /* 0x30000008ff1a7230 */ /* 0x000fe40000004100 */
[--C-:B------:R-:W-:Y:S02]  /*6dd0*/  HADD2.F32 R8, -RZ, R9.reuse.H0_H0 ;  /* 0x20000009ff087230 */ /* 0x100fe40000004100 */
[----:B------:R-:W-:Y:S02]  /*6de0*/  HADD2.F32 R44, -RZ, R9.H1_H1 ;  /* 0x30000009ff2c7230 */ /* 0x000fe40000004100 */
[-C--:B------:R-:W-:Y:S01]  /*6df0*/  FMUL R9, R48, R3.reuse ;  /* 0x0000000330097220 */ /* 0x080fe20000400000 */
[--C-:B------:R-:W-:Y:S02]  /*6e00*/  HADD2.F32 R40, -RZ, R10.reuse.H0_H0 ;  /* 0x2000000aff287230 */ /* 0x100fe40000004100 */
[----:B------:R-:W-:Y:S01]  /*6e10*/  FMUL R26, R26, R3 ;  /* 0x000000031a1a7220 */ /* 0x000fe20000400000 */
[----:B---3--:R-:W-:-:S02]  /*6e20*/  HADD2.F32 R42, -RZ, R10.H1_H1 ;  /* 0x3000000aff2a7230 */ /* 0x008fc40000004100 */
[-C--:B------:R-:W-:Y:S01]  /*6e30*/  FMUL R44, R44, R3.reuse ;  /* 0x000000032c2c7220 */ /* 0x080fe20000400000 */
[--C-:B----4-:R-:W-:Y:S02]  /*6e40*/  HADD2.F32 R38, -RZ, R11.reuse.H0_H0 ;  /* 0x2000000bff267230 */ /* 0x110fe40000004100 */
        /* <DEDUP_REMOVED lines=8> */
[-C--:B------:R-:W-:Y:S01]  /*6ed0*/  FFMA R33, R4, R148.reuse, R33 ;  /* 0x0000009404217223 */ /* 0x080fe20000000021 */
        /* <DEDUP_REMOVED lines=21> */
[----:B------:R-:W-:Y:S02]  /*7030*/  @!P1 FMNMX R45, R40, R7, !PT ;  /* 0x00000007282d9209 */ /* 0x000fe40007800000 */
[----:B------:R-:W-:Y:S04]  /*7040*/  LDS.128 R4, [R23+0x440] ;  /* 0x0004400017047984 */ /* 0x000fe80000000c00 */
        /* <DEDUP_REMOVED lines=83> */
.L_x_481:
[----:B------:R-:W-:Y:S05]  /*7580*/  BSYNC.RECONVERGENT B0 ;  /* 0x0000000000007941 */ /* 0x000fea0003800200 */
.L_x_480:
        /* <DEDUP_REMOVED lines=10> */
[----:B------:R-:W-:Y:S02]  /*7630*/  HADD2.F32 R14, -RZ, R14.H1_H1 ;  /* 0x3000000eff0e7230 */ /* 0x000fe40000004100 */
[-C--:B------:R-:W-:Y:S01]  /*7640*/  FFMA R12, R8, R148.reuse, R43 ;  /* 0x00000094080c7223 */ /* 0x080fe2000000002b */
[-C--:B------:R-:W-:Y:S01]  /*7650*/  FMUL R8, R44, R3.reuse ;  /* 0x000000032c087220 */ /* 0x080fe20000400000 */
[-C--:B------:R-:W-:Y:S01]  /*7660*/  FFMA R10, R10, R148.reuse, R13 ;  /* 0x000000940a0a7223 */ /* 0x080fe2000000000d */
[-C--:B------:R-:W-:Y:S01]  /*7670*/  FFMA R9, R9, R148.reuse, R46 ;  /* 0x0000009409097223 */ /* 0x080fe2000000002e */
[-C--:B------:R-:W-:Y:S01]  /*7680*/  FMUL R13, R42, R3.reuse ;  /* 0x000000032a0d7220 */ /* 0x080fe20000400000 */
[----:B------:R-:W-:Y:S01]  /*7690*/  FMUL R14, R14, R3 ;  /* 0x000000030e0e7220 */ /* 0x000fe20000400000 */
[----:B------:R-:W-:Y:S01]  /*76a0*/  FFMA R11, R11, R148, R8 ;  /* 0x000000940b0b7223 */ /* 0x000fe20000000008 */
[----:B------:R-:W-:-:S02]  /*76b0*/  HADD2.F32 R44, -RZ, R15.H0_H0 ;  /* 0x2000000fff2c7230 */ /* 0x000fc40000004100 */
[----:B------:R-:W-:Y:S01]  /*76c0*/  FFMA R8, R4, R148, R13 ;  /* 0x0000009404087223 */ /* 0x000fe2000000000d */
[----:B------:R-:W-:Y:S01]  /*76d0*/  HADD2.F32 R42, -RZ, R15.H1_H1 ;  /* 0x3000000fff2a7230 */ /* 0x000fe20000004100 */
[----:B------:R-:W-:Y:S01]  /*76e0*/  F2FP.F16.F32.PACK_AB R4, R9, R12 ;  /* 0x0000000c0904723e */ /* 0x000fe200000000ff */
[----:B------:R-:W-:Y:S01]  /*76f0*/  FFMA R9, R5, R148, R14 ;  /* 0x0000009405097223 */ /* 0x000fe2000000000e */
[-C--:B------:R-:W-:Y:S01]  /*7700*/  FMUL R13, R44, R3.reuse ;  /* 0x000000032c0d7220 */ /* 0x080fe20000400000 */
[----:B------:R-:W-:Y:S01]  /*7710*/  F2FP.F16.F32.PACK_AB R5, R11, R10 ;  /* 0x0000000a0b05723e */ /* 0x000fe200000000ff */
[----:B------:R-:W-:Y:S01]  /*7720*/  FMUL R12, R42, R3 ;  /* 0x000000032a0c7220 */ /* 0x000fe20000400000 */
[--C-:B------:R-:W-:Y:S02]  /*7730*/  HADD2.F32 R14, -RZ, R4.reuse.H0_H0 ;  /* 0x20000004ff0e7230 */ /* 0x100fe40000004100 */
[----:B------:R-:W-:Y:S01]  /*7740*/  FFMA R6, R6, R148, R13 ;  /* 0x0000009406067223 */ /* 0x000fe2000000000d */
[----:B------:R-:W-:Y:S01]  /*7750*/  HADD2.F32 R43, -RZ, R4.H1_H1 ;  /* 0x30000004ff2b7230 */ /* 0x000fe20000004100 */
[----:B------:R-:W-:Y:S01]  /*7760*/  F2FP.F16.F32.PACK_AB R4, R9, R8 ;  /* 0x000000080904723e */ /* 0x000fe200000000ff */
[----:B------:R-:W-:Y:S01]  /*7770*/  FFMA R7, R7, R148, R12 ;  /* 0x0000009407077223 */ /* 0x000fe2000000000c */
[----:B------:R-:W1:Y:S01]  /*7780*/  SHFL.BFLY PT, R8, R41, 0x8, 0x1f ;  /* 0x0d001f0029087f89 */ /* 0x000e6200000e0000 */
[--C-:B------:R-:W-:Y:S01]  /*7790*/  HADD2.F32 R15, -RZ, R5.reuse.H0_H0 ;  /* 0x20000005ff0f7230 */ /* 0x100fe20000004100 */
[----:B------:R-:W-:Y:S01]  /*77a0*/  F2FP.F16.F32.PACK_AB R10, R38, R18 ;  /* 0x00000012260a723e */ /* 0x000fe200000000ff */
[----:B------:R-:W-:Y:S01]  /*77b0*/  HADD2.F32 R42, -RZ, R5.H1_H1 ;  /* 0x30000005ff2a7230 */ /* 0x000fe20000004100 */
[----:B------:R-:W-:Y:S01]  /*77c0*/  F2FP.F16.F32.PACK_AB R5, R7, R6 ;  /* 0x000000060705723e */ /* 0x000fe200000000ff */
[--C-:B------:R-:W-:Y:S01]  /*77d0*/  HADD2.F32 R6, -RZ, R4.reuse.H0_H0 ;  /* 0x20000004ff067230 */ /* 0x100fe20000004100 */
[----:B------:R-:W-:Y:S01]  /*77e0*/  @!P1 FMNMX3 R9, R14, R43, R15, !PT ;  /* 0x0000002b0e099276 */ /* 0x000fe2000780000f */
[----:B------:R-:W-:Y:S01]  /*77f0*/  HADD2.F32 R13, -RZ, R4.H1_H1 ;  /* 0x30000004ff0d7230 */ /* 0x000fe20000004100 */
[----:B------:R-:W-:Y:S01]  /*7800*/  @P2 STG.E desc[UR12][R24.64+0x60], R39 ;  /* 0x0000602718002986 */ /* 0x000fe2000c10190c */
[--C-:B------:R-:W-:Y:S01]  /*7810*/  HADD2.F32 R7, -RZ, R5.reuse.H0_H0 ;  /* 0x20000005ff077230 */ /* 0x100fe20000004100 */
[----:B------:R-:W-:Y:S01]  /*7820*/  @!P1 FMNMX3 R4, R9, R42, R6, !PT ;  /* 0x0000002a09049276 */ /* 0x000fe20007800006 */
[----:B------:R-:W-:Y:S01]  /*7830*/  HADD2.F32 R12, -RZ, R5.H1_H1 ;  /* 0x30000005ff0c7230 */ /* 0x000fe20000004100 */
[----:B------:R-:W-:-:S02]  /*7840*/  MOV R5, 0xff7fffff ;  /* 0xff7fffff00057802 */ /* 0x000fc40000000f00 */
[----:B------:R-:W-:Y:S02]  /*7850*/  @!P1 FMNMX3 R9, R4, R13, R7, !PT ;  /* 0x0000000d04099276 */ /* 0x000fe40007800007 */
[----:B------:R-:W-:Y:S02]  /*7860*/  MOV R18, RZ ;  /* 0x000000ff00127202 */ /* 0x000fe40000000f00 */
[----:B------:R-:W-:-:S05]  /*7870*/  @!P1 FMNMX R5, R12, R9, !PT ;  /* 0x000000090c059209 */ /* 0x000fca0007800000 */
[----:B------:R-:W2:Y:S01]  /*7880*/  SHFL.BFLY PT, R4, R5, 0x8, 0x1f ;  /* 0x0d001f0005047f89 */ /* 0x000ea200000e0000 */
[----:B-1----:R-:W-:-:S05]  /*7890*/  FADD R41, R8, R41 ;  /* 0x0000002908297221 */ /* 0x002fca0000000000 */
[----:B------:R-:W1:Y:S01]  /*78a0*/  SHFL.BFLY PT, R8, R41, 0x4, 0x1f ;  /* 0x0c801f0029087f89 */ /* 0x000e6200000e0000 */
[----:B--2---:R-:W-:-:S05]  /*78b0*/  FMNMX R9, R4, R5, !PT ;  /* 0x0000000504097209 */ /* 0x004fca0007800000 */
[----:B------:R-:W2:Y:S01]  /*78c0*/  SHFL.BFLY PT, R4, R9, 0x4, 0x1f ;  /* 0x0c801f0009047f89 */ /* 0x000ea200000e0000 */
[----:B-1----:R-:W-:-:S05]  /*78d0*/  FADD R11, R41, R8 ;  /* 0x00000008290b7221 */ /* 0x002fca0000000000 */
[----:B------:R-:W1:Y:S01]  /*78e0*/  SHFL.BFLY PT, R8, R11, 0x2, 0x1f ;  /* 0x0c401f000b087f89 */ /* 0x000e6200000e0000 */
[----:B--2---:R-:W-:Y:S02]  /*78f0*/  FMNMX R45, R9, R4, !PT ;  /* 0x00000004092d7209 */ /* 0x004fe40007800000 */
[----:B------:R-:W-:-:S03]  /*7900*/  F2FP.F16.F32.PACK_AB R9, R26, R17 ;  /* 0x000000111a09723e */ /* 0x000fc600000000ff */
[----:B------:R-:W2:Y:S01]  /*7910*/  SHFL.BFLY PT, R4, R45, 0x2, 0x1f ;  /* 0x0c401f002d047f89 */ /* 0x000ea200000e0000 */
[----:B-1----:R-:W-:Y:S01]  /*7920*/  FADD R47, R11, R8 ;  /* 0x000000080b2f7221 */ /* 0x002fe20000000000 */
[----:B------:R-:W-:-:S04]  /*7930*/  F2FP.F16.F32.PACK_AB R11, R40, R33 ;  /* 0x00000021280b723e */ /* 0x000fc800000000ff */
[----:B------:R-:W1:Y:S01]  /*7940*/  SHFL.BFLY PT, R8, R47, 0x1, 0x1f ;  /* 0x0c201f002f087f89 */ /* 0x000e6200000e0000 */
[----:B--2---:R-:W-:-:S05]  /*7950*/  FMNMX R5, R45, R4, !PT ;  /* 0x000000042d057209 */ /* 0x004fca0007800000 */
[----:B------:R-:W2:Y:S01]  /*7960*/  SHFL.BFLY PT, R4, R5, 0x1, 0x1f ;  /* 0x0c201f0005047f89 */ /* 0x000ea200000e0000 */
[----:B-1----:R-:W-:Y:S01]  /*7970*/  FADD R41, R47, R8 ;  /* 0x000000082f297221 */ /* 0x002fe20000000000 */
[----:B------:R-:W-:-:S04]  /*7980*/  F2FP.F16.F32.PACK_AB R8, R19, R16 ;  /* 0x000000101308723e */ /* 0x000fc800000000ff */
[----:B------:R1:W-:Y:S01]  /*7990*/  @P2 STG.E desc[UR12][R20.64+0x60], R41 ;  /* 0x0000602914002986 */ /* 0x0003e2000c10190c */
[----:B--2---:R-:W-:Y:S01]  /*79a0*/  FMNMX R19, R5, R4, !PT ;  /* 0x0000000405137209 */ /* 0x004fe20007800000 */
[----:B------:R-:W-:Y:S06]  /*79b0*/  @P1 BRA `(.L_x_483) ;  /* 0x0000000400281947 */ /* 0x000fec0003800000 */
[----:B------:R-:W-:Y:S01]  /*79c0*/  MOV R5, 0x3bbb989d ;  /* 0x3bbb989d00057802 */ /* 0x000fe20000000f00 */
[--C-:B-1----:R-:W-:Y:S01]  /*79d0*/  FADD R41, R43, -R19.reuse ;  /* 0x800000132b297221 */ /* 0x102fe20000000000 */
        /* <DEDUP_REMOVED lines=72> */
.L_x_483:
[----:B------:R-:W-:Y:S05]  /*7e60*/  BSYNC.RECONVERGENT B0 ;  /* 0x0000000000007941 */ /* 0x000fea0003800200 */
.L_x_482:
[----:B------:R-:W2:Y:S01]  /*7e70*/  SHFL.BFLY PT, R5, R18, 0x8, 0x1f ;  /* 0x0d001f0012057f89 */ /* 0x000ea200000e0000 */
[----:B------:R-:W-:Y:S02]  /*7e80*/  LOP3.LUT P0, R26, R150, 0xf, RZ, 0xc0, !PT ;  /* 0x0000000f961a7812 */ /* 0x000fe4000780c0ff */
[C---:B------:R-:W-:Y:S02]  /*7e90*/  ISETP.LT.AND P3, PT, R27.reuse, UR10, P6 ;  /* 0x0000000a1b007c0c */ /* 0x040fe4000b761270 */
[----:B------:R-:W-:Y:S02]  /*7ea0*/  ISETP.LT.AND P0, PT, R27, UR10, !P0 ;  /* 0x0000000a1b007c0c */ /* 0x000fe4000c701270 */
[----:B------:R-:W-:Y:S02]  /*7eb0*/  IADD3 R34, P2, PT, R34, UR8, RZ ;  /* 0x0000000822227c10 */ /* 0x000fe4000ff5e0ff */
[----:B------:R-:W-:Y:S02]  /*7ec0*/  IADD3 R27, PT, PT, R2, 0x20, RZ ;  /* 0x00000020021b7810 */ /* 0x000fe40007ffe0ff */
[----:B------:R-:W-:-:S02]  /*7ed0*/  ISETP.LT.AND P4, PT, R32, UR10, P6 ;  /* 0x0000000a20007c0c */ /* 0x000fc4000b781270 */
[----:B------:R-:W-:Y:S02]  /*7ee0*/  IADD3.X R35, PT, PT, R35, UR9, RZ, P2, !PT ;  /* 0x0000000923237c10 */ /* 0x000fe400097fe4ff */
[----:B------:R-:W-:Y:S02]  /*7ef0*/  ISETP.LT.AND P2, PT, R27, UR10, P5 ;  /* 0x0000000a1b007c0c */ /* 0x000fe4000af41270 */
[----:B------:R-:W-:Y:S01]  /*7f00*/  F2FP.F16.F32.PACK_AB R6, R13, R6 ;  /* 0x000000060d06723e */ /* 0x000fe200000000ff */
[----:B------:R-:W-:Y:S01]  /*7f10*/  @P0 STG.E desc[UR12][R24.64+0x68], R19 ;  /* 0x0000681318000986 */ /* 0x000fe2000c10190c */
[----:B------:R-:W-:Y:S02]  /*7f20*/  F2FP.F16.F32.PACK_AB R7, R12, R7 ;  /* 0x000000070c07723e */ /* 0x000fe400000000ff */
[----:B------:R-:W-:Y:S01]  /*7f30*/  CS2R R12, SRZ ;  /* 0x00000000000c7805 */ /* 0x000fe2000001ff00 */
[----:B--2---:R-:W-:-:S05]  /*7f40*/  FADD R5, R5, R18 ;  /* 0x0000001205057221 */ /* 0x004fca0000000000 */
[----:B------:R-:W2:Y:S02]  /*7f50*/  SHFL.BFLY PT, R16, R5, 0x4, 0x1f ;  /* 0x0c801f0005107f89 */ /* 0x000ea400000e0000 */
[----:B--2---:R-:W-:Y:S01]  /*7f60*/  FADD R16, R5, R16 ;  /* 0x0000001005107221 */ /* 0x004fe20000000000 */
[----:B------:R-:W-:-:S04]  /*7f70*/  F2FP.F16.F32.PACK_AB R5, R42, R15 ;  /* 0x0000000f2a05723e */ /* 0x000fc800000000ff */
[----:B------:R-:W2:Y:S02]  /*7f80*/  SHFL.BFLY PT, R17, R16, 0x2, 0x1f ;  /* 0x0c401f0010117f89 */ /* 0x000ea400000e0000 */
[----:B--2---:R-:W-:-:S05]  /*7f90*/  FADD R17, R16, R17 ;  /* 0x0000001110117221 */ /* 0x004fca0000000000 */
[----:B------:R-:W2:Y:S02]  /*7fa0*/  SHFL.BFLY PT, R4, R17, 0x1, 0x1f ;  /* 0x0c201f0011047f89 */ /* 0x000ea400000e0000 */
[----:B--2---:R-:W-:Y:S01]  /*7fb0*/  FADD R39, R17, R4 ;  /* 0x0000000411277221 */ /* 0x004fe20000000000 */
[----:B------:R-:W-:Y:S02]  /*7fc0*/  F2FP.F16.F32.PACK_AB R4, R43, R14 ;  /* 0x0000000e2b04723e */ /* 0x000fe400000000ff */
[----:B------:R-:W-:Y:S02]  /*7fd0*/  CS2R R14, SRZ ;  /* 0x00000000000e7805 */ /* 0x000fe4000001ff00 */
[----:B------:R-:W-:Y:S01]  /*7fe0*/  @P0 STG.E desc[UR12][R20.64+0x68], R39 ;  /* 0x0000682714000986 */ /* 0x000fe2000c10190c */
[----:B------:R-:W-:-:S03]  /*7ff0*/  IADD3 R32, P0, PT, R36, UR8, RZ ;  /* 0x0000000824207c10 */ /* 0x000fc6000ff1e0ff */
[----:B------:R-:W-:Y:S01]  /*8000*/  @P4 STG.E.128 desc[UR12][R34.64], R8 ;  /* 0x0000000822004986 */ /* 0x000fe2000c101d0c */
[----:B------:R-:W-:Y:S02]  /*8010*/  IADD3.X R33, PT, PT, R37, UR9, RZ, P0, !PT ;  /* 0x0000000925217c10 */ /* 0x000fe400087fe4ff */
[----:B------:R-:W-:-:S03]  /*8020*/  IADD3 R28, P0, PT, R28, UR6, RZ ;  /* 0x000000061c1c7c10 */ /* 0x000fc6000ff1e0ff */
[----:B------:R-:W-:Y:S01]  /*8030*/  @P3 STG.E.128 desc[UR12][R32.64], R4 ;  /* 0x0000000420003986 */ /* 0x000fe2000c101d0c */
[----:B------:R-:W-:-:S05]  /*8040*/  IADD3.X R29, PT, PT, R29, UR7, RZ, P0, !PT ;  /* 0x000000071d1d7c10 */ /* 0x000fca00087fe4ff */
[----:B------:R-:W2:Y:S01]  /*8050*/  @P2 LDG.E.LTC128B.128 R12, desc[UR12][R28.64] ;  /* 0x0000000c1c0c2981 */ /* 0x000ea2000c1e1d20 */
[----:B------:R-:W-:Y:S02]  /*8060*/  IADD3 R36, PT, PT, R2, 0x22, RZ ;  /* 0x0000002202247810 */ /* 0x000fe40007ffe0ff */
[----:B------:R-:W-:Y:S02]  /*8070*/  CS2R R16, SRZ ;  /* 0x0000000000107805 */ /* 0x000fe4000001ff00 */
[----:B------:R-:W-:Y:S02]  /*8080*/  IADD3 R30, P0, PT, R30, UR6, RZ ;  /* 0x000000061e1e7c10 */ /* 0x000fe4000ff1e0ff */
[----:B------:R-:W-:Y:S02]  /*8090*/  CS2R R18, SRZ ;  /* 0x0000000000127805 */ /* 0x000fe4000001ff00 */
[----:B------:R-:W-:Y:S02]  /*80a0*/  ISETP.LT.AND P2, PT, R36, UR10, P5 ;  /* 0x0000000a24007c0c */ /* 0x000fe4000af41270 */
[----:B------:R-:W-:-:S11]  /*80b0*/  IADD3.X R31, PT, PT, R31, UR7, RZ, P0, !PT ;  /* 0x000000071f1f7c10 */ /* 0x000fd600087fe4ff */
[----:B------:R3:W5:Y:S01]  /*80c0*/  @P2 LDG.E.LTC128B.128 R16, desc[UR12][R30.64] ;  /* 0x0000000c1e102981 */ /* 0x000762000c1e1d20 */
[----:B------:R-:W-:Y:S01]  /*80d0*/  MOV R43, 0xff7fffff ;  /* 0xff7fffff002b7802 */ /* 0x000fe20000000f00 */
[----:B------:R-:W-:Y:S01]  /*80e0*/  BSSY.RECONVERGENT B0, `(.L_x_484) ;  /* 0x000008c000007945 */ /* 0x000fe20003800200 */
[----:B------:R-:W-:Y:S06]  /*80f0*/  BAR.SYNC.DEFER_BLOCKING 0x0 ;  /* 0x0000000000007b1d */ /* 0x000fec0000010000 */
[----:B------:R-:W-:Y:S04]  /*8100*/  STS.64 [R0], R68 ;  /* 0x0000004400007388 */ /* 0x000fe80000000a00 */
[----:B------:R-:W-:Y:S04]  /*8110*/  STS.64 [R0+0x20], R72 ;  /* 0x0000204800007388 */ /* 0x000fe80000000a00 */
[----:B------:R-:W-:Y:S04]  /*8120*/  STS.64 [R0+0x40], R76 ;  /* 0x0000404c00007388 */ /* 0x000fe80000000a00 */
[----:B------:R-:W-:Y:S04]  /*8130*/  STS.64 [R0+0x60], R80 ;  /* 0x0000605000007388 */ /* 0x000fe80000000a00 */
[----:B------:R-:W-:Y:S04]  /*8140*/  STS.64 [R149+0x80], R84 ;  /* 0x0000805495007388 */ /* 0x000fe80000000a00 */
[----:B------:R-:W-:Y:S04]  /*8150*/  STS.64 [R149+0xa0], R88 ;  /* 0x0000a05895007388 */ /* 0x000fe80000000a00 */
[----:B------:R-:W-:Y:S04]  /*8160*/  STS.64 [R149+0xc0], R92 ;  /* 0x0000c05c95007388 */ /* 0x000fe80000000a00 */
[----:B------:R-:W-:Y:S01]  /*8170*/  STS.64 [R149+0xe0], R96 ;  /* 0x0000e06095007388 */ /* 0x000fe20000000a00 */
[----:B------:R-:W-:Y:S06]  /*8180*/  BAR.SYNC.DEFER_BLOCKING 0x0 ;  /* 0x0000000000007b1d */ /* 0x000fec0000010000 */
[----:B------:R-:W4:Y:S04]  /*8190*/  LDS.128 R8, [R22] ;  /* 0x0000000016087984 */ /* 0x000f280000000c00 */
        /* <DEDUP_REMOVED lines=8> */
[----:B------:R-:W-:-:S02]  /*8220*/  HADD2.F32 R46, -RZ, R14.H1_H1 ;  /* 0x3000000eff2e7230 */ /* 0x000fc40000004100 */
[-C--:B----4-:R-:W-:Y:S01]  /*8230*/  FFMA R8, R8, R148.reuse, R13 ;  /* 0x0000009408087223 */ /* 0x090fe2000000000d */
[-C--:B------:R-:W-:Y:S01]  /*8240*/  FMUL R13, R12, R3.reuse ;  /* 0x000000030c0d7220 */ /* 0x080fe20000400000 */
[-C--:B------:R-:W-:Y:S01]  /*8250*/  FMUL R42, R42, R3.reuse ;  /* 0x000000032a2a7220 */ /* 0x080fe20000400000 */
[--C-:B------:R-:W-:Y:S02]  /*8260*/  HADD2.F32 R44, -RZ, R15.reuse.H0_H0 ;  /* 0x2000000fff2c7230 */ /* 0x100fe40000004100 */
[-C--:B------:R-:W-:Y:S01]  /*8270*/  FFMA R37, R9, R148.reuse, R38 ;  /* 0x0000009409257223 */ /* 0x080fe20000000026 */
[----:B------:R-:W-:Y:S02]  /*8280*/  HADD2.F32 R14, -RZ, R15.H1_H1 ;  /* 0x3000000fff0e7230 */ /* 0x000fe40000004100 */
[-C--:B------:R-:W-:Y:S01]  /*8290*/  FMUL R15, R40, R3.reuse ;  /* 0x00000003280f7220 */ /* 0x080fe20000400000 */
[-C--:B------:R-:W-:Y:S01]  /*82a0*/  FFMA R10, R10, R148.reuse, R13 ;  /* 0x000000940a0a7223 */ /* 0x080fe2000000000d */
[-C--:B------:R-:W-:Y:S01]  /*82b0*/  FFMA R11, R11, R148.reuse, R42 ;  /* 0x000000940b0b7223 */ /* 0x080fe2000000002a */
[-C--:B------:R-:W-:Y:S01]  /*82c0*/  FMUL R46, R46, R3.reuse ;  /* 0x000000032e2e7220 */ /* 0x080fe20000400000 */
[----:B-1----:R-:W-:Y:S01]  /*82d0*/  FFMA R9, R4, R148, R15 ;  /* 0x0000009404097223 */ /* 0x002fe2000000000f */
[----:B------:R-:W-:Y:S01]  /*82e0*/  F2FP.F16.F32.PACK_AB R4, R37, R8 ;  /* 0x000000082504723e */ /* 0x000fe200000000ff */
[-C--:B------:R-:W-:Y:S01]  /*82f0*/  FMUL R13, R44, R3.reuse ;  /* 0x000000032c0d7220 */ /* 0x080fe20000400000 */
[----:B------:R-:W-:Y:S01]  /*8300*/  FMUL R14, R14, R3 ;  /* 0x000000030e0e7220 */ /* 0x000fe20000400000 */
[----:B------:R-:W-:Y:S01]  /*8310*/  FFMA R8, R5, R148, R46 ;  /* 0x0000009405087223 */ /* 0x000fe2000000002e */
[----:B------:R-:W-:Y:S01]  /*8320*/  F2FP.F16.F32.PACK_AB R5, R11, R10 ;  /* 0x0000000a0b05723e */ /* 0x000fe200000000ff */
[-C--:B------:R-:W-:Y:S01]  /*8330*/  FFMA R6, R6, R148.reuse, R13 ;  /* 0x0000009406067223 */ /* 0x080fe2000000000d */
[----:B------:R-:W-:Y:S01]  /*8340*/  FFMA R7, R7, R148, R14 ;  /* 0x0000009407077223 */ /* 0x000fe2000000000e */
[--C-:B------:R-:W-:Y:S01]  /*8350*/  HADD2.F32 R12, -RZ, R4.reuse.H0_H0 ;  /* 0x20000004ff0c7230 */ /* 0x100fe20000004100 */
[----:B------:R-:W-:Y:S01]  /*8360*/  IADD3 R37, PT, PT, R2, 0x28, RZ ;  /* 0x0000002802257810 */ /* 0x000fe20007ffe0ff */
        /* <DEDUP_REMOVED lines=8> */
[----:B------:R-:W-:-:S02]  /*83f0*/  HADD2.F32 R40, -RZ, R4.H1_H1 ;  /* 0x30000004ff287230 */ /* 0x000fc40000004100 */
[--C-:B------:R-:W-:Y:S01]  /*8400*/  HADD2.F32 R39, -RZ, R5.reuse.H0_H0 ;  /* 0x20000005ff277230 */ /* 0x100fe20000004100 */
[----:B------:R-:W-:Y:S01]  /*8410*/  @!P1 FMNMX3 R7, R7, R38, R14, !PT ;  /* 0x0000002607079276 */ /* 0x000fe2000780000e */
[----:B------:R-:W-:-:S03]  /*8420*/  HADD2.F32 R42, -RZ, R5.H1_H1 ;  /* 0x30000005ff2a7230 */ /* 0x000fc60000004100 */
[----:B------:R-:W-:-:S04]  /*8430*/  @!P1 FMNMX3 R7, R7, R40, R39, !PT ;  /* 0x0000002807079276 */ /* 0x000fc80007800027 */
[----:B------:R-:W-:Y:S02]  /*8440*/  @!P1 FMNMX R43, R42, R7, !PT ;  /* 0x000000072a2b9209 */ /* 0x000fe40007800000 */
[----:B------:R-:W-:Y:S04]  /*8450*/  LDS.128 R4, [R23+0x440] ;  /* 0x0004400017047984 */ /* 0x000fe80000000c00 */
[----:B------:R-:W1:Y:S02]  /*8460*/  SHFL.BFLY PT, R46, R43, 0x8, 0x1f ;  /* 0x0d001f002b2e7f89 */ /* 0x000e6400000e0000 */
[----:B-1----:R-:W-:Y:S02]  /*8470*/  FMNMX R46, R46, R43, !PT ;  /* 0x0000002b2e2e7209 */ /* 0x002fe40007800000 */
[----:B------:R-:W-:-:S03]  /*8480*/  MOV R43, RZ ;  /* 0x000000ff002b7202 */ /* 0x000fc60000000f00 */
[----:B------:R-:W1:Y:S02]  /*8490*/  SHFL.BFLY PT, R45, R46, 0x4, 0x1f ;  /* 0x0c801f002e2d7f89 */ /* 0x000e6400000e0000 */
[----:B-1----:R-:W-:-:S05]  /*84a0*/  FMNMX R45, R46, R45, !PT ;  /* 0x0000002d2e2d7209 */ /* 0x002fca0007800000 */
[----:B------:R-:W1:Y:S02]  /*84b0*/  SHFL.BFLY PT, R44, R45, 0x2, 0x1f ;  /* 0x0c401f002d2c7f89 */ /* 0x000e6400000e0000 */
[----:B-1----:R-:W-:-:S05]  /*84c0*/  FMNMX R44, R45, R44, !PT ;  /* 0x0000002c2d2c7209 */ /* 0x002fca0007800000 */
[----:B------:R-:W1:Y:S02]  /*84d0*/  SHFL.BFLY PT, R41, R44, 0x1, 0x1f ;  /* 0x0c201f002c297f89 */ /* 0x000e6400000e0000 */
[----:B-1----:R-:W-:Y:S01]  /*84e0*/  FMNMX R41, R44, R41, !PT ;  /* 0x000000292c297209 */ /* 0x002fe20007800000 */
[----:B---3--:R-:W-:Y:S06]  /*84f0*/  @P1 BRA `(.L_x_485) ;  /* 0x0000000400281947 */ /* 0x008fec0003800000 */
        /* <DEDUP_REMOVED lines=74> */
.L_x_485:
[----:B------:R-:W-:Y:S05]  /*89a0*/  BSYNC.RECONVERGENT B0 ;  /* 0x0000000000007941 */ /* 0x000fea0003800200 */
.L_x_484:
[--C-:B-----5:R-:W-:Y:S01]  /*89b0*/  HADD2.F32 R46, -RZ, R16.reuse.H0_H0 ;  /* 0x20000010ff2e7230 */ /* 0x120fe20000004100 */
[----:B------:R-:W-:Y:S01]  /*89c0*/  ISETP.GE.AND P0, PT, R27, UR10, PT ;  /* 0x0000000a1b007c0c */ /* 0x000fe2000bf06270 */
[----:B------:R-:W-:Y:S01]  /*89d0*/  HADD2.F32 R16, -RZ, R16.H1_H1 ;  /* 0x30000010ff107230 */ /* 0x000fe20000004100 */
[----:B------:R-:W-:Y:S01]  /*89e0*/  BSSY.RECONVERGENT B0, `(.L_x_486) ;  /* 0x000008b000007945 */ /* 0x000fe20003800200 */
[--C-:B------:R-:W-:Y:S02]  /*89f0*/  HADD2.F32 R44, -RZ, R17.reuse.H0_H0 ;  /* 0x20000011ff2c7230 */ /* 0x100fe40000004100 */
[-C--:B------:R-:W-:Y:S01]  /*8a00*/  FMUL R47, R46, R3.reuse ;  /* 0x000000032e2f7220 */ /* 0x080fe20000400000 */
[----:B------:R-:W-:Y:S02]  /*8a10*/  HADD2.F32 R46, -RZ, R17.H1_H1 ;  /* 0x30000011ff2e7230 */ /* 0x000fe40000004100 */
[-C--:B------:R-:W-:Y:S01]  /*8a20*/  FMUL R16, R16, R3.reuse ;  /* 0x0000000310107220 */ /* 0x080fe20000400000 */
[----:B------:R-:W-:Y:S01]  /*8a30*/  ISETP.EQ.AND P0, PT, R26, RZ, !P0 ;  /* 0x000000ff1a00720c */ /* 0x000fe20004702270 */
[----:B------:R-:W-:Y:S01]  /*8a40*/  FMUL R45, R44, R3 ;  /* 0x000000032c2d7220 */ /* 0x000fe20000400000 */
[----:B------:R-:W-:-:S02]  /*8a50*/  HADD2.F32 R44, -RZ, R18.H0_H0 ;  /* 0x20000012ff2c7230 */ /* 0x000fc40000004100 */
[-C--:B------:R-:W-:Y:S01]  /*8a60*/  FFMA R17, R9, R148.reuse, R16 ;  /* 0x0000009409117223 */ /* 0x080fe20000000010 */
[----:B------:R-:W-:Y:S02]  /*8a70*/  HADD2.F32 R16, -RZ, R18.H1_H1 ;  /* 0x30000012ff107230 */ /* 0x000fe40000004100 */
[-C--:B------:R-:W-:Y:S01]  /*8a80*/  FMUL R46, R46, R3.reuse ;  /* 0x000000032e2e7220 */ /* 0x080fe20000400000 */
[--C-:B------:R-:W-:Y:S02]  /*8a90*/  HADD2.F32 R18, -RZ, R19.reuse.H1_H1 ;  /* 0x30000013ff127230 */ /* 0x100fe40000004100 */
[-C--:B------:R-:W-:Y:S01]  /*8aa0*/  FMUL R9, R44, R3.reuse ;  /* 0x000000032c097220 */ /* 0x080fe20000400000 */
[----:B------:R-:W-:Y:S02]  /*8ab0*/  HADD2.F32 R44, -RZ, R19.H0_H0 ;  /* 0x20000013ff2c7230 */ /* 0x000fe40000004100 */
[-C--:B------:R-:W-:Y:S01]  /*8ac0*/  FFMA R8, R8, R148.reuse, R47 ;  /* 0x0000009408087223 */ /* 0x080fe2000000002f */
[-C--:B------:R-:W-:Y:S01]  /*8ad0*/  FFMA R10, R10, R148.reuse, R45 ;  /* 0x000000940a0a7223 */ /* 0x080fe2000000002d */
[-C--:B------:R-:W-:Y:S01]  /*8ae0*/  FFMA R11, R11, R148.reuse, R46 ;  /* 0x000000940b0b7223 */ /* 0x080fe2000000002e */
[-C--:B------:R-:W-:Y:S01]  /*8af0*/  FMUL R16, R16, R3.reuse ;  /* 0x0000000310107220 */ /* 0x080fe20000400000 */
[-C--:B------:R-:W-:Y:S01]  /*8b00*/  FMUL R19, R44, R3.reuse ;  /* 0x000000032c137220 */ /* 0x080fe20000400000 */
[----:B------:R-:W-:Y:S01]  /*8b10*/  FMUL R18, R18, R3 ;  /* 0x0000000312127220 */ /* 0x000fe20000400000 */
[-C--:B------:R-:W-:Y:S01]  /*8b20*/  FFMA R9, R4, R148.reuse, R9 ;  /* 0x0000009404097223 */ /* 0x080fe20000000009 */
[----:B------:R-:W-:Y:S01]  /*8b30*/  FFMA R16, R5, R148, R16 ;  /* 0x0000009405107223 */ /* 0x000fe20000000010 */
[----:B------:R-:W-:Y:S01]  /*8b40*/  F2FP.F16.F32.PACK_AB R4, R17, R8 ;  /* 0x000000081104723e */ /* 0x000fe200000000ff */
[----:B------:R-:W-:Y:S01]  /*8b50*/  FFMA R8, R6, R148, R19 ;  /* 0x0000009406087223 */ /* 0x000fe20000000013 */
[----:B------:R-:W-:Y:S01]  /*8b60*/  F2FP.F16.F32.PACK_AB R5, R11, R10 ;  /* 0x0000000a0b05723e */ /* 0x000fe200000000ff */
[----:B------:R-:W-:Y:S01]  /*8b70*/  FFMA R7, R7, R148, R18 ;  /* 0x0000009407077223 */ /* 0x000fe20000000012 */
[----:B------:R-:W-:Y:S01]  /*8b80*/  @P0 STG.E desc[UR12][R24.64+0x80], R41 ;  /* 0x0000802918000986 */ /* 0x000fe2000c10190c */
[--C-:B------:R-:W-:Y:S01]  /*8b90*/  HADD2.F32 R19, -RZ, R4.reuse.H0_H0 ;  /* 0x20000004ff137230 */ /* 0x100fe20000004100 */
[----:B------:R-:W-:Y:S01]  /*8ba0*/  F2FP.F16.F32.PACK_AB R10, R40, R14 ;  /* 0x0000000e280a723e */ /* 0x000fe200000000ff */
[--C-:B------:R-:W-:Y:S01]  /*8bb0*/  HADD2.F32 R6, -RZ, R5.reuse.H0_H0 ;  /* 0x20000005ff067230 */ /* 0x100fe20000004100 */
[----:B------:R-:W-:Y:S01]  /*8bc0*/  MOV R14, RZ ;  /* 0x000000ff000e7202 */ /* 0x000fe20000000f00 */
[----:B------:R-:W-:Y:S01]  /*8bd0*/  HADD2.F32 R18, -RZ, R5.H1_H1 ;  /* 0x30000005ff127230 */ /* 0x000fe20000004100 */
[----:B------:R-:W-:Y:S01]  /*8be0*/  F2FP.F16.F32.PACK_AB R5, R7, R8 ;  /* 0x000000080705723e */ /* 0x000fe200000000ff */
[----:B------:R-:W-:Y:S01]  /*8bf0*/  HADD2.F32 R46, -RZ, R4.H1_H1 ;  /* 0x30000004ff2e7230 */ /* 0x000fe20000004100 */
[----:B------:R-:W1:Y:S01]  /*8c00*/  SHFL.BFLY PT, R8, R43, 0x8, 0x1f ;  /* 0x0d001f002b087f89 */ /* 0x000e6200000e0000 */
[----:B------:R-:W-:-:S02]  /*8c10*/  F2FP.F16.F32.PACK_AB R4, R16, R9 ;  /* 0x000000091004723e */ /* 0x000fc400000000ff */
[--C-:B------:R-:W-:Y:S01]  /*8c20*/  HADD2.F32 R7, -RZ, R5.reuse.H0_H0 ;  /* 0x20000005ff077230 */ /* 0x100fe20000004100 */
[----:B------:R-:W-:Y:S01]  /*8c30*/  @!P1 FMNMX3 R9, R19, R46, R6, !PT ;  /* 0x0000002e13099276 */ /* 0x000fe20007800006 */
[----:B------:R-:W-:Y:S01]  /*8c40*/  HADD2.F32 R16, -RZ, R5.H1_H1 ;  /* 0x30000005ff107230 */ /* 0x000fe20000004100 */
[----:B------:R-:W-:Y:S01]  /*8c50*/  MOV R5, 0xff7fffff ;  /* 0xff7fffff00057802 */ /* 0x000fe20000000f00 */
[--C-:B------:R-:W-:Y:S02]  /*8c60*/  HADD2.F32 R17, -RZ, R4.reuse.H0_H0 ;  /* 0x20000004ff117230 */ /* 0x100fe40000004100 */
[----:B------:R-:W-:-:S03]  /*8c70*/  HADD2.F32 R44, -RZ, R4.H1_H1 ;  /* 0x30000004ff2c7230 */ /* 0x000fc60000004100 */
[----:B------:R-:W-:-:S04]  /*8c80*/  @!P1 FMNMX3 R4, R9, R18, R17, !PT ;  /* 0x0000001209049276 */ /* 0x000fc80007800011 */
        /* <DEDUP_REMOVED lines=23> */
[--C-:B------:R-:W-:Y:S01]  /*8e00*/  FADD R14, R19, -R15.reuse ;  /* 0x8000000f130e7221 */ /* 0x100fe20000000000 */
[----:B------:R-:W-:Y:S01]  /*8e10*/  MOV R4, 0x437c0000 ;  /* 0x437c000000047802 */ /* 0x000fe20000000f00 */
[--C-:B--2---:R-:W-:Y:S01]  /*8e20*/  FADD R43, R46, -R15.reuse ;  /* 0x8000000f2e2b7221 */ /* 0x104fe20000000000 */
        /* <DEDUP_REMOVED lines=12> */
[----:B------:R-:W-:Y:S01]  /*8ef0*/  FADD R51, R7, -R15 ;  /* 0x8000000f07337221 */ /* 0x000fe20000000000 */
[----:B------:R-:W-:Y:S01]  /*8f00*/  FFMA R41, R14, 1.4426950216293334961, -R41 ;  /* 0x3fb8aa3b0e297823 */ /* 0x000fe20000000829 */
[-C--:B------:R-:W-:Y:S01]  /*8f10*/  FFMA.RM R47, R47, R4.reuse, 12582913 ;  /* 0x4b4000012f2f7423 */ /* 0x080fe20000004004 */
[----:B------:R-:W-:Y:S01]  /*8f20*/  FFMA R40, R43, 1.4426950216293334961, -R40 ;  /* 0x3fb8aa3b2b287823 */ /* 0x000fe20000000828 */
[----:B------:R-:W-:Y:S01]  /*8f30*/  FADD R39, R48, -12583039 ;  /* 0xcb40007f30277421 */ /* 0x000fe20000000000 */
[----:B------:R-:W-:Y:S01]  /*8f40*/  FFMA R41, R14, 1.925963033500011079e-08, R41 ;  /* 0x32a570600e297823 */ /* 0x000fe20000000029 */
[-C--:B------:R-:W-:Y:S01]  /*8f50*/  FFMA.SAT R45, R55, R5.reuse, 0.5 ;  /* 0x3f000000372d7423 */ /* 0x080fe20000002005 */
[----:B------:R-:W-:Y:S01]  /*8f60*/  FADD R54, R44, -R15 ;  /* 0x8000000f2c367221 */ /* 0x000fe20000000000 */
[----:B------:R-:W-:Y:S01]  /*8f70*/  FFMA R40, R43, 1.925963033500011079e-08, R40 ;  /* 0x32a570602b287823 */ /* 0x000fe20000000028 */
[----:B------:R-:W-:Y:S01]  /*8f80*/  FADD R38, R47, -12583039 ;  /* 0xcb40007f2f267421 */ /* 0x000fe20000000000 */
[-C--:B------:R-:W-:Y:S01]  /*8f90*/  FFMA.SAT R53, R51, R5.reuse, 0.5 ;  /* 0x3f00000033357423 */ /* 0x080fe20000002005 */
[----:B------:R-:W-:Y:S01]  /*8fa0*/  FFMA R39, R12, 1.4426950216293334961, -R39 ;  /* 0x3fb8aa3b0c277823 */ /* 0x000fe20000000827 */
[-C--:B------:R-:W-:Y:S01]  /*8fb0*/  FFMA.RM R45, R45, R4.reuse, 12582913 ;  /* 0x4b4000012d2d7423 */ /* 0x080fe20000004004 */
        /* <DEDUP_REMOVED lines=45> */
.L_x_487:
[----:B------:R-:W-:Y:S05]  /*9290*/  BSYNC.RECONVERGENT B0 ;  /* 0x0000000000007941 */ /* 0x000fea0003800200 */
.L_x_486:
[----:B------:R-:W1:Y:S01]  /*92a0*/  SHFL.BFLY PT, R5, R14, 0x8, 0x1f ;  /* 0x0d001f000e057f89 */ /* 0x000e6200000e0000 */
[----:B------:R-:W-:Y:S02]  /*92b0*/  ISETP.GE.AND P0, PT, R36, UR10, PT ;  /* 0x0000000a24007c0c */ /* 0x000fe4000bf06270 */
[----:B------:R-:W-:Y:S02]  /*92c0*/  IADD3 R34, P2, PT, R34, UR8, RZ ;  /* 0x0000000822227c10 */ /* 0x000fe4000ff5e0ff */
[----:B------:R-:W-:Y:S02]  /*92d0*/  ISETP.EQ.AND P0, PT, R26, RZ, !P0 ;  /* 0x000000ff1a00720c */ /* 0x000fe40004702270 */
[----:B------:R-:W-:Y:S02]  /*92e0*/  ISETP.LT.AND P4, PT, R27, UR10, P6 ;  /* 0x0000000a1b007c0c */ /* 0x000fe4000b781270 */
[----:B------:R-:W-:Y:S02]  /*92f0*/  ISETP.LT.AND P3, PT, R36, UR10, P6 ;  /* 0x0000000a24007c0c */ /* 0x000fe4000b761270 */
[----:B------:R-:W-:-:S02]  /*9300*/  IADD3.X R35, PT, PT, R35, UR9, RZ, P2, !PT ;  /* 0x0000000923237c10 */ /* 0x000fc400097fe4ff */
[----:B------:R-:W-:Y:S02]  /*9310*/  ISETP.LT.AND P2, PT, R37, UR10, P5 ;  /* 0x0000000a25007c0c */ /* 0x000fe4000af41270 */
[----:B------:R-:W-:-:S03]  /*9320*/  F2FP.F16.F32.PACK_AB R7, R16, R7 ;  /* 0x000000071007723e */ /* 0x000fc600000000ff */
[----:B------:R3:W-:Y:S01]  /*9330*/  @P0 STG.E desc[UR12][R24.64+0x88], R15 ;  /* 0x0000880f18000986 */ /* 0x0007e2000c10190c */
[----:B-1----:R-:W-:-:S05]  /*9340*/  FADD R5, R5, R14 ;  /* 0x0000000e05057221 */ /* 0x002fca0000000000 */
[----:B------:R-:W1:Y:S01]  /*9350*/  SHFL.BFLY PT, R12, R5, 0x4, 0x1f ;  /* 0x0c801f00050c7f89 */ /* 0x000e6200000e0000 */
[----:B---3--:R-:W-:Y:S01]  /*9360*/  CS2R R14, SRZ ;  /* 0x00000000000e7805 */ /* 0x008fe2000001ff00 */
[----:B-1----:R-:W-:Y:S01]  /*9370*/  FADD R12, R5, R12 ;  /* 0x0000000c050c7221 */ /* 0x002fe20000000000 */
[----:B------:R-:W-:Y:S02]  /*9380*/  F2FP.F16.F32.PACK_AB R5, R18, R6 ;  /* 0x000000061205723e */ /* 0x000fe400000000ff */
[----:B------:R-:W-:Y:S02]  /*9390*/  F2FP.F16.F32.PACK_AB R6, R44, R17 ;  /* 0x000000112c06723e */ /* 0x000fe400000000ff */
[----:B------:R-:W1:Y:S02]  /*93a0*/  SHFL.BFLY PT, R13, R12, 0x2, 0x1f ;  /* 0x0c401f000c0d7f89 */ /* 0x000e6400000e0000 */
[----:B-1----:R-:W-:-:S05]  /*93b0*/  FADD R13, R12, R13 ;  /* 0x0000000d0c0d7221 */ /* 0x002fca0000000000 */
[----:B------:R-:W1:Y:S02]  /*93c0*/  SHFL.BFLY PT, R4, R13, 0x1, 0x1f ;  /* 0x0c201f000d047f89 */ /* 0x000e6400000e0000 */
[----:B-1----:R-:W-:Y:S01]  /*93d0*/  FADD R39, R13, R4 ;  /* 0x000000040d277221 */ /* 0x002fe20000000000 */
        /* <DEDUP_REMOVED lines=9> */
[----:B------:R-:W3:Y:S01]  /*9470*/  @P2 LDG.E.LTC128B.128 R12, desc[UR12][R28.64] ;  /* 0x0000000c1c0c2981 */ /* 0x000ee2000c1e1d20 */
[----:B------:R-:W-:Y:S02]  /*9480*/  IADD3 R27, PT, PT, R2, 0x2a, RZ ;  /* 0x0000002a021b7810 */ /* 0x000fe40007ffe0ff */
[----:B------:R-:W-:Y:S02]  /*9490*/  CS2R R16, SRZ ;  /* 0x0000000000107805 */ /* 0x000fe4000001ff00 */
[----:B------:R-:W-:Y:S02]  /*94a0*/  IADD3 R30, P0, PT, R30, UR6, RZ ;  /* 0x000000061e1e7c10 */ /* 0x000fe4000ff1e0ff */
[----:B------:R-:W-:Y:S02]  /*94b0*/  CS2R R18, SRZ ;  /* 0x0000000000127805 */ /* 0x000fe4000001ff00 */
[----:B------:R-:W-:Y:S02]  /*94c0*/  ISETP.LT.AND P2, PT, R27, UR10, P5 ;  /* 0x0000000a1b007c0c */ /* 0x000fe4000af41270 */
[----:B------:R-:W-:-:S11]  /*94d0*/  IADD3.X R31, PT, PT, R31, UR7, RZ, P0, !PT ;  /* 0x000000071f1f7c10 */ /* 0x000fd600087fe4ff */
[----:B------:R1:W5:Y:S01]  /*94e0*/  @P2 LDG.E.LTC128B.128 R16, desc[UR12][R30.64] ;  /* 0x0000000c1e102981 */ /* 0x000362000c1e1d20 */
[----:B--2---:R-:W-:Y:S01]  /*94f0*/  MOV R43, 0xff7fffff ;  /* 0xff7fffff002b7802 */ /* 0x004fe20000000f00 */
        /* <DEDUP_REMOVED lines=11> */
[----:B------:R-:W2:Y:S04]  /*95b0*/  LDS.128 R8, [R22] ;  /* 0x0000000016087984 */ /* 0x000ea80000000c00 */
[----:B------:R-:W4:Y:S01]  /*95c0*/  LDS.128 R4, [R23] ;  /* 0x0000000017047984 */ /* 0x000f220000000c00 */
[----:B---3--:R-:W-:-:S02]  /*95d0*/  HADD2.F32 R42, -RZ, R12.H0_H0 ;  /* 0x2000000cff2a7230 */ /* 0x008fc40000004100 */
[----:B------:R-:W-:Y:S02]  /*95e0*/  HADD2.F32 R36, -RZ, R12.H1_H1 ;  /* 0x3000000cff247230 */ /* 0x000fe40000004100 */
[--C-:B------:R-:W-:Y:S02]  /*95f0*/  HADD2.F32 R12, -RZ, R13.reuse.H0_H0 ;  /* 0x2000000dff0c7230 */ /* 0x100fe40000004100 */
[----:B------:R-:W-:Y:S02]  /*9600*/  HADD2.F32 R40, -RZ, R13.H1_H1 ;  /* 0x3000000dff287230 */ /* 0x000fe40000004100 */
[-C--:B------:R-:W-:Y:S01]  /*9610*/  FMUL R13, R42, R3.reuse ;  /* 0x000000032a0d7220 */ /* 0x080fe20000400000 */
[--C-:B------:R-:W-:Y:S02]  /*9620*/  HADD2.F32 R38, -RZ, R14.reuse.H0_H0 ;  /* 0x2000000eff267230 */ /* 0x100fe40000004100 */
[----:B------:R-:W-:Y:S01]  /*9630*/  FMUL R36, R36, R3 ;  /* 0x0000000324247220 */ /* 0x000fe20000400000 */
[----:B------:R-:W-:-:S02]  /*9640*/  HADD2.F32 R44, -RZ, R14.H1_H1 ;  /* 0x3000000eff2c7230 */ /* 0x000fc40000004100 */
[-C--:B--2---:R-:W-:Y:S01]  /*9650*/  FFMA R8, R8, R148.reuse, R13 ;  /* 0x0000009408087223 */ /* 0x084fe2000000000d */
        /* <DEDUP_REMOVED lines=34> */
[----:B------:R-:W2:Y:S02]  /*9880*/  SHFL.BFLY PT, R46, R43, 0x8, 0x1f ;  /* 0x0d001f002b2e7f89 */ /* 0x000ea400000e0000 */
[----:B--2---:R-:W-:Y:S02]  /*9890*/  FMNMX R46, R46, R43, !PT ;  /* 0x0000002b2e2e7209 */ /* 0x004fe40007800000 */
[----:B------:R-:W-:-:S03]  /*98a0*/  MOV R43, RZ ;  /* 0x000000ff002b7202 */ /* 0x000fc60000000f00 */
        /* <DEDUP_REMOVED lines=81> */
.L_x_489:
[----:B------:R-:W-:Y:S05]  /*9dc0*/  BSYNC.RECONVERGENT B0 ;  /* 0x0000000000007941 */ /* 0x000fea0003800200 */
.L_x_488:
        /* <DEDUP_REMOVED lines=142> */
.L_x_491:
[----:B------:R-:W-:Y:S05]  /*a6b0*/  BSYNC.RECONVERGENT B0 ;  /* 0x0000000000007941 */ /* 0x000fea0003800200 */
.L_x_490:
        /* <DEDUP_REMOVED lines=178> */
.L_x_493:
[----:B------:R-:W-:Y:S05]  /*b1e0*/  BSYNC.RECONVERGENT B0 ;  /* 0x0000000000007941 */ /* 0x000fea0003800200 */
.L_x_492:
        /* <DEDUP_REMOVED lines=142> */
.L_x_495:
[----:B------:R-:W-:Y:S05]  /*bad0*/  BSYNC.RECONVERGENT B0 ;  /* 0x0000000000007941 */ /* 0x000fea0003800200 */
.L_x_494:
[----:B------:R-:W1:Y:S01]  /*bae0*/  SHFL.BFLY PT, R5, R14, 0x8, 0x1f ;  /* 0x0d001f000e057f89 */ /* 0x000e6200000e0000 */
[C---:B------:R-:W-:Y:S02]  /*baf0*/  ISETP.GE.AND P0, PT, R27.reuse, UR10, PT ;  /* 0x0000000a1b007c0c */ /* 0x040fe4000bf06270 */
[----:B------:R-:W-:Y:S02]  /*bb00*/  IADD3 R34, P2, PT, R34, UR8, RZ ;  /* 0x0000000822227c10 */ /* 0x000fe4000ff5e0ff */
[----:B------:R-:W-:Y:S02]  /*bb10*/  ISETP.EQ.AND P0, PT, R26, RZ, !P0 ;  /* 0x000000ff1a00720c */ /* 0x000fe40004702270 */
[----:B------:R-:W-:Y:S02]  /*bb20*/  ISETP.LT.AND P4, PT, R36, UR10, P6 ;  /* 0x0000000a24007c0c */ /* 0x000fe4000b781270 */
[----:B------:R-:W-:Y:S02]  /*bb30*/  ISETP.LT.AND P3, PT, R27, UR10, P6 ;  /* 0x0000000a1b007c0c */ /* 0x000fe4000b761270 */
[----:B------:R-:W-:-:S02]  /*bb40*/  IADD3.X R35, PT, PT, R35, UR9, RZ, P2, !PT ;  /* 0x0000000923237c10 */ /* 0x000fc400097fe4ff */
[----:B------:R-:W-:-:S05]  /*bb50*/  ISETP.LT.AND P2, PT, R37, UR10, P5 ;  /* 0x0000000a25007c0c */ /* 0x000fca000af41270 */
        /* <DEDUP_REMOVED lines=13> */
[----:B------:R-:W-:Y:S01]  /*bc30*/  F2FP.F16.F32.PACK_AB R6, R44, R16 ;  /* 0x000000102c06723e */ /* 0x000fe200000000ff */
        /* <DEDUP_REMOVED lines=28> */
[----:B------:R-:W2:Y:S01]  /*be00*/  LDS.128 R4, [R23] ;  /* 0x0000000017047984 */ /* 0x000ea20000000c00 */
[----:B---3--:R-:W-:-:S02]  /*be10*/  HADD2.F32 R38, -RZ, R12.H0_H0 ;  /* 0x2000000cff267230 */ /* 0x008fc40000004100 */
[----:B------:R-:W-:Y:S02]  /*be20*/  HADD2.F32 R28, -RZ, R12.H1_H1 ;  /* 0x3000000cff1c7230 */ /* 0x000fe40000004100 */
[--C-:B------:R-:W-:Y:S02]  /*be30*/  HADD2.F32 R12, -RZ, R13.reuse.H0_H0 ;  /* 0x2000000dff0c7230 */ /* 0x100fe40000004100 */
[----:B------:R-:W-:Y:S02]  /*be40*/  HADD2.F32 R36, -RZ, R13.H1_H1 ;  /* 0x3000000dff247230 */ /* 0x000fe40000004100 */
[-C--:B------:R-:W-:Y:S01]  /*be50*/  FMUL R13, R38, R3.reuse ;  /* 0x00000003260d7220 */ /* 0x080fe20000400000 */
[--C-:B-1----:R-:W-:Y:S02]  /*be60*/  HADD2.F32 R30, -RZ, R14.reuse.H0_H0 ;  /* 0x2000000eff1e7230 */ /* 0x102fe40000004100 */
        /* <DEDUP_REMOVED lines=12> */
[----:B--2---:R-:W-:Y:S01]  /*bf30*/  FFMA R15, R4, R148, R15 ;  /* 0x00000094040f7223 */ /* 0x004fe2000000000f */
        /* <DEDUP_REMOVED lines=28> */
[----:B-1----:R-:W-:Y:S02]  /*c100*/  FMNMX R36, R39, R30, !PT ;  /* 0x0000001e27247209 */ /* 0x002fe40007800000 */
[----:B------:R-:W-:-:S03]  /*c110*/  MOV R30, RZ ;  /* 0x000000ff001e7202 */ /* 0x000fc60000000f00 */
        /* <DEDUP_REMOVED lines=17> */
[----:B------:R-:W-:Y:S01]  /*c230*/  FADD R51, R15, -R31 ;  /* 0x8000001f0f337221 */ /* 0x000fe20000000000 */
[----:B------:R-:W-:Y:S01]  /*c240*/  FADD R40, R47, -12583039 ;  /* 0xcb40007f2f287421 */ /* 0x000fe20000000000 */
[----:B------:R-:W-:Y:S01]  /*c250*/  FADD R41, R48, -12583039 ;  /* 0xcb40007f30297421 */ /* 0x000fe20000000000 */
[----:B------:R-:W-:Y:S01]  /*c260*/  FFMA R42, R30, 1.4426950216293334961, -R39 ;  /* 0x3fb8aa3b1e2a7823 */ /* 0x000fe20000000827 */
[-C--:B------:R-:W-:Y:S01]  /*c270*/  FFMA.SAT R45, R55, R23.reuse, 0.5 ;  /* 0x3f000000372d7423 */ /* 0x080fe20000002017 */
        /* <DEDUP_REMOVED lines=9> */
[-C--:B------:R-:W-:Y:S01]  /*c310*/  FFMA.RM R44, R43, R22.reuse, 12582913 ;  /* 0x4b4000012b2c7423 */ /* 0x080fe20000004016 */
[-C--:B------:R-:W-:Y:S01]  /*c320*/  FFMA.SAT R43, R51, R23.reuse, 0.5 ;  /* 0x3f000000332b7423 */ /* 0x080fe20000002017 */
[-C--:B------:R-:W-:Y:S01]  /*c330*/  FFMA.RM R46, R39, R22.reuse, 12582913 ;  /* 0x4b400001272e7423 */ /* 0x080fe20000004016 */
[----:B------:R-:W1:Y:S01]  /*c340*/  MUFU.EX2 R42, R42 ;  /* 0x0000002a002a7308 */ /* 0x000e620000000800 */
[----:B------:R-:W-:Y:S01]  /*c350*/  FADD R38, R45, -12583039 ;  /* 0xcb40007f2d267421 */ /* 0x000fe20000000000 */
[-C--:B------:R-:W-:Y:S01]  /*c360*/  FFMA.RM R43, R43, R22.reuse, 12582913 ;  /* 0x4b4000012b2b7423 */ /* 0x080fe20000004016 */
[----:B------:R-:W-:Y:S01]  /*c370*/  FADD R39, R46, -12583039 ;  /* 0xcb40007f2e277421 */ /* 0x000fe20000000000 */
[----:B------:R-:W-:Y:S01]  /*c380*/  FADD R50, R0, -R31 ;  /* 0x8000001f00327221 */ /* 0x000fe20000000000 */
[C---:B------:R-:W-:Y:S01]  /*c390*/  FFMA R38, R55.reuse, 1.4426950216293334961, -R38 ;  /* 0x3fb8aa3b37267823 */ /* 0x040fe20000000826 */
[----:B------:R-:W-:Y:S01]  /*c3a0*/  FADD R36, R44, -12583039 ;  /* 0xcb40007f2c247421 */ /* 0x000fe20000000000 */
[----:B------:R-:W-:Y:S01]  /*c3b0*/  FFMA R39, R30, 1.4426950216293334961, -R39 ;  /* 0x3fb8aa3b1e277823 */ /* 0x000fe20000000827 */
[----:B------:R-:W2:Y:S01]  /*c3c0*/  MUFU.EX2 R41, R41 ;  /* 0x0000002900297308 */ /* 0x000ea20000000800 */
[----:B------:R-:W-:Y:S01]  /*c3d0*/  FFMA.SAT R23, R50, R23, 0.5 ;  /* 0x3f00000032177423 */ /* 0x000fe20000002017 */
[----:B------:R-:W-:Y:S01]  /*c3e0*/  FFMA R38, R55, 1.925963033500011079e-08, R38 ;  /* 0x32a5706037267823 */ /* 0x000fe20000000026 */
[----:B------:R-:W-:Y:S01]  /*c3f0*/  FFMA R39, R30, 1.925963033500011079e-08, R39 ;  /* 0x32a570601e277823 */ /* 0x000fe20000000027 */
[----:B------:R-:W-:Y:S01]  /*c400*/  FADD R30, R43, -12583039 ;  /* 0xcb40007f2b1e7421 */ /* 0x000fe20000000000 */
[----:B------:R-:W-:Y:S01]  /*c410*/  FFMA R36, R53, 1.4426950216293334961, -R36 ;  /* 0x3fb8aa3b35247823 */ /* 0x000fe20000000824 */
[----:B------:R-:W-:Y:S01]  /*c420*/  FFMA.RM R23, R23, R22, 12582913 ;  /* 0x4b40000117177423 */ /* 0x000fe20000004016 */
[----:B------:R-:W-:Y:S01]  /*c430*/  SHF.L.U32 R49, R49, 0x17, RZ ;  /* 0x0000001731317819 */ /* 0x000fe200000006ff */
[----:B------:R-:W3:Y:S01]  /*c440*/  MUFU.EX2 R40, R40 ;  /* 0x0000002800287308 */ /* 0x000ee20000000800 */
[----:B------:R-:W-:Y:S01]  /*c450*/  FFMA R30, R51, 1.4426950216293334961, -R30 ;  /* 0x3fb8aa3b331e7823 */ /* 0x000fe2000000081e */
[----:B------:R-:W-:Y:S01]  /*c460*/  FFMA R36, R53, 1.925963033500011079e-08, R36 ;  /* 0x32a5706035247823 */ /* 0x000fe20000000024 */
[----:B------:R-:W-:Y:S01]  /*c470*/  SHF.L.U32 R48, R48, 0x17, RZ ;  /* 0x0000001730307819 */ /* 0x000fe200000006ff */
[----:B-1----:R-:W-:Y:S01]  /*c480*/  FFMA R42, R42, R49, RZ ;  /* 0x000000312a2a7223 */ /* 0x002fe200000000ff */
[----:B------:R-:W-:Y:S01]  /*c490*/  FFMA R30, R51, 1.925963033500011079e-08, R30 ;  /* 0x32a57060331e7823 */ /* 0x000fe2000000001e */
[----:B------:R-:W-:Y:S01]  /*c4a0*/  FADD R51, R23, -12583039 ;  /* 0xcb40007f17337421 */ /* 0x000fe20000000000 */
[----:B------:R-:W-:Y:S01]  /*c4b0*/  SHF.L.U32 R47, R47, 0x17, RZ ;  /* 0x000000172f2f7819 */ /* 0x000fe200000006ff */
[----:B------:R-:W1:Y:S01]  /*c4c0*/  MUFU.EX2 R39, R39 ;  /* 0x0000002700277308 */ /* 0x000e620000000800 */
[----:B--2---:R-:W-:Y:S01]  /*c4d0*/  FFMA R41, R41, R48, R42 ;  /* 0x0000003029297223 */ /* 0x004fe2000000002a */
[----:B------:R-:W-:Y:S01]  /*c4e0*/  FFMA R51, R50, 1.4426950216293334961, -R51 ;  /* 0x3fb8aa3b32337823 */ /* 0x000fe20000000833 */
[----:B------:R-:W-:-:S02]  /*c4f0*/  SHF.L.U32 R46, R46, 0x17, RZ ;  /* 0x000000172e2e7819 */ /* 0x000fc400000006ff */
[----:B------:R-:W-:Y:S01]  /*c500*/  SHF.L.U32 R45, R45, 0x17, RZ ;  /* 0x000000172d2d7819 */ /* 0x000fe200000006ff */
[----:B------:R-:W-:Y:S01]  /*c510*/  FFMA R51, R50, 1.925963033500011079e-08, R51 ;  /* 0x32a5706032337823 */ /* 0x000fe20000000033 */
[----:B------:R-:W-:Y:S01]  /*c520*/  SHF.L.U32 R43, R43, 0x17, RZ ;  /* 0x000000172b2b7819 */ /* 0x000fe200000006ff */
[----:B------:R-:W2:Y:S01]  /*c530*/  MUFU.EX2 R38, R38 ;  /* 0x0000002600267308 */ /* 0x000ea20000000800 */
[----:B---3--:R-:W-:Y:S01]  /*c540*/  FFMA R40, R40, R47, R41 ;  /* 0x0000002f28287223 */ /* 0x008fe20000000029 */
[----:B------:R-:W-:Y:S02]  /*c550*/  SHF.L.U32 R41, R44, 0x17, RZ ;  /* 0x000000172c297819 */ /* 0x000fe400000006ff */
[----:B------:R-:W-:-:S04]  /*c560*/  SHF.L.U32 R22, R23, 0x17, RZ ;  /* 0x0000001717167819 */ /* 0x000fc800000006ff */
[----:B------:R-:W3:Y:S01]  /*c570*/  MUFU.EX2 R36, R36 ;  /* 0x0000002400247308 */ /* 0x000ee20000000800 */
[----:B-1----:R-:W-:-:S07]  /*c580*/  FFMA R39, R39, R46, R40 ;  /* 0x0000002e27277223 */ /* 0x002fce0000000028 */
[----:B------:R-:W1:Y:S01]  /*c590*/  MUFU.EX2 R30, R30 ;  /* 0x0000001e001e7308 */ /* 0x000e620000000800 */
[----:B--2---:R-:W-:-:S07]  /*c5a0*/  FFMA R39, R38, R45, R39 ;  /* 0x0000002d26277223 */ /* 0x004fce0000000027 */
[----:B------:R-:W2:Y:S01]  /*c5b0*/  MUFU.EX2 R51, R51 ;  /* 0x0000003300337308 */ /* 0x000ea20000000800 */
[----:B---3--:R-:W-:-:S04]  /*c5c0*/  FFMA R39, R36, R41, R39 ;  /* 0x0000002924277223 */ /* 0x008fc80000000027 */
[----:B-1----:R-:W-:-:S04]  /*c5d0*/  FFMA R30, R30, R43, R39 ;  /* 0x0000002b1e1e7223 */ /* 0x002fc80000000027 */
[----:B--2---:R-:W-:-:S07]  /*c5e0*/  FFMA R30, R51, R22, R30 ;  /* 0x00000016331e7223 */ /* 0x004fce000000001e */
.L_x_497:
[----:B------:R-:W-:Y:S05]  /*c5f0*/  BSYNC.RECONVERGENT B0 ;  /* 0x0000000000007941 */ /* 0x000fea0003800200 */
.L_x_496:
[--C-:B-----5:R-:W-:Y:S01]  /*c600*/  HADD2.F32 R22, -RZ, R16.reuse.H0_H0 ;  /* 0x20000010ff167230 */ /* 0x120fe20000004100 */
[----:B------:R-:W-:Y:S01]  /*c610*/  ISETP.GE.AND P0, PT, R37, UR10, PT ;  /* 0x0000000a25007c0c */ /* 0x000fe2000bf06270 */
[----:B------:R-:W-:Y:S01]  /*c620*/  HADD2.F32 R16, -RZ, R16.H1_H1 ;  /* 0x30000010ff107230 */ /* 0x000fe20000004100 */
[----:B------:R-:W-:Y:S01]  /*c630*/  BSSY.RECONVERGENT B0, `(.L_x_498) ;  /* 0x000008b000007945 */ /* 0x000fe20003800200 */
[--C-:B------:R-:W-:Y:S02]  /*c640*/  HADD2.F32 R40, -RZ, R17.reuse.H1_H1 ;  /* 0x30000011ff287230 */ /* 0x100fe40000004100 */
[-C--:B------:R-:W-:Y:S01]  /*c650*/  FMUL R23, R22, R3.reuse ;  /* 0x0000000316177220 */ /* 0x080fe20000400000 */
[----:B------:R-:W-:Y:S02]  /*c660*/  HADD2.F32 R22, -RZ, R17.H0_H0 ;  /* 0x20000011ff167230 */ /* 0x000fe40000004100 */
[----:B------:R-:W-:Y:S01]  /*c670*/  FMUL R16, R16, R3 ;  /* 0x0000000310107220 */ /* 0x000fe20000400000 */
[----:B------:R-:W-:-:S02]  /*c680*/  HADD2.F32 R38, -RZ, R18.H0_H0 ;  /* 0x20000012ff267230 */ /* 0x000fc40000004100 */
[-C--:B------:R-:W-:Y:S01]  /*c690*/  FFMA R4, R4, R148.reuse, R23 ;  /* 0x0000009404047223 */ /* 0x080fe20000000017 */
[----:B------:R-:W-:Y:S02]  /*c6a0*/  HADD2.F32 R18, -RZ, R18.H1_H1 ;  /* 0x30000012ff127230 */ /* 0x000fe40000004100 */
[-C--:B------:R-:W-:Y:S01]  /*c6b0*/  FMUL R23, R22, R3.reuse ;  /* 0x0000000316177220 */ /* 0x080fe20000400000 */
[-C--:B------:R-:W-:Y:S01]  /*c6c0*/  FFMA R5, R5, R148.reuse, R16 ;  /* 0x0000009405057223 */ /* 0x080fe20000000010 */
[-C--:B------:R-:W-:Y:S01]  /*c6d0*/  FMUL R22, R40, R3.reuse ;  /* 0x0000000328167220 */ /* 0x080fe20000400000 */
[--C-:B------:R-:W-:Y:S02]  /*c6e0*/  HADD2.F32 R36, -RZ, R19.reuse.H0_H0 ;  /* 0x20000013ff247230 */ /* 0x100fe40000004100 */
[-C--:B------:R-:W-:Y:S01]  /*c6f0*/  FMUL R18, R18, R3.reuse ;  /* 0x0000000312127220 */ /* 0x080fe20000400000 */
[----:B------:R-:W-:Y:S02]  /*c700*/  HADD2.F32 R16, -RZ, R19.H1_H1 ;  /* 0x30000013ff107230 */ /* 0x000fe40000004100 */
[-C--:B------:R-:W-:Y:S01]  /*c710*/  FMUL R19, R38, R3.reuse ;  /* 0x0000000326137220 */ /* 0x080fe20000400000 */
[-C--:B------:R-:W-:Y:S01]  /*c720*/  FFMA R6, R6, R148.reuse, R23 ;  /* 0x0000009406067223 */ /* 0x080fe20000000017 */
[----:B------:R-:W-:Y:S01]  /*c730*/  FFMA R7, R7, R148, R22 ;  /* 0x0000009407077223 */ /* 0x000fe20000000016 */
[-C--:B------:R-:W-:Y:S01]  /*c740*/  FMUL R17, R36, R3.reuse ;  /* 0x0000000324117220 */ /* 0x080fe20000400000 */
[----:B------:R-:W-:Y:S01]  /*c750*/  FMUL R16, R16, R3 ;  /* 0x0000000310107220 */ /* 0x000fe20000400000 */
[----:B------:R-:W-:Y:S01]  /*c760*/  F2FP.F16.F32.PACK_AB R3, R5, R4 ;  /* 0x000000040503723e */ /* 0x000fe200000000ff */
[-C--:B------:R-:W-:Y:S01]  /*c770*/  FFMA R19, R8, R148.reuse, R19 ;  /* 0x0000009408137223 */ /* 0x080fe20000000013 */
[----:B------:R-:W-:Y:S01]  /*c780*/  FFMA R18, R9, R148, R18 ;  /* 0x0000009409127223 */ /* 0x000fe20000000012 */
[----:B------:R-:W-:Y:S01]  /*c790*/  F2FP.F16.F32.PACK_AB R4, R7, R6 ;  /* 0x000000060704723e */ /* 0x000fe200000000ff */
[-C--:B------:R-:W-:Y:S01]  /*c7a0*/  FFMA R17, R10, R148.reuse, R17 ;  /* 0x000000940a117223 */ /* 0x080fe20000000011 */
[----:B------:R-:W-:Y:S01]  /*c7b0*/  FFMA R16, R11, R148, R16 ;  /* 0x000000940b107223 */ /* 0x000fe20000000010 */
[--C-:B------:R-:W-:Y:S01]  /*c7c0*/  HADD2.F32 R8, -RZ, R3.reuse.H0_H0 ;  /* 0x20000003ff087230 */ /* 0x100fe20000004100 */
[----:B------:R-:W1:Y:S01]  /*c7d0*/  SHFL.BFLY PT, R5, R30, 0x8, 0x1f ;  /* 0x0d001f001e057f89 */ /* 0x000e6200000e0000 */
[----:B------:R-:W-:Y:S01]  /*c7e0*/  HADD2.F32 R9, -RZ, R3.H1_H1 ;  /* 0x30000003ff097230 */ /* 0x000fe20000004100 */
[----:B------:R-:W-:Y:S01]  /*c7f0*/  F2FP.F16.F32.PACK_AB R3, R18, R19 ;  /* 0x000000131203723e */ /* 0x000fe200000000ff */
[--C-:B------:R-:W-:Y:S01]  /*c800*/  HADD2.F32 R10, -RZ, R4.reuse.H0_H0 ;  /* 0x20000004ff0a7230 */ /* 0x100fe20000004100 */
[----:B------:R-:W-:Y:S01]  /*c810*/  MOV R7, 0xff7fffff ;  /* 0xff7fffff00077802 */ /* 0x000fe20000000f00 */
[----:B------:R-:W-:Y:S01]  /*c820*/  HADD2.F32 R11, -RZ, R4.H1_H1 ;  /* 0x30000004ff0b7230 */ /* 0x000fe20000004100 */
[----:B------:R-:W-:Y:S01]  /*c830*/  F2FP.F16.F32.PACK_AB R4, R16, R17 ;  /* 0x000000111004723e */ /* 0x000fe200000000ff */
[--C-:B------:R-:W-:Y:S01]  /*c840*/  HADD2.F32 R16, -RZ, R3.reuse.H0_H0 ;  /* 0x20000003ff107230 */ /* 0x100fe20000004100 */
[----:B------:R-:W-:Y:S01]  /*c850*/  @!P1 FMNMX3 R6, R8, R9, R10, !PT ;  /* 0x0000000908069276 */ /* 0x000fe2000780000a */
[----:B------:R-:W-:Y:S01]  /*c860*/  HADD2.F32 R3, -RZ, R3.H1_H1 ;  /* 0x30000003ff037230 */ /* 0x000fe20000004100 */
[----:B------:R-:W-:Y:S01]  /*c870*/  ISETP.EQ.AND P0, PT, R26, RZ, !P0 ;  /* 0x000000ff1a00720c */ /* 0x000fe20004702270 */
[--C-:B------:R-:W-:Y:S01]  /*c880*/  HADD2.F32 R18, -RZ, R4.reuse.H0_H0 ;  /* 0x20000004ff127230 */ /* 0x100fe20000004100 */
[----:B------:R-:W-:Y:S01]  /*c890*/  @!P1 FMNMX3 R6, R6, R11, R16, !PT ;  /* 0x0000000b06069276 */ /* 0x000fe20007800010 */
[----:B------:R-:W-:-:S03]  /*c8a0*/  HADD2.F32 R17, -RZ, R4.H1_H1 ;  /* 0x30000004ff117230 */ /* 0x000fc60000004100 */
[----:B------:R-:W-:-:S04]  /*c8b0*/  @!P1 FMNMX3 R6, R6, R3, R18, !PT ;  /* 0x0000000306069276 */ /* 0x000fc80007800012 */
[----:B------:R-:W-:-:S03]  /*c8c0*/  @!P1 FMNMX R7, R17, R6, !PT ;  /* 0x0000000611079209 */ /* 0x000fc60007800000 */
[----:B------:R-:W-:Y:S01]  /*c8d0*/  @P0 STG.E desc[UR12][R24.64+0xe0], R31 ;  /* 0x0000e01f18000986 */ /* 0x000fe2000c10190c */
[----:B-1----:R-:W-:-:S03]  /*c8e0*/  FADD R30, R5, R30 ;  /* 0x0000001e051e7221 */ /* 0x002fc60000000000 */
        /* <DEDUP_REMOVED lines=8> */
[----:B------:R-:W1:Y:S01]  /*c970*/  SHFL.BFLY PT, R4, R23, 0x2, 0x1f ;  /* 0x0c401f0017047f89 */ /* 0x000e6200000e0000 */
[----:B------:R-:W-:-:S03]  /*c980*/  F2FP.F16.F32.PACK_AB R6, R27, R12 ;  /* 0x0000000c1b06723e */ /* 0x000fc600000000ff */
[----:B------:R-:W2:Y:S01]  /*c990*/  SHFL.BFLY PT, R5, R22, 0x1, 0x1f ;  /* 0x0c201f0016057f89 */ /* 0x000ea200000e0000 */
[----:B-1----:R-:W-:Y:S02]  /*c9a0*/  FMNMX R36, R23, R4, !PT ;  /* 0x0000000417247209 */ /* 0x002fe40007800000 */
[----:B------:R-:W-:Y:S01]  /*c9b0*/  F2FP.F16.F32.PACK_AB R4, R29, R28 ;  /* 0x0000001c1d04723e */ /* 0x000fe200000000ff */
[----:B--2---:R-:W-:Y:S02]  /*c9c0*/  FADD R39, R22, R5 ;  /* 0x0000000516277221 */ /* 0x004fe40000000000 */
[----:B------:R-:W1:Y:S01]  /*c9d0*/  SHFL.BFLY PT, R7, R36, 0x1, 0x1f ;  /* 0x0c201f0024077f89 */ /* 0x000e6200000e0000 */
[----:B------:R-:W-:Y:S02]  /*c9e0*/  F2FP.F16.F32.PACK_AB R5, R13, R14 ;  /* 0x0000000e0d05723e */ /* 0x000fe400000000ff */
[----:B------:R-:W-:Y:S01]  /*c9f0*/  MOV R14, RZ ;  /* 0x000000ff000e7202 */ /* 0x000fe20000000f00 */
[----:B------:R2:W-:Y:S01]  /*ca00*/  @P0 STG.E desc[UR12][R20.64+0xe0], R39 ;  /* 0x0000e02714000986 */ /* 0x0005e2000c10190c */
[----:B-1----:R-:W-:-:S02]  /*ca10*/  FMNMX R19, R36, R7, !PT ;  /* 0x0000000724137209 */ /* 0x002fc40007800000 */
[----:B------:R-:W-:Y:S01]  /*ca20*/  F2FP.F16.F32.PACK_AB R7, R0, R15 ;  /* 0x0000000f0007723e */ /* 0x000fe200000000ff */
[----:B------:R-:W-:Y:S06]  /*ca30*/  @P1 BRA `(.L_x_499) ;  /* 0x0000000400281947 */ /* 0x000fec0003800000 */
[----:B------:R-:W-:Y:S01]  /*ca40*/  MOV R12, 0x3bbb989d ;  /* 0x3bbb989d000c7802 */ /* 0x000fe20000000f00 */
[--C-:B------:R-:W-:Y:S01]  /*ca50*/  FADD R15, R8, -R19.reuse ;  /* 0x80000013080f7221 */ /* 0x100fe20000000000 */
[--C-:B------:R-:W-:Y:S01]  /*ca60*/  FADD R22, R9, -R19.reuse ;  /* 0x8000001309167221 */ /* 0x100fe20000000000 */
[----:B------:R-:W-:Y:S01]  /*ca70*/  MOV R0, 0x437c0000 ;  /* 0x437c000000007802 */ /* 0x000fe20000000f00 */
[--C-:B------:R-:W-:Y:S01]  /*ca80*/  FADD R14, R10, -R19.reuse ;  /* 0x800000130a0e7221 */ /* 0x100fe20000000000 */
[-C--:B------:R-:W-:Y:S01]  /*ca90*/  FFMA.SAT R13, R15, R12.reuse, 0.5 ;  /* 0x3f0000000f0d7423 */ /* 0x080fe2000000200c */
[----:B--2---:R-:W-:Y:S01]  /*caa0*/  FFMA.SAT R39, R22, R12, 0.5 ;  /* 0x3f00000016277423 */ /* 0x004fe2000000200c */
[--C-:B------:R-:W-:Y:S01]  /*cab0*/  FADD R29, R11, -R19.reuse ;  /* 0x800000130b1d7221 */ /* 0x100fe20000000000 */
[--C-:B------:R-:W-:Y:S01]  /*cac0*/  FADD R44, R16, -R19.reuse ;  /* 0x80000013102c7221 */ /* 0x100fe20000000000 */
[-C--:B------:R-:W-:Y:S01]  /*cad0*/  FFMA.RM R40, R13, R0.reuse, 12582913 ;  /* 0x4b4000010d287423 */ /* 0x080fe20000004000 */
[----:B------:R-:W-:Y:S01]  /*cae0*/  FFMA.RM R39, R39, R0, 12582913 ;  /* 0x4b40000127277423 */ /* 0x000fe20000004000 */
[----:B------:R-:W-:Y:S01]  /*caf0*/  FFMA.SAT R13, R14, R12, 0.5 ;  /* 0x3f0000000e0d7423 */ /* 0x000fe2000000200c */
[----:B------:R-:W-:Y:S01]  /*cb00*/  FADD R43, R3, -R19 ;  /* 0x80000013032b7221 */ /* 0x000fe20000000000 */
[----:B------:R-:W-:Y:S01]  /*cb10*/  FADD R28, R40, -12583039 ;  /* 0xcb40007f281c7421 */ /* 0x000fe20000000000 */
[----:B------:R-:W-:Y:S01]  /*cb20*/  FADD R27, R39, -12583039 ;  /* 0xcb40007f271b7421 */ /* 0x000fe20000000000 */
[----:B------:R-:W-:Y:S01]  /*cb30*/  FFMA.RM R38, R13, R0, 12582913 ;  /* 0x4b4000010d267423 */ /* 0x000fe20000004000 */
[----:B------:R-:W-:Y:S01]  /*cb40*/  FFMA.SAT R13, R29, R12, 0.5 ;  /* 0x3f0000001d0d7423 */ /* 0x000fe2000000200c */
[----:B------:R-:W-:Y:S01]  /*cb50*/  FFMA R28, R15, 1.4426950216293334961, -R28 ;  /* 0x3fb8aa3b0f1c7823 */ /* 0x000fe2000000081c */
[----:B------:R-:W-:Y:S01]  /*cb60*/  FFMA R27, R22, 1.4426950216293334961, -R27 ;  /* 0x3fb8aa3b161b7823 */ /* 0x000fe2000000081b */
[----:B------:R-:W-:Y:S01]  /*cb70*/  FADD R23, R38, -12583039 ;  /* 0xcb40007f26177421 */ /* 0x000fe20000000000 */
[----:B------:R-:W-:Y:S01]  /*cb80*/  FFMA.RM R36, R13, R0, 12582913 ;  /* 0x4b4000010d247423 */ /* 0x000fe20000004000 */
[----:B------:R-:W-:Y:S01]  /*cb90*/  FFMA R28, R15, 1.925963033500011079e-08, R28 ;  /* 0x32a570600f1c7823 */ /* 0x000fe2000000001c */
[----:B------:R-:W-:Y:S01]  /*cba0*/  FFMA R27, R22, 1.925963033500011079e-08, R27 ;  /* 0x32a57060161b7823 */ /* 0x000fe2000000001b */
[-C--:B------:R-:W-:Y:S01]  /*cbb0*/  FFMA.SAT R31, R44, R12.reuse, 0.5 ;  /* 0x3f0000002c1f7423 */ /* 0x080fe2000000200c */
[----:B------:R-:W-:Y:S01]  /*cbc0*/  FADD R22, R36, -12583039 ;  /* 0xcb40007f24167421 */ /* 0x000fe20000000000 */
[----:B------:R-:W-:Y:S01]  /*cbd0*/  FFMA.SAT R13, R43, R12, 0.5 ;  /* 0x3f0000002b0d7423 */ /* 0x000fe2000000200c */
[----:B------:R-:W-:Y:S01]  /*cbe0*/  FFMA R23, R14, 1.4426950216293334961, -R23 ;  /* 0x3fb8aa3b0e177823 */ /* 0x000fe20000000817 */
[-C--:B------:R-:W-:Y:S01]  /*cbf0*/  FFMA.RM R31, R31, R0.reuse, 12582913 ;  /* 0x4b4000011f1f7423 */ /* 0x080fe20000004000 */
[----:B------:R-:W-:Y:S01]  /*cc00*/  FFMA R22, R29, 1.4426950216293334961, -R22 ;  /* 0x3fb8aa3b1d167823 */ /* 0x000fe20000000816 */
[----:B------:R-:W-:Y:S01]  /*cc10*/  FADD R42, R18, -R19 ;  /* 0x80000013122a7221 */ /* 0x000fe20000000000 */
[----:B------:R-:W-:Y:S01]  /*cc20*/  FFMA.RM R30, R13, R0, 12582913 ;  /* 0x4b4000010d1e7423 */ /* 0x000fe20000004000 */
[----:B------:R-:W1:Y:S01]  /*cc30*/  MUFU.EX2 R28, R28 ;  /* 0x0000001c001c7308 */ /* 0x000e620000000800 */
[----:B------:R-:W-:Y:S01]  /*cc40*/  FFMA R22, R29, 1.925963033500011079e-08, R22 ;  /* 0x32a570601d167823 */ /* 0x000fe20000000016 */
[----:B------:R-:W-:Y:S01]  /*cc50*/  FFMA R23, R14, 1.925963033500011079e-08, R23 ;  /* 0x32a570600e177823 */ /* 0x000fe20000000017 */
[----:B------:R-:W-:Y:S01]  /*cc60*/  FADD R15, R31, -12583039 ;  /* 0xcb40007f1f0f7421 */ /* 0x000fe20000000000 */
[----:B------:R-:W-:Y:S01]  /*cc70*/  FFMA.SAT R29, R42, R12, 0.5 ;  /* 0x3f0000002a1d7423 */ /* 0x000fe2000000200c */
[----:B------:R-:W-:Y:S01]  /*cc80*/  FADD R41, R17, -R19 ;  /* 0x8000001311297221 */ /* 0x000fe20000000000 */
[----:B------:R-:W-:Y:S01]  /*cc90*/  FADD R14, R30, -12583039 ;  /* 0xcb40007f1e0e7421 */ /* 0x000fe20000000000 */
[C---:B------:R-:W-:Y:S01]  /*cca0*/  FFMA R15, R44.reuse, 1.4426950216293334961, -R15 ;  /* 0x3fb8aa3b2c0f7823 */ /* 0x040fe2000000080f */
[----:B------:R-:W2:Y:S01]  /*ccb0*/  MUFU.EX2 R27, R27 ;  /* 0x0000001b001b7308 */ /* 0x000ea20000000800 */
[----:B------:R-:W-:Y:S01]  /*ccc0*/  FFMA.RM R29, R29, R0, 12582913 ;  /* 0x4b4000011d1d7423 */ /* 0x000fe20000004000 */
[----:B------:R-:W-:Y:S01]  /*ccd0*/  FFMA.SAT R45, R41, R12, 0.5 ;  /* 0x3f000000292d7423 */ /* 0x000fe2000000200c */
[----:B------:R-:W-:Y:S01]  /*cce0*/  FFMA R14, R43, 1.4426950216293334961, -R14 ;  /* 0x3fb8aa3b2b0e7823 */ /* 0x000fe2000000080e */
[----:B------:R-:W-:Y:S01]  /*ccf0*/  FFMA R15, R44, 1.925963033500011079e-08, R15 ;  /* 0x32a570602c0f7823 */ /* 0x000fe2000000000f */
[----:B------:R-:W-:Y:S01]  /*cd00*/  FADD R13, R29, -12583039 ;  /* 0xcb40007f1d0d7421 */ /* 0x000fe20000000000 */
[----:B------:R-:W-:Y:S01]  /*cd10*/  FFMA.RM R45, R45, R0, 12582913 ;  /* 0x4b4000012d2d7423 */ /* 0x000fe20000004000 */
[----:B------:R-:W-:Y:S01]  /*cd20*/  FFMA R14, R43, 1.925963033500011079e-08, R14 ;  /* 0x32a570602b0e7823 */ /* 0x000fe2000000000e */
[----:B------:R-:W3:Y:S01]  /*cd30*/  MUFU.EX2 R23, R23 ;  /* 0x0000001700177308 */ /* 0x000ee20000000800 */
[----:B------:R-:W-:Y:S01]  /*cd40*/  SHF.L.U32 R43, R40, 0x17, RZ ;  /* 0x00000017282b7819 */ /* 0x000fe200000006ff */
[----:B------:R-:W-:Y:S01]  /*cd50*/  FFMA R13, R42, 1.4426950216293334961, -R13 ;  /* 0x3fb8aa3b2a0d7823 */ /* 0x000fe2000000080d */
[----:B------:R-:W-:Y:S01]  /*cd60*/  FADD R0, R45, -12583039 ;  /* 0xcb40007f2d007421 */ /* 0x000fe20000000000 */
[----:B------:R-:W-:-:S02]  /*cd70*/  SHF.L.U32 R12, R39, 0x17, RZ ;  /* 0x00000017270c7819 */ /* 0x000fc400000006ff */
[----:B-1----:R-:W-:Y:S01]  /*cd80*/  FFMA R28, R28, R43, RZ ;  /* 0x0000002b1c1c7223 */ /* 0x002fe200000000ff */
[----:B------:R-:W-:Y:S01]  /*cd90*/  FFMA R13, R42, 1.925963033500011079e-08, R13 ;  /* 0x32a570602a0d7823 */ /* 0x000fe2000000000d */
[----:B------:R-:W1:Y:S01]  /*cda0*/  MUFU.EX2 R22, R22 ;  /* 0x0000001600167308 */ /* 0x000e620000000800 */
[----:B------:R-:W-:Y:S01]  /*cdb0*/  FFMA R0, R41, 1.4426950216293334961, -R0 ;  /* 0x3fb8aa3b29007823 */ /* 0x000fe20000000800 */
[----:B------:R-:W-:Y:S01]  /*cdc0*/  SHF.L.U32 R38, R38, 0x17, RZ ;  /* 0x0000001726267819 */ /* 0x000fe200000006ff */
[----:B--2---:R-:W-:Y:S01]  /*cdd0*/  FFMA R12, R27, R12, R28 ;  /* 0x0000000c1b0c7223 */ /* 0x004fe2000000001c */
[----:B------:R-:W-:Y:S01]  /*cde0*/  SHF.L.U32 R27, R36, 0x17, RZ ;  /* 0x00000017241b7819 */ /* 0x000fe200000006ff */
[----:B------:R-:W-:Y:S01]  /*cdf0*/  FFMA R0, R41, 1.925963033500011079e-08, R0 ;  /* 0x32a5706029007823 */ /* 0x000fe20000000000 */
[----:B------:R-:W-:Y:S02]  /*ce00*/  SHF.L.U32 R45, R45, 0x17, RZ ;  /* 0x000000172d2d7819 */ /* 0x000fe400000006ff */
[----:B------:R-:W2:Y:S01]  /*ce10*/  MUFU.EX2 R15, R15 ;  /* 0x0000000f000f7308 */ /* 0x000ea20000000800 */
[----:B---3--:R-:W-:Y:S01]  /*ce20*/  FFMA R23, R23, R38, R12 ;  /* 0x0000002617177223 */ /* 0x008fe2000000000c */
[----:B------:R-:W-:-:S06]  /*ce30*/  SHF.L.U32 R12, R31, 0x17, RZ ;  /* 0x000000171f0c7819 */ /* 0x000fcc00000006ff */
[----:B------:R-:W3:Y:S01]  /*ce40*/  MUFU.EX2 R14, R14 ;  /* 0x0000000e000e7308 */ /* 0x000ee20000000800 */
[----:B-1----:R-:W-:Y:S01]  /*ce50*/  FFMA R22, R22, R27, R23 ;  /* 0x0000001b16167223 */ /* 0x002fe20000000017 */
[----:B------:R-:W-:-:S06]  /*ce60*/  SHF.L.U32 R23, R30, 0x17, RZ ;  /* 0x000000171e177819 */ /* 0x000fcc00000006ff */
[----:B------:R-:W1:Y:S01]  /*ce70*/  MUFU.EX2 R13, R13 ;  /* 0x0000000d000d7308 */ /* 0x000e620000000800 */
[----:B--2---:R-:W-:Y:S01]  /*ce80*/  FFMA R15, R15, R12, R22 ;  /* 0x0000000c0f0f7223 */ /* 0x004fe20000000016 */
[----:B------:R-:W-:-:S06]  /*ce90*/  SHF.L.U32 R12, R29, 0x17, RZ ;  /* 0x000000171d0c7819 */ /* 0x000fcc00000006ff */
[----:B------:R-:W2:Y:S01]  /*cea0*/  MUFU.EX2 R0, R0 ;  /* 0x0000000000007308 */ /* 0x000ea20000000800 */
[----:B---3--:R-:W-:-:S04]  /*ceb0*/  FFMA R14, R14, R23, R15 ;  /* 0x000000170e0e7223 */ /* 0x008fc8000000000f */
[----:B-1----:R-:W-:-:S04]  /*cec0*/  FFMA R13, R13, R12, R14 ;  /* 0x0000000c0d0d7223 */ /* 0x002fc8000000000e */
[----:B--2---:R-:W-:-:S07]  /*ced0*/  FFMA R14, R0, R45, R13 ;  /* 0x0000002d000e7223 */ /* 0x004fce000000000d */
.L_x_499:
[----:B------:R-:W-:Y:S05]  /*cee0*/  BSYNC.RECONVERGENT B0 ;  /* 0x0000000000007941 */ /* 0x000fea0003800200 */
.L_x_498:
[----:B------:R-:W1:Y:S01]  /*cef0*/  SHFL.BFLY PT, R15, R14, 0x8, 0x1f ;  /* 0x0d001f000e0f7f89 */ /* 0x000e6200000e0000 */
[----:B------:R-:W-:Y:S02]  /*cf00*/  ISETP.GE.AND P2, PT, R2, UR10, PT ;  /* 0x0000000a02007c0c */ /* 0x000fe4000bf46270 */
[----:B------:R-:W-:Y:S02]  /*cf10*/  ISETP.LT.AND P1, PT, R37, UR10, P6 ;  /* 0x0000000a25007c0c */ /* 0x000fe4000b721270 */
[----:B------:R-:W-:Y:S02]  /*cf20*/  ISETP.EQ.AND P2, PT, R26, RZ, !P2 ;  /* 0x000000ff1a00720c */ /* 0x000fe40005742270 */
[----:B------:R-:W-:Y:S02]  /*cf30*/  ISETP.LT.AND P6, PT, R2, UR10, P6 ;  /* 0x0000000a02007c0c */ /* 0x000fe4000b7c1270 */
[----:B------:R-:W-:Y:S02]  /*cf40*/  IADD3 R26, P0, PT, R34, UR8, RZ ;  /* 0x00000008221a7c10 */ /* 0x000fe4000ff1e0ff */
[----:B------:R-:W-:-:S02]  /*cf50*/  F2FP.F16.F32.PACK_AB R8, R9, R8 ;  /* 0x000000080908723e */ /* 0x000fc400000000ff */
[----:B------:R-:W-:Y:S02]  /*cf60*/  IADD3.X R27, PT, PT, R35, UR9, RZ, P0, !PT ;  /* 0x00000009231b7c10 */ /* 0x000fe400087fe4ff */
[----:B------:R-:W-:Y:S02]  /*cf70*/  IADD3 R2, P0, PT, R32, UR8, RZ ;  /* 0x0000000820027c10 */ /* 0x000fe4000ff1e0ff */
[----:B------:R-:W-:Y:S01]  /*cf80*/  F2FP.F16.F32.PACK_AB R9, R11, R10 ;  /* 0x0000000a0b09723e */ /* 0x000fe200000000ff */
[----:B------:R-:W-:Y:S01]  /*cf90*/  @P2 STG.E desc[UR12][R24.64+0xe8], R19 ;  /* 0x0000e81318002986 */ /* 0x000fe2000c10190c */
[----:B------:R-:W-:Y:S02]  /*cfa0*/  F2FP.F16.F32.PACK_AB R10, R3, R16 ;  /* 0x00000010030a723e */ /* 0x000fe400000000ff */
[----:B------:R-:W-:Y:S02]  /*cfb0*/  F2FP.F16.F32.PACK_AB R11, R17, R18 ;  /* 0x00000012110b723e */ /* 0x000fe400000000ff */
[----:B------:R-:W-:Y:S01]  /*cfc0*/  IADD3.X R3, PT, PT, R33, UR9, RZ, P0, !PT ;  /* 0x0000000921037c10 */ /* 0x000fe200087fe4ff */
[----:B-1----:R-:W-:-:S05]  /*cfd0*/  FADD R15, R15, R14 ;  /* 0x0000000e0f0f7221 */ /* 0x002fca0000000000 */
[----:B------:R-:W1:Y:S02]  /*cfe0*/  SHFL.BFLY PT, R12, R15, 0x4, 0x1f ;  /* 0x0c801f000f0c7f89 */ /* 0x000e6400000e0000 */
[----:B-1----:R-:W-:-:S05]  /*cff0*/  FADD R12, R15, R12 ;  /* 0x0000000c0f0c7221 */ /* 0x002fca0000000000 */
[----:B------:R-:W1:Y:S02]  /*d000*/  SHFL.BFLY PT, R13, R12, 0x2, 0x1f ;  /* 0x0c401f000c0d7f89 */ /* 0x000e6400000e0000 */
[----:B-1----:R-:W-:-:S05]  /*d010*/  FADD R13, R12, R13 ;  /* 0x0000000d0c0d7221 */ /* 0x002fca0000000000 */
[----:B------:R-:W1:Y:S02]  /*d020*/  SHFL.BFLY PT, R0, R13, 0x1, 0x1f ;  /* 0x0c201f000d007f89 */ /* 0x000e6400000e0000 */
[----:B-1----:R-:W-:-:S05]  /*d030*/  FADD R23, R13, R0 ;  /* 0x000000000d177221 */ /* 0x002fca0000000000 */
[----:B------:R1:W-:Y:S04]  /*d040*/  @P2 STG.E desc[UR12][R20.64+0xe8], R23 ;  /* 0x0000e81714002986 */ /* 0x0003e8000c10190c */
[----:B------:R1:W-:Y:S01]  /*d050*/  @P1 STG.E.128 desc[UR12][R26.64], R4 ;  /* 0x000000041a001986 */ /* 0x0003e2000c101d0c */
[----:B------:R-:W-:Y:S05]  /*d060*/  @!P6 EXIT ;  /* 0x000000000000e94d */ /* 0x000fea0003800000 */
[----:B------:R-:W-:Y:S01]  /*d070*/  STG.E.128 desc[UR12][R2.64], R8 ;  /* 0x0000000802007986 */ /* 0x000fe2000c101d0c */
[----:B------:R-:W-:Y:S05]  /*d080*/  EXIT ;  /* 0x000000000000794d */ /* 0x000fea0003800000 */
.L_x_500:
        /* <DEDUP_REMOVED lines=15> */
.L_x_504:


//--------------------- .nv.global.init           --------------------------
	.section	.nv.global.init,"aw",@progbits
	.align	4
.nv.global.init:
	.type		mrg32k3aM1SubSeq,@object
	.size		mrg32k3aM1SubSeq,(mrg32k3aM2SubSeq - mrg32k3aM1SubSeq)
mrg32k3aM1SubSeq:
        /*0000*/ 	.byte	0x0b, 0xcc, 0xee, 0x04, 0x73, 0x29, 0x8b, 0x6f, 0xf6, 0x53, 0x03, 0xf6, 0x23, 0xf6, 0xea, 0xda
        /* <DEDUP_REMOVED lines=125> */
	.type		mrg32k3aM2SubSeq,@object
	.size		mrg32k3aM2SubSeq,(mrg32k3aM1 - mrg32k3aM2SubSeq)
mrg32k3aM2SubSeq:
        /* <DEDUP_REMOVED lines=126> */
	.type		mrg32k3aM1,@object
	.size		mrg32k3aM1,(mrg32k3aM1Seq - mrg32k3aM1)
mrg32k3aM1:
        /* <DEDUP_REMOVED lines=144> */
	.type		mrg32k3aM1Seq,@object
	.size		mrg32k3aM1Seq,(mrg32k3aM2 - mrg32k3aM1Seq)
mrg32k3aM1Seq:
        /* <DEDUP_REMOVED lines=144> */
	.type		mrg32k3aM2,@object
	.size		mrg32k3aM2,(mrg32k3aM2Seq - mrg32k3aM2)
mrg32k3aM2:
        /* <DEDUP_REMOVED lines=144> */
	.type		mrg32k3aM2Seq,@object
	.size		mrg32k3aM2Seq,(precalc_xorwow_matrix - mrg32k3aM2Seq)
mrg32k3aM2Seq:
        /* <DEDUP_REMOVED lines=144> */
	.type		precalc_xorwow_matrix,@object
	.size		precalc_xorwow_matrix,(precalc_xorwow_offset_matrix - precalc_xorwow_matrix)
precalc_xorwow_matrix:
        /* <DEDUP_REMOVED lines=6400> */
	.type		precalc_xorwow_offset_matrix,@object
	.size		precalc_xorwow_offset_matrix,(.L_1 - precalc_xorwow_offset_matrix)
precalc_xorwow_offset_matrix:
        /* <DEDUP_REMOVED lines=6400> */
.L_1:


//--------------------- .nv.shared._ZN7cutlass9reference6device6kernel11GemmComplexINS_6half_tENS_6layout8RowMajorES4_NS5_11ColumnMajorES4_S6_ffS4_NS_16NumericConverterIS4_fLNS_15FloatRoundStyleE2EEENS_12multiply_addIfffEELi4ELi16EEEvNS_4gemm9GemmCoordET5_NS_9TensorRefIT_T0_EENS_16ComplexTransformENSG_IT1_T2_EESK_SF_NSG_IT3_T4_EENSG_IT7_SP_EET6_illll --------------------------
	.section	.nv.shared._ZN7cutlass9reference6device6kernel11GemmComplexINS_6half_tENS_6layout8RowMajorES4_NS5_11ColumnMajorES4_S6_ffS4_NS_16NumericConverterIS4_fLNS_15FloatRoundStyleE2EEENS_12multiply_addIfffEELi4ELi16EEEvNS_4gemm9GemmCoordET5_NS_9TensorRefIT_T0_EENS_16ComplexTransformENSG_IT1_T2_EESK_SF_NSG_IT3_T4_EENSG_IT7_SP_EET6_illll,"aw",@nobits
	.sectionflags	@""
	.align	16
	.zero		1024


//--------------------- .nv.shared.reserved.0     --------------------------
	.section	.nv.shared.reserved.0,"aw",@nobits
	.weak		__nv_reservedSMEM_offset_0_alias
	.size		__nv_reservedSMEM_offset_0_alias, 0, 64
	.other		__nv_reservedSMEM_offset_0_alias,@"STO_CUDA_RESERVED_SHARED STV_DEFAULT"
__nv_reservedSMEM_offset_0_alias:
	.zero		0
	.zero		64


//--------------------- .nv.global                --------------------------
	.section	.nv.global,"aw",@nobits
.nv.global:
	.type		_ZN30_INTERNAL_900a2ca4_4_k_cu_main4cute1_E,@object
	.size		_ZN30_INTERNAL_900a2ca4_4_k_cu_main4cute1_E,(_ZN30_INTERNAL_900a2ca4_4_k_cu_main4cuda3std3__45__cpo6cbeginE - _ZN30_INTERNAL_900a2ca4_4_k_cu_main4cute1_E)
_ZN30_INTERNAL_900a2ca4_4_k_cu_main4cute1_E:
	.zero		1
	.type		_ZN30_INTERNAL_900a2ca4_4_k_cu_main4cuda3std3__45__cpo6cbeginE,@object
	.size		_ZN30_INTERNAL_900a2ca4_4_k_cu_main4cuda3std3__45__cpo6cbeginE,(_ZN30_INTERNAL_900a2ca4_4_k_cu_main4cuda3std3__48in_placeE - _ZN30_INTERNAL_900a2ca4_4_k_cu_main4cuda3std3__45__cpo6cbeginE)
_ZN30_INTERNAL_900a2ca4_4_k_cu_main4cuda3std3__45__cpo6cbeginE:
	.zero		1
	.type		_ZN30_INTERNAL_900a2ca4_4_k_cu_main4cuda3std3__48in_placeE,@object
	.size		_ZN30_INTERNAL_900a2ca4_4_k_cu_main4cuda3std3__48in_placeE,(_ZN30_INTERNAL_900a2ca4_4_k_cu_main4cuda3std6ranges3__45__cpo9iter_moveE - _ZN30_INTERNAL_900a2ca4_4_k_cu_main4cuda3std3__48in_placeE)
_ZN30_INTERNAL_900a2ca4_4_k_cu_main4cuda3std3__48in_placeE:
	.zero		1
	.type		_ZN30_INTERNAL_900a2ca4_4_k_cu_main4cuda3std6ranges3__45__cpo9iter_moveE,@object
	.size		_ZN30_INTERNAL_900a2ca4_4_k_cu_main4cuda3std6ranges3__45__cpo9iter_moveE,(_ZN30_INTERNAL_900a2ca4_4_k_cu_main4cuda3std3__45__cpo5beginE - _ZN30_INTERNAL_900a2ca4_4_k_cu_main4cuda3std6ranges3__45__cpo9iter_moveE)
_ZN30_INTERNAL_900a2ca4_4_k_cu_main4cuda3std6ranges3__45__cpo9iter_moveE:
	.zero		1
	.type		_ZN30_INTERNAL_900a2ca4_4_k_cu_main4cuda3std3__45__cpo5beginE,@object
	.size		_ZN30_INTERNAL_900a2ca4_4_k_cu_main4cuda3std3__45__cpo5beginE,(_ZN30_INTERNAL_900a2ca4_4_k_cu_main4cuda3std3__432_GLOBAL__N__900a2ca4_4_k_cu_main6ignoreE - _ZN30_INTERNAL_900a2ca4_4_k_cu_main4cuda3std3__45__cpo5beginE)
_ZN30_INTERNAL_900a2ca4_4_k_cu_main4cuda3std3__45__cpo5beginE:
	.zero		1
	.type		_ZN30_INTERNAL_900a2ca4_4_k_cu_main4cuda3std3__432_GLOBAL__N__900a2ca4_4_k_cu_main6ignoreE,@object
	.size		_ZN30_INTERNAL_900a2ca4_4_k_cu_main4cuda3std3__432_GLOBAL__N__900a2ca4_4_k_cu_main6ignoreE,(_ZN30_INTERNAL_900a2ca4_4_k_cu_main4cute7productE - _ZN30_INTERNAL_900a2ca4_4_k_cu_main4cuda3std3__432_GLOBAL__N__900a2ca4_4_k_cu_main6ignoreE)
_ZN30_INTERNAL_900a2ca4_4_k_cu_main4cuda3std3__432_GLOBAL__N__900a2ca4_4_k_cu_main6ignoreE:
	.zero		1
	.type		_ZN30_INTERNAL_900a2ca4_4_k_cu_main4cute7productE,@object
	.size		_ZN30_INTERNAL_900a2ca4_4_k_cu_main4cute7productE,(_ZN30_INTERNAL_900a2ca4_4_k_cu_main4cuda3std3__45__cpo3endE - _ZN30_INTERNAL_900a2ca4_4_k_cu_main4cute7productE)
_ZN30_INTERNAL_900a2ca4_4_k_cu_main4cute7productE:
	.zero		1
	.type		_ZN30_INTERNAL_900a2ca4_4_k_cu_main4cuda3std3__45__cpo3endE,@object
	.size		_ZN30_INTERNAL_900a2ca4_4_k_cu_main4cuda3std3__45__cpo3endE,(_ZN30_INTERNAL_900a2ca4_4_k_cu_main4cuda3std3__419piecewise_constructE - _ZN30_INTERNAL_900a2ca4_4_k_cu_main4cuda3std3__45__cpo3endE)
_ZN30_INTERNAL_900a2ca4_4_k_cu_main4cuda3std3__45__cpo3endE:
	.zero		1
	.type		_ZN30_INTERNAL_900a2ca4_4_k_cu_main4cuda3std3__419piecewise_constructE,@object
	.size		_ZN30_INTERNAL_900a2ca4_4_k_cu_main4cuda3std3__419piecewise_constructE,(_ZN30_INTERNAL_900a2ca4_4_k_cu_main4cuda3std3__45__cpo4cendE - _ZN30_INTERNAL_900a2ca4_4_k_cu_main4cuda3std3__419piecewise_constructE)
_ZN30_INTERNAL_900a2ca4_4_k_cu_main4cuda3std3__419piecewise_constructE:
	.zero		1
	.type		_ZN30_INTERNAL_900a2ca4_4_k_cu_main4cuda3std3__45__cpo4cendE,@object
	.size		_ZN30_INTERNAL_900a2ca4_4_k_cu_main4cuda3std3__45__cpo4cendE,(_ZN30_INTERNAL_900a2ca4_4_k_cu_main4cuda3std6ranges3__45__cpo4swapE - _ZN30_INTERNAL_900a2ca4_4_k_cu_main4cuda3std3__45__cpo4cendE)
_ZN30_INTERNAL_900a2ca4_4_k_cu_main4cuda3std3__45__cpo4cendE:
	.zero		1
	.type		_ZN30_INTERNAL_900a2ca4_4_k_cu_main4cuda3std6ranges3__45__cpo4swapE,@object
	.size		_ZN30_INTERNAL_900a2ca4_4_k_cu_main4cuda3std6ranges3__45__cpo4swapE,(.L_16 - _ZN30_INTERNAL_900a2ca4_4_k_cu_main4cuda3std6ranges3__45__cpo4swapE)
_ZN30_INTERNAL_900a2ca4_4_k_cu_main4cuda3std6ranges3__45__cpo4swapE:
	.zero		1
.L_16:


//--------------------- .nv.shared._ZN7cutlass9reference6device6kernel11GemmComplexINS_6half_tENS_6layout8RowMajorES4_NS5_11ColumnMajorES4_S6_ffS4_NS_16NumericConverterIS4_fLNS_15FloatRoundStyleE2EEENS_12multiply_addIfffEELi4ELi4EEEvNS_4gemm9GemmCoordET5_NS_9TensorRefIT_T0_EENS_16ComplexTransformENSG_IT1_T2_EESK_SF_NSG_IT3_T4_EENSG_IT7_SP_EET6_illll --------------------------
	.section	.nv.shared._ZN7cutlass9reference6device6kernel11GemmComplexINS_6half_tENS_6layout8RowMajorES4_NS5_11ColumnMajorES4_S6_ffS4_NS_16NumericConverterIS4_fLNS_15FloatRoundStyleE2EEENS_12multiply_addIfffEELi4ELi4EEEvNS_4gemm9GemmCoordET5_NS_9TensorRefIT_T0_EENS_16ComplexTransformENSG_IT1_T2_EESK_SF_NSG_IT3_T4_EENSG_IT7_SP_EET6_illll,"aw",@nobits
	.sectionflags	@""
	.align	16
	.zero		1024


//--------------------- .nv.shared._ZN7cutlass9reference6device6kernel12BlockForEachINS_6half_tENS1_6detail17RandomUniformFuncIS4_EEEEvPT_mNT0_6ParamsE --------------------------
	.section	.nv.shared._ZN7cutlass9reference6device6kernel12BlockForEachINS_6half_tENS1_6detail17RandomUniformFuncIS4_EEEEvPT_mNT0_6ParamsE,"aw",@nobits
	.sectionflags	@""
	.align	16
	.zero		1024


//--------------------- .nv.shared._ZN7cutlass6KernelINS_6kernel12ApplySoftmaxINS_6half_tEffS3_fLi8ENS_11MatrixShapeILi1ELi1024EEEEEEEvNT_6ParamsE --------------------------
	.section	.nv.shared._ZN7cutlass6KernelINS_6kernel12ApplySoftmaxINS_6half_tEffS3_fLi8ENS_11MatrixShapeILi1ELi1024EEEEEEEvNT_6ParamsE,"aw",@nobits
	.sectionflags	@""
	.align	16
	.zero		1024


//--------------------- .nv.shared._ZN7cutlass6KernelINS_9reduction6kernel26ApplySoftmaxFinalReductionIfffNS_4gemm9GemmShapeILi128ELi128ELi32EEELb0EEEEEvNT_6ParamsE --------------------------
	.section	.nv.shared._ZN7cutlass6KernelINS_9reduction6kernel26ApplySoftmaxFinalReductionIfffNS_4gemm9GemmShapeILi128ELi128ELi32EEELb0EEEEEvNT_6ParamsE,"aw",@nobits
	.sectionflags	@""
	.align	16
	.zero		1024


//--------------------- .nv.shared._ZN7cutlass6KernelINS_4gemm6kernel23GemmWithEpilogueVisitorINS1_11threadblock13MmaMultistageINS1_9GemmShapeILi128ELi128ELi32EEENS_9transform11threadblock28PredicatedTileAccessIteratorINS_11MatrixShapeILi128ELi32EEENS_6half_tENS_6layout8RowMajorELi1ENS8_29PitchLinearWarpRakedThreadMapINS_16PitchLinearShapeILi32ELi128EEELi128ENSH_ILi4ELi8EEELi8EEENS_5ArrayISD_Li8ELb0EEELb0ENSE_9NoPermuteEEENS9_25RegularTileAccessIteratorISC_SD_NSE_37RowMajorTensorOpMultiplicandCrosswiseILi16ELi32EEELi0ESK_Li16EEELNS_4arch14CacheOperation4KindE1ENSA_INSB_ILi32ELi128EEESD_NSE_11ColumnMajorELi0ESK_SM_Lb0ESN_EENSP_ISW_SD_NSE_40ColumnMajorTensorOpMultiplicandCrosswiseILi16ELi32EEELi1ESK_Li16EEELSV_1EfSF_NS4_9MmaPolicyINS1_4warp11MmaTensorOpINS6_ILi64ELi64ELi32EEESD_SR_SD_S10_fSF_NS13_17MmaTensorOpPolicyINST_3MmaINS6_ILi16ELi8ELi16EEELi32ESD_SF_SD_SX_fSF_NST_13OpMultiplyAddEEENSB_ILi1ELi1EEEEELi1ELb0EbEENSB_ILi0ELi0EEES1E_Li1EEELi3ELNS1_23SharedMemoryClearOptionE0EbEENS_8epilogue11threadblock19EpilogueWithVisitorINS1J_22EpilogueVisitorSoftmaxIS7_Li128ENS1J_22PredicatedTileIteratorINS1J_26OutputTileOptimalThreadMapINS1J_15OutputTileShapeILi128ELi8ELi2ELi1ELi1EEENS1O_ILi1ELi8ELi1ELi1ELi8EEELi128ELi8ELi16EEESD_Lb0ESN_Lb0EEEffffNS1I_6thread17LinearCombinationISD_Li8EffLNS1T_9ScaleType4KindE0ELNS_15FloatRoundStyleE2ESD_EELb0EEES7_S1D_Li1ENS1I_4warp24FragmentIteratorTensorOpIS15_S18_fNSL_IfLi4ELb1EEESF_EENS20_25TileIteratorTensorOpMixedIS15_S18_fLi32ELi16ELi8ELi8ELb0EEENS1J_23SharedLoadIteratorMixedINS1R_18CompactedThreadMapEfLi32ELi16ELi8ELi8ELb0EEENSB_ILi0ELi8EEELi2ELi1EEENS4_37GemmBatchedIdentityThreadblockSwizzleEEEEEvNT_6ParamsE --------------------------
	.section	.nv.shared._ZN7cutlass6KernelINS_4gemm6kernel23GemmWithEpilogueVisitorINS1_11threadblock13MmaMultistageINS1_9GemmShapeILi128ELi128ELi32EEENS_9transform11threadblock28PredicatedTileAccessIteratorINS_11MatrixShapeILi128ELi32EEENS_6half_tENS_6layout8RowMajorELi1ENS8_29PitchLinearWarpRakedThreadMapINS_16PitchLinearShapeILi32ELi128EEELi128ENSH_ILi4ELi8EEELi8EEENS_5ArrayISD_Li8ELb0EEELb0ENSE_9NoPermuteEEENS9_25RegularTileAccessIteratorISC_SD_NSE_37RowMajorTensorOpMultiplicandCrosswiseILi16ELi32EEELi0ESK_Li16EEELNS_4arch14CacheOperation4KindE1ENSA_INSB_ILi32ELi128EEESD_NSE_11ColumnMajorELi0ESK_SM_Lb0ESN_EENSP_ISW_SD_NSE_40ColumnMajorTensorOpMultiplicandCrosswiseILi16ELi32EEELi1ESK_Li16EEELSV_1EfSF_NS4_9MmaPolicyINS1_4warp11MmaTensorOpINS6_ILi64ELi64ELi32EEESD_SR_SD_S10_fSF_NS13_17MmaTensorOpPolicyINST_3MmaINS6_ILi16ELi8ELi16EEELi32ESD_SF_SD_SX_fSF_NST_13OpMultiplyAddEEENSB_ILi1ELi1EEEEELi1ELb0EbEENSB_ILi0ELi0EEES1E_Li1EEELi3ELNS1_23SharedMemoryClearOptionE0EbEENS_8epilogue11threadblock19EpilogueWithVisitorINS1J_22EpilogueVisitorSoftmaxIS7_Li128ENS1J_22PredicatedTileIteratorINS1J_26OutputTileOptimalThreadMapINS1J_15OutputTileShapeILi128ELi8ELi2ELi1ELi1EEENS1O_ILi1ELi8ELi1ELi1ELi8EEELi128ELi8ELi16EEESD_Lb0ESN_Lb0EEEffffNS1I_6thread17LinearCombinationISD_Li8EffLNS1T_9ScaleType4KindE0ELNS_15FloatRoundStyleE2ESD_EELb0EEES7_S1D_Li1ENS1I_4warp24FragmentIteratorTensorOpIS15_S18_fNSL_IfLi4ELb1EEESF_EENS20_25TileIteratorTensorOpMixedIS15_S18_fLi32ELi16ELi8ELi8ELb0EEENS1J_23SharedLoadIteratorMixedINS1R_18CompactedThreadMapEfLi32ELi16ELi8ELi8ELb0EEENSB_ILi0ELi8EEELi2ELi1EEENS4_37GemmBatchedIdentityThreadblockSwizzleEEEEEvNT_6ParamsE,"aw",@nobits
	.sectionflags	@""
	.align	16
	.zero		1024


//--------------------- .nv.constant0._ZN7cutlass9reference6device6kernel11GemmComplexINS_6half_tENS_6layout8RowMajorES4_NS5_11ColumnMajorES4_S6_ffS4_NS_16NumericConverterIS4_fLNS_15FloatRoundStyleE2EEENS_12multiply_addIfffEELi4ELi16EEEvNS_4gemm9GemmCoordET5_NS_9TensorRefIT_T0_EENS_16ComplexTransformENSG_IT1_T2_EESK_SF_NSG_IT3_T4_EENSG_IT7_SP_EET6_illll --------------------------
	.section	.nv.constant0._ZN7cutlass9reference6device6kernel11GemmComplexINS_6half_tENS_6layout8RowMajorES4_NS5_11ColumnMajorES4_S6_ffS4_NS_16NumericConverterIS4_fLNS_15FloatRoundStyleE2EEENS_12multiply_addIfffEELi4ELi16EEEvNS_4gemm9GemmCoordET5_NS_9TensorRefIT_T0_EENS_16ComplexTransformENSG_IT1_T2_EESK_SF_NSG_IT3_T4_EENSG_IT7_SP_EET6_illll,"a",@progbits
	.sectionflags	@""
	.align	4
.nv.constant0._ZN7cutlass9reference6device6kernel11GemmComplexINS_6half_tENS_6layout8RowMajorES4_NS5_11ColumnMajorES4_S6_ffS4_NS_16NumericConverterIS4_fLNS_15FloatRoundStyleE2EEENS_12multiply_addIfffEELi4ELi16EEEvNS_4gemm9GemmCoordET5_NS_9TensorRefIT_T0_EENS_16ComplexTransformENSG_IT1_T2_EESK_SF_NSG_IT3_T4_EENSG_IT7_SP_EET6_illll:
	.zero		1032


//--------------------- .nv.constant0._ZN7cutlass9reference6device6kernel11GemmComplexINS_6half_tENS_6layout8RowMajorES4_NS5_11ColumnMajorES4_S6_ffS4_NS_16NumericConverterIS4_fLNS_15FloatRoundStyleE2EEENS_12multiply_addIfffEELi4ELi4EEEvNS_4gemm9GemmCoordET5_NS_9TensorRefIT_T0_EENS_16ComplexTransformENSG_IT1_T2_EESK_SF_NSG_IT3_T4_EENSG_IT7_SP_EET6_illll --------------------------
	.section	.nv.constant0._ZN7cutlass9reference6device6kernel11GemmComplexINS_6half_tENS_6layout8RowMajorES4_NS5_11ColumnMajorES4_S6_ffS4_NS_16NumericConverterIS4_fLNS_15FloatRoundStyleE2EEENS_12multiply_addIfffEELi4ELi4EEEvNS_4gemm9GemmCoordET5_NS_9TensorRefIT_T0_EENS_16ComplexTransformENSG_IT1_T2_EESK_SF_NSG_IT3_T4_EENSG_IT7_SP_EET6_illll,"a",@progbits
	.sectionflags	@""
	.align	4
.nv.constant0._ZN7cutlass9reference6device6kernel11GemmComplexINS_6half_tENS_6layout8RowMajorES4_NS5_11ColumnMajorES4_S6_ffS4_NS_16NumericConverterIS4_fLNS_15FloatRoundStyleE2EEENS_12multiply_addIfffEELi4ELi4EEEvNS_4gemm9GemmCoordET5_NS_9TensorRefIT_T0_EENS_16ComplexTransformENSG_IT1_T2_EESK_SF_NSG_IT3_T4_EENSG_IT7_SP_EET6_illll:
	.zero		1032


//--------------------- .nv.constant0._ZN7cutlass9reference6device6kernel12BlockForEachINS_6half_tENS1_6detail17RandomUniformFuncIS4_EEEEvPT_mNT0_6ParamsE --------------------------
	.section	.nv.constant0._ZN7cutlass9reference6device6kernel12BlockForEachINS_6half_tENS1_6detail17RandomUniformFuncIS4_EEEEvPT_mNT0_6ParamsE,"a",@progbits
	.sectionflags	@""
	.align	4
.nv.constant0._ZN7cutlass9reference6device6kernel12BlockForEachINS_6half_tENS1_6detail17RandomUniformFuncIS4_EEEEvPT_mNT0_6ParamsE:
	.zero		960


//--------------------- .nv.constant0._ZN7cutlass6KernelINS_6kernel12ApplySoftmaxINS_6half_tEffS3_fLi8ENS_11MatrixShapeILi1ELi1024EEEEEEEvNT_6ParamsE --------------------------
	.section	.nv.constant0._ZN7cutlass6KernelINS_6kernel12ApplySoftmaxINS_6half_tEffS3_fLi8ENS_11MatrixShapeILi1ELi1024EEEEEEEvNT_6ParamsE,"a",@progbits
	.sectionflags	@""
	.align	4
.nv.constant0._ZN7cutlass6KernelINS_6kernel12ApplySoftmaxINS_6half_tEffS3_fLi8ENS_11MatrixShapeILi1ELi1024EEEEEEEvNT_6ParamsE:
	.zero		1008


//--------------------- .nv.constant0._ZN7cutlass6KernelINS_9reduction6kernel26ApplySoftmaxFinalReductionIfffNS_4gemm9GemmShapeILi128ELi128ELi32EEELb0EEEEEvNT_6ParamsE --------------------------
	.section	.nv.constant0._ZN7cutlass6KernelINS_9reduction6kernel26ApplySoftmaxFinalReductionIfffNS_4gemm9GemmShapeILi128ELi128ELi32EEELb0EEEEEvNT_6ParamsE,"a",@progbits
	.sectionflags	@""
	.align	4
.nv.constant0._ZN7cutlass6KernelINS_9reduction6kernel26ApplySoftmaxFinalReductionIfffNS_4gemm9GemmShapeILi128ELi128ELi32EEELb0EEEEEvNT_6ParamsE:
	.zero		968


//--------------------- .nv.constant0._ZN7cutlass6KernelINS_4gemm6kernel23GemmWithEpilogueVisitorINS1_11threadblock13MmaMultistageINS1_9GemmShapeILi128ELi128ELi32EEENS_9transform11threadblock28PredicatedTileAccessIteratorINS_11MatrixShapeILi128ELi32EEENS_6half_tENS_6layout8RowMajorELi1ENS8_29PitchLinearWarpRakedThreadMapINS_16PitchLinearShapeILi32ELi128EEELi128ENSH_ILi4ELi8EEELi8EEENS_5ArrayISD_Li8ELb0EEELb0ENSE_9NoPermuteEEENS9_25RegularTileAccessIteratorISC_SD_NSE_37RowMajorTensorOpMultiplicandCrosswiseILi16ELi32EEELi0ESK_Li16EEELNS_4arch14CacheOperation4KindE1ENSA_INSB_ILi32ELi128EEESD_NSE_11ColumnMajorELi0ESK_SM_Lb0ESN_EENSP_ISW_SD_NSE_40ColumnMajorTensorOpMultiplicandCrosswiseILi16ELi32EEELi1ESK_Li16EEELSV_1EfSF_NS4_9MmaPolicyINS1_4warp11MmaTensorOpINS6_ILi64ELi64ELi32EEESD_SR_SD_S10_fSF_NS13_17MmaTensorOpPolicyINST_3MmaINS6_ILi16ELi8ELi16EEELi32ESD_SF_SD_SX_fSF_NST_13OpMultiplyAddEEENSB_ILi1ELi1EEEEELi1ELb0EbEENSB_ILi0ELi0EEES1E_Li1EEELi3ELNS1_23SharedMemoryClearOptionE0EbEENS_8epilogue11threadblock19EpilogueWithVisitorINS1J_22EpilogueVisitorSoftmaxIS7_Li128ENS1J_22PredicatedTileIteratorINS1J_26OutputTileOptimalThreadMapINS1J_15OutputTileShapeILi128ELi8ELi2ELi1ELi1EEENS1O_ILi1ELi8ELi1ELi1ELi8EEELi128ELi8ELi16EEESD_Lb0ESN_Lb0EEEffffNS1I_6thread17LinearCombinationISD_Li8EffLNS1T_9ScaleType4KindE0ELNS_15FloatRoundStyleE2ESD_EELb0EEES7_S1D_Li1ENS1I_4warp24FragmentIteratorTensorOpIS15_S18_fNSL_IfLi4ELb1EEESF_EENS20_25TileIteratorTensorOpMixedIS15_S18_fLi32ELi16ELi8ELi8ELb0EEENS1J_23SharedLoadIteratorMixedINS1R_18CompactedThreadMapEfLi32ELi16ELi8ELi8ELb0EEENSB_ILi0ELi8EEELi2ELi1EEENS4_37GemmBatchedIdentityThreadblockSwizzleEEEEEvNT_6ParamsE --------------------------
	.section	.nv.constant0._ZN7cutlass6KernelINS_4gemm6kernel23GemmWithEpilogueVisitorINS1_11threadblock13MmaMultistageINS1_9GemmShapeILi128ELi128ELi32EEENS_9transform11threadblock28PredicatedTileAccessIteratorINS_11MatrixShapeILi128ELi32EEENS_6half_tENS_6layout8RowMajorELi1ENS8_29PitchLinearWarpRakedThreadMapINS_16PitchLinearShapeILi32ELi128EEELi128ENSH_ILi4ELi8EEELi8EEENS_5ArrayISD_Li8ELb0EEELb0ENSE_9NoPermuteEEENS9_25RegularTileAccessIteratorISC_SD_NSE_37RowMajorTensorOpMultiplicandCrosswiseILi16ELi32EEELi0ESK_Li16EEELNS_4arch14CacheOperation4KindE1ENSA_INSB_ILi32ELi128EEESD_NSE_11ColumnMajorELi0ESK_SM_Lb0ESN_EENSP_ISW_SD_NSE_40ColumnMajorTensorOpMultiplicandCrosswiseILi16ELi32EEELi1ESK_Li16EEELSV_1EfSF_NS4_9MmaPolicyINS1_4warp11MmaTensorOpINS6_ILi64ELi64ELi32EEESD_SR_SD_S10_fSF_NS13_17MmaTensorOpPolicyINST_3MmaINS6_ILi16ELi8ELi16EEELi32ESD_SF_SD_SX_fSF_NST_13OpMultiplyAddEEENSB_ILi1ELi1EEEEELi1ELb0EbEENSB_ILi0ELi0EEES1E_Li1EEELi3ELNS1_23SharedMemoryClearOptionE0EbEENS_8epilogue11threadblock19EpilogueWithVisitorINS1J_22EpilogueVisitorSoftmaxIS7_Li128ENS1J_22PredicatedTileIteratorINS1J_26OutputTileOptimalThreadMapINS1J_15OutputTileShapeILi128ELi8ELi2ELi1ELi1EEENS1O_ILi1ELi8ELi1ELi1ELi8EEELi128ELi8ELi16EEESD_Lb0ESN_Lb0EEEffffNS1I_6thread17LinearCombinationISD_Li8EffLNS1T_9ScaleType4KindE0ELNS_15FloatRoundStyleE2ESD_EELb0EEES7_S1D_Li1ENS1I_4warp24FragmentIteratorTensorOpIS15_S18_fNSL_IfLi4ELb1EEESF_EENS20_25TileIteratorTensorOpMixedIS15_S18_fLi32ELi16ELi8ELi8ELb0EEENS1J_23SharedLoadIteratorMixedINS1R_18CompactedThreadMapEfLi32ELi16ELi8ELi8ELb0EEENSB_ILi0ELi8EEELi2ELi1EEENS4_37GemmBatchedIdentityThreadblockSwizzleEEEEEvNT_6ParamsE,"a",@progbits
	.sectionflags	@""
	.align	4
.nv.constant0._ZN7cutlass6KernelINS_4gemm6kernel23GemmWithEpilogueVisitorINS1_11threadblock13MmaMultistageINS1_9GemmShapeILi128ELi128ELi32EEENS_9transform11threadblock28PredicatedTileAccessIteratorINS_11MatrixShapeILi128ELi32EEENS_6half_tENS_6layout8RowMajorELi1ENS8_29PitchLinearWarpRakedThreadMapINS_16PitchLinearShapeILi32ELi128EEELi128ENSH_ILi4ELi8EEELi8EEENS_5ArrayISD_Li8ELb0EEELb0ENSE_9NoPermuteEEENS9_25RegularTileAccessIteratorISC_SD_NSE_37RowMajorTensorOpMultiplicandCrosswiseILi16ELi32EEELi0ESK_Li16EEELNS_4arch14CacheOperation4KindE1ENSA_INSB_ILi32ELi128EEESD_NSE_11ColumnMajorELi0ESK_SM_Lb0ESN_EENSP_ISW_SD_NSE_40ColumnMajorTensorOpMultiplicandCrosswiseILi16ELi32EEELi1ESK_Li16EEELSV_1EfSF_NS4_9MmaPolicyINS1_4warp11MmaTensorOpINS6_ILi64ELi64ELi32EEESD_SR_SD_S10_fSF_NS13_17MmaTensorOpPolicyINST_3MmaINS6_ILi16ELi8ELi16EEELi32ESD_SF_SD_SX_fSF_NST_13OpMultiplyAddEEENSB_ILi1ELi1EEEEELi1ELb0EbEENSB_ILi0ELi0EEES1E_Li1EEELi3ELNS1_23SharedMemoryClearOptionE0EbEENS_8epilogue11threadblock19EpilogueWithVisitorINS1J_22EpilogueVisitorSoftmaxIS7_Li128ENS1J_22PredicatedTileIteratorINS1J_26OutputTileOptimalThreadMapINS1J_15OutputTileShapeILi128ELi8ELi2ELi1ELi1EEENS1O_ILi1ELi8ELi1ELi1ELi8EEELi128ELi8ELi16EEESD_Lb0ESN_Lb0EEEffffNS1I_6thread17LinearCombinationISD_Li8EffLNS1T_9ScaleType4KindE0ELNS_15FloatRoundStyleE2ESD_EELb0EEES7_S1D_Li1ENS1I_4warp24FragmentIteratorTensorOpIS15_S18_fNSL_IfLi4ELb1EEESF_EENS20_25TileIteratorTensorOpMixedIS15_S18_fLi32ELi16ELi8ELi8ELb0EEENS1J_23SharedLoadIteratorMixedINS1R_18CompactedThreadMapEfLi32ELi16ELi8ELi8ELb0EEENSB_ILi0ELi8EEELi2ELi1EEENS4_37GemmBatchedIdentityThreadblockSwizzleEEEEEvNT_6ParamsE:
	.zero		1272


//--------------------- SYMBOLS --------------------------

	.type		.nv.reservedSmem.offset0,@object
	.size		.nv.reservedSmem.offset0,0x4
	.type		.nv.reservedSmem.cap,@object
	.size		.nv.reservedSmem.cap,0x4
